// auto-generated by cutlass_sweep.gemm — config: {"arch": "sm_90", "cluster_m": 2, "cluster_n": 1, "dtype": "int8", "dtype_b": "int8", "layout": "nt", "stages": 0, "tile_k": 128, "tile_m": 512, "tile_n": 192}
#include "cutlass/cutlass.h"
#include "cutlass/gemm/collective/collective_builder.hpp"
#include "cutlass/gemm/device/gemm_universal_adapter.h"
#include "cutlass/gemm/kernel/gemm_universal.hpp"
#include "cutlass/epilogue/collective/collective_builder.hpp"

using ElemA = int8_t;
using ElemB = int8_t;
using ElemCD = int8_t;
using Acc  = int32_t;
using TileShape    = cute::Shape<cute::_512, cute::_192, cute::_128>;
using ClusterShape = cute::Shape<cute::_2, cute::_1, cute::_1>;

using CollectiveEpilogue = typename cutlass::epilogue::collective::CollectiveBuilder<
    cutlass::arch::Sm90, cutlass::arch::OpClassTensorOp,
    TileShape, ClusterShape,
    cutlass::epilogue::collective::EpilogueTileAuto,
    Acc, Acc,
    ElemCD, cutlass::layout::RowMajor, 128 / cutlass::sizeof_bits<ElemCD>::value,
    ElemCD, cutlass::layout::RowMajor, 128 / cutlass::sizeof_bits<ElemCD>::value,
    cutlass::epilogue::collective::EpilogueScheduleAuto
  >::CollectiveOp;

using CollectiveMainloop = typename cutlass::gemm::collective::CollectiveBuilder<
    cutlass::arch::Sm90, cutlass::arch::OpClassTensorOp,
    ElemA, cutlass::layout::RowMajor, 128 / cutlass::sizeof_bits<ElemA>::value,
    ElemB, cutlass::layout::ColumnMajor, 128 / cutlass::sizeof_bits<ElemB>::value,
    Acc,
    TileShape, ClusterShape,
    cutlass::gemm::collective::StageCountAutoCarveout<static_cast<int>(sizeof(typename CollectiveEpilogue::SharedStorage))>,
    cutlass::gemm::collective::KernelScheduleAuto
  >::CollectiveOp;

using GemmKernel = cutlass::gemm::kernel::GemmUniversal<
    cute::Shape<int,int,int,int>,
    CollectiveMainloop,
    CollectiveEpilogue
>;
using Gemm = cutlass::gemm::device::GemmUniversalAdapter<GemmKernel>;

// Force the device kernel symbol into the cubin without needing a host main.
auto* _anchor = &cutlass::device_kernel<GemmKernel>;


// ===== COMPILED SASS (sm_90a) =====

	.target	sm_90a

	.elftype	@"ET_EXEC"


//--------------------- .note.nv.tkinfo           --------------------------
	.section	.note.nv.tkinfo,"",@"SHT_NOTE"
	.sectionflags	@"SHF_NOTE_NV_TKINFO"
	.tkinfo
        /*0018*/ 	.word	0x00000002
        /*0030*/ 	.string	""
        /*0030*/ 	.string	"ptxas"
        /*0030*/ 	.string	"Cuda compilation tools, release 13.0, V13.0.88"
        /*0030*/ 	.string	"Build cuda_13.0.r13.0/compiler.36424714_0"
        /*0030*/ 	.string	"-arch sm_90a -m 64 "



//--------------------- .note.nv.cuinfo           --------------------------
	.section	.note.nv.cuinfo,"",@"SHT_NOTE"
	.sectionflags	@"SHF_NOTE_NV_CUINFO"
        /*0018*/ 	.short	0x0002
        /*001a*/ 	.short	0x005a
        /*001c*/ 	.short	0x0082
	.zero		2


//--------------------- .nv.info                  --------------------------
	.section	.nv.info,"",@"SHT_CUDA_INFO"
	.align	4


	//----- nvinfo : EIATTR_REGCOUNT
	.align		4
        /*0000*/ 	.byte	0x04, 0x2f
        /*0002*/ 	.short	(.L_15 - .L_14)
	.align		4
.L_14:
        /*0004*/ 	.word	index@(_ZN7cutlass13device_kernelINS_4gemm6kernel13GemmUniversalIN4cute5tupleIJiiiiEEENS1_10collective13CollectiveMmaINS1_34MainloopSm90TmaGmmaWarpSpecializedILi2ENS5_IJNS4_1CILi2EEENSA_ILi1EEESC_EEENS1_35KernelTmaWarpSpecializedCooperativeEEENS5_IJNSA_ILi512EEENSA_ILi192EEENSA_ILi128EEEEEEaNS5_IJlSC_lEEEaSK_NS4_8TiledMMAINS4_8MMA_AtomIJNS4_4SM904GMMA27MMA_64x192x32_S32S8S8_SS_TNEEEENS4_6LayoutISD_NS5_IJSC_NSA_ILi0EEESS_EEEEENS5_IJNS4_10UnderscoreESV_SV_EEEEENS4_13SM90_TMA_LOADENS4_14ComposedLayoutINS4_7SwizzleILi3ELi4ELi3EEENS4_18smem_ptr_flag_bitsILi8EEENSR_INS5_IJNSA_ILi8EEESI_EEENS5_IJSI_SC_EEEEEEEvNS4_8identityENS4_23SM90_TMA_LOAD_MULTICASTES18_vS19_EENS_8epilogue10collective6detail29Sm90TmaWarpSpecializedAdapterINS1D_15DefaultEpilogueIaSK_SK_NS1C_6thread17LinearCombinationIaLi1EiiLNS1H_9ScaleType4KindE0ELNS_15FloatRoundStyleE2EaEENS1_15EpilogueDefaultEEEEEvvEEEEvNT_6ParamsE)
        /*0008*/ 	.word	0x000000a8


	//----- nvinfo : EIATTR_FRAME_SIZE
	.align		4
.L_15:
        /*000c*/ 	.byte	0x04, 0x11
        /*000e*/ 	.short	(.L_17 - .L_16)
	.align		4
.L_16:
        /*0010*/ 	.word	index@(_ZN7cutlass13device_kernelINS_4gemm6kernel13GemmUniversalIN4cute5tupleIJiiiiEEENS1_10collective13CollectiveMmaINS1_34MainloopSm90TmaGmmaWarpSpecializedILi2ENS5_IJNS4_1CILi2EEENSA_ILi1EEESC_EEENS1_35KernelTmaWarpSpecializedCooperativeEEENS5_IJNSA_ILi512EEENSA_ILi192EEENSA_ILi128EEEEEEaNS5_IJlSC_lEEEaSK_NS4_8TiledMMAINS4_8MMA_AtomIJNS4_4SM904GMMA27MMA_64x192x32_S32S8S8_SS_TNEEEENS4_6LayoutISD_NS5_IJSC_NSA_ILi0EEESS_EEEEENS5_IJNS4_10UnderscoreESV_SV_EEEEENS4_13SM90_TMA_LOADENS4_14ComposedLayoutINS4_7SwizzleILi3ELi4ELi3EEENS4_18smem_ptr_flag_bitsILi8EEENSR_INS5_IJNSA_ILi8EEESI_EEENS5_IJSI_SC_EEEEEEEvNS4_8identityENS4_23SM90_TMA_LOAD_MULTICASTES18_vS19_EENS_8epilogue10collective6detail29Sm90TmaWarpSpecializedAdapterINS1D_15DefaultEpilogueIaSK_SK_NS1C_6thread17LinearCombinationIaLi1EiiLNS1H_9ScaleType4KindE0ELNS_15FloatRoundStyleE2EaEENS1_15EpilogueDefaultEEEEEvvEEEEvNT_6ParamsE)
        /*0014*/ 	.word	0x000010e8


	//----- nvinfo : EIATTR_MIN_STACK_SIZE
	.align		4
.L_17:
        /*0018*/ 	.byte	0x04, 0x12
        /*001a*/ 	.short	(.L_19 - .L_18)
	.align		4
.L_18:
        /*001c*/ 	.word	index@(_ZN7cutlass13device_kernelINS_4gemm6kernel13GemmUniversalIN4cute5tupleIJiiiiEEENS1_10collective13CollectiveMmaINS1_34MainloopSm90TmaGmmaWarpSpecializedILi2ENS5_IJNS4_1CILi2EEENSA_ILi1EEESC_EEENS1_35KernelTmaWarpSpecializedCooperativeEEENS5_IJNSA_ILi512EEENSA_ILi192EEENSA_ILi128EEEEEEaNS5_IJlSC_lEEEaSK_NS4_8TiledMMAINS4_8MMA_AtomIJNS4_4SM904GMMA27MMA_64x192x32_S32S8S8_SS_TNEEEENS4_6LayoutISD_NS5_IJSC_NSA_ILi0EEESS_EEEEENS5_IJNS4_10UnderscoreESV_SV_EEEEENS4_13SM90_TMA_LOADENS4_14ComposedLayoutINS4_7SwizzleILi3ELi4ELi3EEENS4_18smem_ptr_flag_bitsILi8EEENSR_INS5_IJNSA_ILi8EEESI_EEENS5_IJSI_SC_EEEEEEEvNS4_8identityENS4_23SM90_TMA_LOAD_MULTICASTES18_vS19_EENS_8epilogue10collective6detail29Sm90TmaWarpSpecializedAdapterINS1D_15DefaultEpilogueIaSK_SK_NS1C_6thread17LinearCombinationIaLi1EiiLNS1H_9ScaleType4KindE0ELNS_15FloatRoundStyleE2EaEENS1_15EpilogueDefaultEEEEEvvEEEEvNT_6ParamsE)
        /*0020*/ 	.word	0x000010e8
.L_19:


//--------------------- .nv.compat                --------------------------
	.section	.nv.compat,"",@"SHT_CUDA_COMPAT_INFO"
	.align	4
        /*0000*/ 	.byte	0x02, 0x09, 0x01, 0x00, 0x02, 0x02, 0x04, 0x00, 0x02, 0x05, 0x05, 0x00, 0x03, 0x07, 0x01, 0x01
        /*0010*/ 	.byte	0x02, 0x03, 0x01, 0x00, 0x02, 0x06, 0x01, 0x00, 0x04, 0x0b, 0x08, 0x00, 0x00, 0x00, 0x00, 0x00
        /*0020*/ 	.byte	0x00, 0x00, 0x00, 0x00


//--------------------- .nv.info._ZN7cutlass13device_kernelINS_4gemm6kernel13GemmUniversalIN4cute5tupleIJiiiiEEENS1_10collective13CollectiveMmaINS1_34MainloopSm90TmaGmmaWarpSpecializedILi2ENS5_IJNS4_1CILi2EEENSA_ILi1EEESC_EEENS1_35KernelTmaWarpSpecializedCooperativeEEENS5_IJNSA_ILi512EEENSA_ILi192EEENSA_ILi128EEEEEEaNS5_IJlSC_lEEEaSK_NS4_8TiledMMAINS4_8MMA_AtomIJNS4_4SM904GMMA27MMA_64x192x32_S32S8S8_SS_TNEEEENS4_6LayoutISD_NS5_IJSC_NSA_ILi0EEESS_EEEEENS5_IJNS4_10UnderscoreESV_SV_EEEEENS4_13SM90_TMA_LOADENS4_14ComposedLayoutINS4_7SwizzleILi3ELi4ELi3EEENS4_18smem_ptr_flag_bitsILi8EEENSR_INS5_IJNSA_ILi8EEESI_EEENS5_IJSI_SC_EEEEEEEvNS4_8identityENS4_23SM90_TMA_LOAD_MULTICASTES18_vS19_EENS_8epilogue10collective6detail29Sm90TmaWarpSpecializedAdapterINS1D_15DefaultEpilogueIaSK_SK_NS1C_6thread17LinearCombinationIaLi1EiiLNS1H_9ScaleType4KindE0ELNS_15FloatRoundStyleE2EaEENS1_15EpilogueDefaultEEEEEvvEEEEvNT_6ParamsE --------------------------
	.section	.nv.info._ZN7cutlass13device_kernelINS_4gemm6kernel13GemmUniversalIN4cute5tupleIJiiiiEEENS1_10collective13CollectiveMmaINS1_34MainloopSm90TmaGmmaWarpSpecializedILi2ENS5_IJNS4_1CILi2EEENSA_ILi1EEESC_EEENS1_35KernelTmaWarpSpecializedCooperativeEEENS5_IJNSA_ILi512EEENSA_ILi192EEENSA_ILi128EEEEEEaNS5_IJlSC_lEEEaSK_NS4_8TiledMMAINS4_8MMA_AtomIJNS4_4SM904GMMA27MMA_64x192x32_S32S8S8_SS_TNEEEENS4_6LayoutISD_NS5_IJSC_NSA_ILi0EEESS_EEEEENS5_IJNS4_10UnderscoreESV_SV_EEEEENS4_13SM90_TMA_LOADENS4_14ComposedLayoutINS4_7SwizzleILi3ELi4ELi3EEENS4_18smem_ptr_flag_bitsILi8EEENSR_INS5_IJNSA_ILi8EEESI_EEENS5_IJSI_SC_EEEEEEEvNS4_8identityENS4_23SM90_TMA_LOAD_MULTICASTES18_vS19_EENS_8epilogue10collective6detail29Sm90TmaWarpSpecializedAdapterINS1D_15DefaultEpilogueIaSK_SK_NS1C_6thread17LinearCombinationIaLi1EiiLNS1H_9ScaleType4KindE0ELNS_15FloatRoundStyleE2EaEENS1_15EpilogueDefaultEEEEEvvEEEEvNT_6ParamsE,"",@"SHT_CUDA_INFO"
	.sectionflags	@""
	.align	4


	//----- nvinfo : EIATTR_CUDA_API_VERSION
	.align		4
        /*0000*/ 	.byte	0x04, 0x37
        /*0002*/ 	.short	(.L_21 - .L_20)
.L_20:
        /*0004*/ 	.word	0x00000082


	//----- nvinfo : EIATTR_KPARAM_INFO
	.align		4
.L_21:
        /*0008*/ 	.byte	0x04, 0x17
        /*000a*/ 	.short	(.L_23 - .L_22)
.L_22:
        /*000c*/ 	.word	0x00000000
        /*0010*/ 	.short	0x0000
        /*0012*/ 	.short	0x0070
        /*0014*/ 	.byte	0x00, 0xf0, 0x01, 0x10


	//----- nvinfo : EIATTR_SPARSE_MMA_MASK
	.align		4
.L_23:
        /*0018*/ 	.byte	0x03, 0x50
        /*001a*/ 	.short	0x0000


	//----- nvinfo : EIATTR_MAXREG_COUNT
	.align		4
        /*001c*/ 	.byte	0x03, 0x1b
        /*001e*/ 	.short	0x00a8


	//----- nvinfo : EIATTR_NUM_BARRIERS
	.align		4
        /*0020*/ 	.byte	0x02, 0x4c
        /*0022*/ 	.byte	0x01
	.zero		1


	//----- nvinfo : EIATTR_EXTERNS
	.align		4
        /*0024*/ 	.byte	0x04, 0x0f
        /*0026*/ 	.short	(.L_25 - .L_24)


	//   ....[0]....
	.align		4
.L_24:
        /*0028*/ 	.word	index@(__assertfail)


	//----- nvinfo : EIATTR_ANNOTATIONS
	.align		4
.L_25:
        /*002c*/ 	.byte	0x04, 0x55
        /*002e*/ 	.short	(.L_27 - .L_26)


	//   ....[0]....
.L_26:
        /*0030*/ 	.word	0x00000001
        /*0034*/ 	.byte	0xb0, 0x09, 0x00, 0x00, 0x01, 0x00, 0x00, 0x00, 0xd0, 0x09, 0x00, 0x00, 0x01, 0x00, 0x00, 0x00
        /* <DEDUP_REMOVED lines=1611> */
        /*64f4*/ 	.byte	0x10, 0xa9, 0x02, 0x00, 0x01, 0x00, 0x00, 0x00, 0x30, 0xa9, 0x02, 0x00


	//----- nvinfo : EIATTR_MERCURY_ISA_VERSION
	.align		4
.L_27:
        /*6500*/ 	.byte	0x03, 0x5f
        /*6502*/ 	.short	0x0101


	//----- nvinfo : EIATTR_INT_WARP_WIDE_INSTR_OFFSETS
	.align		4
        /*6504*/ 	.byte	0x04, 0x31
        /*6506*/ 	.short	(.L_29 - .L_28)


	//   ....[0]....
.L_28:
        /*6508*/ 	.word	0x00000540


	//   ....[1]....
        /*650c*/ 	.word	0x00000550


	//   ....[2]....
        /*6510*/ 	.word	0x000006d0


	//   ....[3]....
        /*6514*/ 	.word	0x000114c0


	//----- nvinfo : EIATTR_COOP_GROUP_MASK_REGIDS
	.align		4
.L_29:
        /*6518*/ 	.byte	0x04, 0x29
        /*651a*/ 	.short	(.L_31 - .L_30)


	//   ....[0]....
.L_30:
        /*651c*/ 	.word	0xffffffff


	//   ....[1]....
        /*6520*/ 	.word	0xffffffff


	//   ....[2]....
        /*6524*/ 	.word	0xffffffff


	//   ....[3]....
        /*6528*/ 	.word	0xffffffff


	//   ....[4]....
        /*652c*/ 	.word	0xffffffff


	//   ....[5]....
        /*6530*/ 	.word	0xffffffff


	//----- nvinfo : EIATTR_COOP_GROUP_INSTR_OFFSETS
	.align		4
.L_31:
        /*6534*/ 	.byte	0x04, 0x28
        /*6536*/ 	.short	(.L_33 - .L_32)


	//   ....[0]....
.L_32:
        /*6538*/ 	.word	0x00000070


	//   ....[1]....
        /*653c*/ 	.word	0x00000080


	//   ....[2]....
        /*6540*/ 	.word	0x000001a0


	//   ....[3]....
        /*6544*/ 	.word	0x00000390


	//   ....[4]....
        /*6548*/ 	.word	0x00000800


	//   ....[5]....
        /*654c*/ 	.word	0x00001400


	//----- nvinfo : EIATTR_REG_RECONFIG
	.align		4
.L_33:
        /*6550*/ 	.byte	0x01, 0x54
	.zero		2


	//----- nvinfo : EIATTR_SYSCALL_OFFSETS
	.align		4
        /*6554*/ 	.byte	0x04, 0x46
        /*6556*/ 	.short	(.L_35 - .L_34)


	//   ....[0]....
.L_34:
        /*6558*/ 	.word	0x000015b0


	//----- nvinfo : EIATTR_MBARRIER_INSTR_OFFSETS
	.align		4
.L_35:
        /*655c*/ 	.byte	0x04, 0x39
        /*655e*/ 	.short	(.L_37 - .L_36)


	//   ....[0]....
.L_36:
        /*6560*/ 	.word	0x00000320
        /*6564*/ 	.word	0x000000ff
        /*6568*/ 	.word	0x00000000
        /*656c*/ 	.short	0x0100
        /*656e*/ 	.byte	0x08
	.zero		1


	//   ....[1]....
        /*6570*/ 	.word	0x00000330
        /*6574*/ 	.word	0x000000ff
        /*6578*/ 	.word	0x00000010
        /*657c*/ 	.short	0x0100
        /*657e*/ 	.byte	0x08
	.zero		1


	//   ....[2]....
        /*6580*/ 	.word	0x00000340
        /*6584*/ 	.word	0x000000ff
        /*6588*/ 	.word	0x00000008
        /*658c*/ 	.short	0x0100
        /*658e*/ 	.byte	0x08
	.zero		1


	//   ....[3]....
        /*6590*/ 	.word	0x00000350
        /*6594*/ 	.word	0x000000ff
        /*6598*/ 	.word	0x00000018
        /*659c*/ 	.short	0x0100
        /*659e*/ 	.byte	0x08
	.zero		1


	//   ....[4]....
        /*65a0*/ 	.word	0x00000730
        /*65a4*/ 	.word	0x000000ff
        /*65a8*/ 	.word	0x00000030
        /*65ac*/ 	.short	0x0100
        /*65ae*/ 	.byte	0x06
	.zero		1


	//   ....[5]....
        /*65b0*/ 	.word	0x00000770
        /*65b4*/ 	.word	0x000000ff
        /*65b8*/ 	.word	0x00000038
        /*65bc*/ 	.short	0x0100
        /*65be*/ 	.byte	0x06
	.zero		1


	//   ....[6]....
        /*65c0*/ 	.word	0x00001690
        /*65c4*/ 	.word	0x00000003
        /*65c8*/ 	.word	0x00000000
        /*65cc*/ 	.short	0x010a
        /*65ce*/ 	.byte	0x3f
	.zero		1


	//   ....[7]....
        /*65d0*/ 	.word	0x000016d0
        /*65d4*/ 	.word	0x00000003
        /*65d8*/ 	.word	0x00000000
        /*65dc*/ 	.short	0x010a
        /*65de*/ 	.byte	0x3f
	.zero		1


	//   ....[8]....
        /*65e0*/ 	.word	0x00008830
        /*65e4*/ 	.word	0x00000003
        /*65e8*/ 	.word	0x00000000
        /*65ec*/ 	.short	0x010a
        /*65ee*/ 	.byte	0x3f
	.zero		1


	//   ....[9]....
        /*65f0*/ 	.word	0x00008870
        /*65f4*/ 	.word	0x00000003
        /*65f8*/ 	.word	0x00000000
        /*65fc*/ 	.short	0x010a
        /*65fe*/ 	.byte	0x3f
	.zero		1


	//   ....[10]....
        /*6600*/ 	.word	0x00011350
        /*6604*/ 	.word	0x00000003
        /*6608*/ 	.word	0x00000000
        /*660c*/ 	.short	0x0101
        /*660e*/ 	.byte	0x3f
	.zero		1


	//   ....[11]....
        /*6610*/ 	.word	0x00011550
        /*6614*/ 	.word	0x00000000
        /*6618*/ 	.word	0x00000000
        /*661c*/ 	.short	0x0101
        /*661e*/ 	.byte	0x3f
	.zero		1


	//   ....[12]....
        /*6620*/ 	.word	0x0002a490
        /*6624*/ 	.word	0x0000000f
        /*6628*/ 	.word	0x00000010
        /*662c*/ 	.short	0x010a
        /*662e*/ 	.byte	0x3f
	.zero		1


	//   ....[13]....
        /*6630*/ 	.word	0x0002a8a0
        /*6634*/ 	.word	0x00000002
        /*6638*/ 	.word	0x00000038
        /*663c*/ 	.short	0x0101
        /*663e*/ 	.byte	0x3f
	.zero		1


	//   ....[14]....
        /*6640*/ 	.word	0x0002b040
        /*6644*/ 	.word	0x00000005
        /*6648*/ 	.word	0x00000000
        /*664c*/ 	.short	0x010a
        /*664e*/ 	.byte	0x3f
	.zero		1


	//   ....[15]....
        /*6650*/ 	.word	0x0002b0d0
        /*6654*/ 	.word	0x00000003
        /*6658*/ 	.word	0x00000000
        /*665c*/ 	.short	0x010a
        /*665e*/ 	.byte	0x3f
	.zero		1


	//   ....[16]....
        /*6660*/ 	.word	0x0002b130
        /*6664*/ 	.word	0x00000003
        /*6668*/ 	.word	0x00000000
        /*666c*/ 	.short	0x010a
        /*666e*/ 	.byte	0x3f
	.zero		1


	//   ....[17]....
        /*6670*/ 	.word	0x0002b180
        /*6674*/ 	.word	0x00000003
        /*6678*/ 	.word	0x00000000
        /*667c*/ 	.short	0x010a
        /*667e*/ 	.byte	0x3f
	.zero		1


	//   ....[18]....
        /*6680*/ 	.word	0x0002b250
        /*6684*/ 	.word	0x0000000f
        /*6688*/ 	.word	0x00000010
        /*668c*/ 	.short	0x010a
        /*668e*/ 	.byte	0x3f
	.zero		1


	//   ....[19]....
        /*6690*/ 	.word	0x0002b320
        /*6694*/ 	.word	0x00000005
        /*6698*/ 	.word	0x00000000
        /*669c*/ 	.short	0x010a
        /*669e*/ 	.byte	0x3f
	.zero		1


	//----- nvinfo : EIATTR_NUM_MBARRIERS
	.align		4
.L_37:
        /*66a0*/ 	.byte	0x03, 0x38
        /*66a2*/ 	.short	0x0006


	//----- nvinfo : EIATTR_EXIT_INSTR_OFFSETS
	.align		4
        /*66a4*/ 	.byte	0x04, 0x1c
        /*66a6*/ 	.short	(.L_39 - .L_38)


	//   ....[0]....
.L_38:
        /*66a8*/ 	.word	0x00000a60


	//   ....[1]....
        /*66ac*/ 	.word	0x000012f0


	//   ....[2]....
        /*66b0*/ 	.word	0x00029b00


	//   ....[3]....
        /*66b4*/ 	.word	0x0002a120


	//   ....[4]....
        /*66b8*/ 	.word	0x0002b120


	//----- nvinfo : EIATTR_MAX_THREADS
	.align		4
.L_39:
        /*66bc*/ 	.byte	0x04, 0x05
        /*66be*/ 	.short	(.L_41 - .L_40)
.L_40:
        /*66c0*/ 	.word	0x00000180
        /*66c4*/ 	.word	0x00000001
        /*66c8*/ 	.word	0x00000001


	//----- nvinfo : EIATTR_CRS_STACK_SIZE
	.align		4
.L_41:
        /*66cc*/ 	.byte	0x04, 0x1e
        /*66ce*/ 	.short	(.L_43 - .L_42)
.L_42:
        /*66d0*/ 	.word	0x00000000


	//----- nvinfo : EIATTR_CBANK_PARAM_SIZE
	.align		4
.L_43:
        /*66d4*/ 	.byte	0x03, 0x19
        /*66d6*/ 	.short	0x0470


	//----- nvinfo : EIATTR_PARAM_CBANK
	.align		4
        /*66d8*/ 	.byte	0x04, 0x0a
        /*66da*/ 	.short	(.L_45 - .L_44)
	.align		4
.L_44:
        /*66dc*/ 	.word	index@(.nv.constant0._ZN7cutlass13device_kernelINS_4gemm6kernel13GemmUniversalIN4cute5tupleIJiiiiEEENS1_10collective13CollectiveMmaINS1_34MainloopSm90TmaGmmaWarpSpecializedILi2ENS5_IJNS4_1CILi2EEENSA_ILi1EEESC_EEENS1_35KernelTmaWarpSpecializedCooperativeEEENS5_IJNSA_ILi512EEENSA_ILi192EEENSA_ILi128EEEEEEaNS5_IJlSC_lEEEaSK_NS4_8TiledMMAINS4_8MMA_AtomIJNS4_4SM904GMMA27MMA_64x192x32_S32S8S8_SS_TNEEEENS4_6LayoutISD_NS5_IJSC_NSA_ILi0EEESS_EEEEENS5_IJNS4_10UnderscoreESV_SV_EEEEENS4_13SM90_TMA_LOADENS4_14ComposedLayoutINS4_7SwizzleILi3ELi4ELi3EEENS4_18smem_ptr_flag_bitsILi8EEENSR_INS5_IJNSA_ILi8EEESI_EEENS5_IJSI_SC_EEEEEEEvNS4_8identityENS4_23SM90_TMA_LOAD_MULTICASTES18_vS19_EENS_8epilogue10collective6detail29Sm90TmaWarpSpecializedAdapterINS1D_15DefaultEpilogueIaSK_SK_NS1C_6thread17LinearCombinationIaLi1EiiLNS1H_9ScaleType4KindE0ELNS_15FloatRoundStyleE2EaEENS1_15EpilogueDefaultEEEEEvvEEEEvNT_6ParamsE)
        /*66e0*/ 	.short	0x0210
        /*66e2*/ 	.short	0x0470


	//----- nvinfo : EIATTR_SW_WAR
	.align		4
.L_45:
        /*66e4*/ 	.byte	0x04, 0x36
        /*66e6*/ 	.short	(.L_47 - .L_46)
.L_46:
        /*66e8*/ 	.word	0x00000008
.L_47:


//--------------------- .nv.callgraph             --------------------------
	.section	.nv.callgraph,"",@"SHT_CUDA_CALLGRAPH"
	.align	4
	.sectionentsize	8
	.align		4
        /*0000*/ 	.word	0x00000000
	.align		4
        /*0004*/ 	.word	0xffffffff
	.align		4
        /*0008*/ 	.word	index@(_ZN7cutlass13device_kernelINS_4gemm6kernel13GemmUniversalIN4cute5tupleIJiiiiEEENS1_10collective13CollectiveMmaINS1_34MainloopSm90TmaGmmaWarpSpecializedILi2ENS5_IJNS4_1CILi2EEENSA_ILi1EEESC_EEENS1_35KernelTmaWarpSpecializedCooperativeEEENS5_IJNSA_ILi512EEENSA_ILi192EEENSA_ILi128EEEEEEaNS5_IJlSC_lEEEaSK_NS4_8TiledMMAINS4_8MMA_AtomIJNS4_4SM904GMMA27MMA_64x192x32_S32S8S8_SS_TNEEEENS4_6LayoutISD_NS5_IJSC_NSA_ILi0EEESS_EEEEENS5_IJNS4_10UnderscoreESV_SV_EEEEENS4_13SM90_TMA_LOADENS4_14ComposedLayoutINS4_7SwizzleILi3ELi4ELi3EEENS4_18smem_ptr_flag_bitsILi8EEENSR_INS5_IJNSA_ILi8EEESI_EEENS5_IJSI_SC_EEEEEEEvNS4_8identityENS4_23SM90_TMA_LOAD_MULTICASTES18_vS19_EENS_8epilogue10collective6detail29Sm90TmaWarpSpecializedAdapterINS1D_15DefaultEpilogueIaSK_SK_NS1C_6thread17LinearCombinationIaLi1EiiLNS1H_9ScaleType4KindE0ELNS_15FloatRoundStyleE2EaEENS1_15EpilogueDefaultEEEEEvvEEEEvNT_6ParamsE)
	.align		4
        /*000c*/ 	.word	index@(__assertfail)
	.align		4
        /*0010*/ 	.word	0x00000000
	.align		4
        /*0014*/ 	.word	0xfffffffe
	.align		4
        /*0018*/ 	.word	0x00000000
	.align		4
        /*001c*/ 	.word	0xfffffffd
	.align		4
        /*0020*/ 	.word	0x00000000
	.align		4
        /*0024*/ 	.word	0xfffffffc


//--------------------- .nv.constant4             --------------------------
	.section	.nv.constant4,"a",@progbits
	.align	8
	.align		8
.nv.constant4:
        /*0000*/ 	.dword	__assertfail
	.align		8
        /*0008*/ 	.dword	__unnamed_1
	.align		8
        /*0010*/ 	.dword	_ZN40_INTERNAL_c9a14d1c_4_k_cu_939d4088_171274cuda3std3__45__cpo5beginE
	.align		8
        /*0018*/ 	.dword	_ZN40_INTERNAL_c9a14d1c_4_k_cu_939d4088_171274cuda3std3__45__cpo3endE
	.align		8
        /*0020*/ 	.dword	_ZN40_INTERNAL_c9a14d1c_4_k_cu_939d4088_171274cuda3std3__45__cpo6cbeginE
	.align		8
        /*0028*/ 	.dword	_ZN40_INTERNAL_c9a14d1c_4_k_cu_939d4088_171274cuda3std3__45__cpo4cendE
	.align		8
        /*0030*/ 	.dword	_ZN40_INTERNAL_c9a14d1c_4_k_cu_939d4088_171274cuda3std3__442_GLOBAL__N__c9a14d1c_4_k_cu_939d4088_171276ignoreE
	.align		8
        /*0038*/ 	.dword	_ZN40_INTERNAL_c9a14d1c_4_k_cu_939d4088_171274cuda3std3__419piecewise_constructE
	.align		8
        /*0040*/ 	.dword	_ZN40_INTERNAL_c9a14d1c_4_k_cu_939d4088_171274cuda3std3__48in_placeE
	.align		8
        /*0048*/ 	.dword	_ZN40_INTERNAL_c9a14d1c_4_k_cu_939d4088_171274cuda3std6ranges3__45__cpo4swapE
	.align		8
        /*0050*/ 	.dword	_ZN40_INTERNAL_c9a14d1c_4_k_cu_939d4088_171274cuda3std6ranges3__45__cpo9iter_moveE
	.align		8
        /*0058*/ 	.dword	_ZN40_INTERNAL_c9a14d1c_4_k_cu_939d4088_171274cute7productE
	.align		8
        /*0060*/ 	.dword	_ZN40_INTERNAL_c9a14d1c_4_k_cu_939d4088_171274cute1_E
	.align		8
        /*0068*/ 	.dword	$str$22
	.align		8
        /*0070*/ 	.dword	$str$23


//--------------------- .text._ZN7cutlass13device_kernelINS_4gemm6kernel13GemmUniversalIN4cute5tupleIJiiiiEEENS1_10collective13CollectiveMmaINS1_34MainloopSm90TmaGmmaWarpSpecializedILi2ENS5_IJNS4_1CILi2EEENSA_ILi1EEESC_EEENS1_35KernelTmaWarpSpecializedCooperativeEEENS5_IJNSA_ILi512EEENSA_ILi192EEENSA_ILi128EEEEEEaNS5_IJlSC_lEEEaSK_NS4_8TiledMMAINS4_8MMA_AtomIJNS4_4SM904GMMA27MMA_64x192x32_S32S8S8_SS_TNEEEENS4_6LayoutISD_NS5_IJSC_NSA_ILi0EEESS_EEEEENS5_IJNS4_10UnderscoreESV_SV_EEEEENS4_13SM90_TMA_LOADENS4_14ComposedLayoutINS4_7SwizzleILi3ELi4ELi3EEENS4_18smem_ptr_flag_bitsILi8EEENSR_INS5_IJNSA_ILi8EEESI_EEENS5_IJSI_SC_EEEEEEEvNS4_8identityENS4_23SM90_TMA_LOAD_MULTICASTES18_vS19_EENS_8epilogue10collective6detail29Sm90TmaWarpSpecializedAdapterINS1D_15DefaultEpilogueIaSK_SK_NS1C_6thread17LinearCombinationIaLi1EiiLNS1H_9ScaleType4KindE0ELNS_15FloatRoundStyleE2EaEENS1_15EpilogueDefaultEEEEEvvEEEEvNT_6ParamsE --------------------------
	.section	.text._ZN7cutlass13device_kernelINS_4gemm6kernel13GemmUniversalIN4cute5tupleIJiiiiEEENS1_10collective13CollectiveMmaINS1_34MainloopSm90TmaGmmaWarpSpecializedILi2ENS5_IJNS4_1CILi2EEENSA_ILi1EEESC_EEENS1_35KernelTmaWarpSpecializedCooperativeEEENS5_IJNSA_ILi512EEENSA_ILi192EEENSA_ILi128EEEEEEaNS5_IJlSC_lEEEaSK_NS4_8TiledMMAINS4_8MMA_AtomIJNS4_4SM904GMMA27MMA_64x192x32_S32S8S8_SS_TNEEEENS4_6LayoutISD_NS5_IJSC_NSA_ILi0EEESS_EEEEENS5_IJNS4_10UnderscoreESV_SV_EEEEENS4_13SM90_TMA_LOADENS4_14ComposedLayoutINS4_7SwizzleILi3ELi4ELi3EEENS4_18smem_ptr_flag_bitsILi8EEENSR_INS5_IJNSA_ILi8EEESI_EEENS5_IJSI_SC_EEEEEEEvNS4_8identityENS4_23SM90_TMA_LOAD_MULTICASTES18_vS19_EENS_8epilogue10collective6detail29Sm90TmaWarpSpecializedAdapterINS1D_15DefaultEpilogueIaSK_SK_NS1C_6thread17LinearCombinationIaLi1EiiLNS1H_9ScaleType4KindE0ELNS_15FloatRoundStyleE2EaEENS1_15EpilogueDefaultEEEEEvvEEEEvNT_6ParamsE,"ax",@progbits
	.align	128
.text._ZN7cutlass13device_kernelINS_4gemm6kernel13GemmUniversalIN4cute5tupleIJiiiiEEENS1_10collective13CollectiveMmaINS1_34MainloopSm90TmaGmmaWarpSpecializedILi2ENS5_IJNS4_1CILi2EEENSA_ILi1EEESC_EEENS1_35KernelTmaWarpSpecializedCooperativeEEENS5_IJNSA_ILi512EEENSA_ILi192EEENSA_ILi128EEEEEEaNS5_IJlSC_lEEEaSK_NS4_8TiledMMAINS4_8MMA_AtomIJNS4_4SM904GMMA27MMA_64x192x32_S32S8S8_SS_TNEEEENS4_6LayoutISD_NS5_IJSC_NSA_ILi0EEESS_EEEEENS5_IJNS4_10UnderscoreESV_SV_EEEEENS4_13SM90_TMA_LOADENS4_14ComposedLayoutINS4_7SwizzleILi3ELi4ELi3EEENS4_18smem_ptr_flag_bitsILi8EEENSR_INS5_IJNSA_ILi8EEESI_EEENS5_IJSI_SC_EEEEEEEvNS4_8identityENS4_23SM90_TMA_LOAD_MULTICASTES18_vS19_EENS_8epilogue10collective6detail29Sm90TmaWarpSpecializedAdapterINS1D_15DefaultEpilogueIaSK_SK_NS1C_6thread17LinearCombinationIaLi1EiiLNS1H_9ScaleType4KindE0ELNS_15FloatRoundStyleE2EaEENS1_15EpilogueDefaultEEEEEvvEEEEvNT_6ParamsE:
        .type           _ZN7cutlass13device_kernelINS_4gemm6kernel13GemmUniversalIN4cute5tupleIJiiiiEEENS1_10collective13CollectiveMmaINS1_34MainloopSm90TmaGmmaWarpSpecializedILi2ENS5_IJNS4_1CILi2EEENSA_ILi1EEESC_EEENS1_35KernelTmaWarpSpecializedCooperativeEEENS5_IJNSA_ILi512EEENSA_ILi192EEENSA_ILi128EEEEEEaNS5_IJlSC_lEEEaSK_NS4_8TiledMMAINS4_8MMA_AtomIJNS4_4SM904GMMA27MMA_64x192x32_S32S8S8_SS_TNEEEENS4_6LayoutISD_NS5_IJSC_NSA_ILi0EEESS_EEEEENS5_IJNS4_10UnderscoreESV_SV_EEEEENS4_13SM90_TMA_LOADENS4_14ComposedLayoutINS4_7SwizzleILi3ELi4ELi3EEENS4_18smem_ptr_flag_bitsILi8EEENSR_INS5_IJNSA_ILi8EEESI_EEENS5_IJSI_SC_EEEEEEEvNS4_8identityENS4_23SM90_TMA_LOAD_MULTICASTES18_vS19_EENS_8epilogue10collective6detail29Sm90TmaWarpSpecializedAdapterINS1D_15DefaultEpilogueIaSK_SK_NS1C_6thread17LinearCombinationIaLi1EiiLNS1H_9ScaleType4KindE0ELNS_15FloatRoundStyleE2EaEENS1_15EpilogueDefaultEEEEEvvEEEEvNT_6ParamsE,@function
        .size           _ZN7cutlass13device_kernelINS_4gemm6kernel13GemmUniversalIN4cute5tupleIJiiiiEEENS1_10collective13CollectiveMmaINS1_34MainloopSm90TmaGmmaWarpSpecializedILi2ENS5_IJNS4_1CILi2EEENSA_ILi1EEESC_EEENS1_35KernelTmaWarpSpecializedCooperativeEEENS5_IJNSA_ILi512EEENSA_ILi192EEENSA_ILi128EEEEEEaNS5_IJlSC_lEEEaSK_NS4_8TiledMMAINS4_8MMA_AtomIJNS4_4SM904GMMA27MMA_64x192x32_S32S8S8_SS_TNEEEENS4_6LayoutISD_NS5_IJSC_NSA_ILi0EEESS_EEEEENS5_IJNS4_10UnderscoreESV_SV_EEEEENS4_13SM90_TMA_LOADENS4_14ComposedLayoutINS4_7SwizzleILi3ELi4ELi3EEENS4_18smem_ptr_flag_bitsILi8EEENSR_INS5_IJNSA_ILi8EEESI_EEENS5_IJSI_SC_EEEEEEEvNS4_8identityENS4_23SM90_TMA_LOAD_MULTICASTES18_vS19_EENS_8epilogue10collective6detail29Sm90TmaWarpSpecializedAdapterINS1D_15DefaultEpilogueIaSK_SK_NS1C_6thread17LinearCombinationIaLi1EiiLNS1H_9ScaleType4KindE0ELNS_15FloatRoundStyleE2EaEENS1_15EpilogueDefaultEEEEEvvEEEEvNT_6ParamsE,(.L_x_835 - _ZN7cutlass13device_kernelINS_4gemm6kernel13GemmUniversalIN4cute5tupleIJiiiiEEENS1_10collective13CollectiveMmaINS1_34MainloopSm90TmaGmmaWarpSpecializedILi2ENS5_IJNS4_1CILi2EEENSA_ILi1EEESC_EEENS1_35KernelTmaWarpSpecializedCooperativeEEENS5_IJNSA_ILi512EEENSA_ILi192EEENSA_ILi128EEEEEEaNS5_IJlSC_lEEEaSK_NS4_8TiledMMAINS4_8MMA_AtomIJNS4_4SM904GMMA27MMA_64x192x32_S32S8S8_SS_TNEEEENS4_6LayoutISD_NS5_IJSC_NSA_ILi0EEESS_EEEEENS5_IJNS4_10UnderscoreESV_SV_EEEEENS4_13SM90_TMA_LOADENS4_14ComposedLayoutINS4_7SwizzleILi3ELi4ELi3EEENS4_18smem_ptr_flag_bitsILi8EEENSR_INS5_IJNSA_ILi8EEESI_EEENS5_IJSI_SC_EEEEEEEvNS4_8identityENS4_23SM90_TMA_LOAD_MULTICASTES18_vS19_EENS_8epilogue10collective6detail29Sm90TmaWarpSpecializedAdapterINS1D_15DefaultEpilogueIaSK_SK_NS1C_6thread17LinearCombinationIaLi1EiiLNS1H_9ScaleType4KindE0ELNS_15FloatRoundStyleE2EaEENS1_15EpilogueDefaultEEEEEvvEEEEvNT_6ParamsE)
        .other          _ZN7cutlass13device_kernelINS_4gemm6kernel13GemmUniversalIN4cute5tupleIJiiiiEEENS1_10collective13CollectiveMmaINS1_34MainloopSm90TmaGmmaWarpSpecializedILi2ENS5_IJNS4_1CILi2EEENSA_ILi1EEESC_EEENS1_35KernelTmaWarpSpecializedCooperativeEEENS5_IJNSA_ILi512EEENSA_ILi192EEENSA_ILi128EEEEEEaNS5_IJlSC_lEEEaSK_NS4_8TiledMMAINS4_8MMA_AtomIJNS4_4SM904GMMA27MMA_64x192x32_S32S8S8_SS_TNEEEENS4_6LayoutISD_NS5_IJSC_NSA_ILi0EEESS_EEEEENS5_IJNS4_10UnderscoreESV_SV_EEEEENS4_13SM90_TMA_LOADENS4_14ComposedLayoutINS4_7SwizzleILi3ELi4ELi3EEENS4_18smem_ptr_flag_bitsILi8EEENSR_INS5_IJNSA_ILi8EEESI_EEENS5_IJSI_SC_EEEEEEEvNS4_8identityENS4_23SM90_TMA_LOAD_MULTICASTES18_vS19_EENS_8epilogue10collective6detail29Sm90TmaWarpSpecializedAdapterINS1D_15DefaultEpilogueIaSK_SK_NS1C_6thread17LinearCombinationIaLi1EiiLNS1H_9ScaleType4KindE0ELNS_15FloatRoundStyleE2EaEENS1_15EpilogueDefaultEEEEEvvEEEEvNT_6ParamsE,@"STO_CUDA_ENTRY STV_DEFAULT"
_ZN7cutlass13device_kernelINS_4gemm6kernel13GemmUniversalIN4cute5tupleIJiiiiEEENS1_10collective13CollectiveMmaINS1_34MainloopSm90TmaGmmaWarpSpecializedILi2ENS5_IJNS4_1CILi2EEENSA_ILi1EEESC_EEENS1_35KernelTmaWarpSpecializedCooperativeEEENS5_IJNSA_ILi512EEENSA_ILi192EEENSA_ILi128EEEEEEaNS5_IJlSC_lEEEaSK_NS4_8TiledMMAINS4_8MMA_AtomIJNS4_4SM904GMMA27MMA_64x192x32_S32S8S8_SS_TNEEEENS4_6LayoutISD_NS5_IJSC_NSA_ILi0EEESS_EEEEENS5_IJNS4_10UnderscoreESV_SV_EEEEENS4_13SM90_TMA_LOADENS4_14ComposedLayoutINS4_7SwizzleILi3ELi4ELi3EEENS4_18smem_ptr_flag_bitsILi8EEENSR_INS5_IJNSA_ILi8EEESI_EEENS5_IJSI_SC_EEEEEEEvNS4_8identityENS4_23SM90_TMA_LOAD_MULTICASTES18_vS19_EENS_8epilogue10collective6detail29Sm90TmaWarpSpecializedAdapterINS1D_15DefaultEpilogueIaSK_SK_NS1C_6thread17LinearCombinationIaLi1EiiLNS1H_9ScaleType4KindE0ELNS_15FloatRoundStyleE2EaEENS1_15EpilogueDefaultEEEEEvvEEEEvNT_6ParamsE:
[----:B------:R-:W0:Y:S02]  /*0000*/  LDC R1, c[0x0][0x28] ;  /* 0x00000a00ff017b82 */ /* 0x000e240000000800 */
[----:B0-----:R-:W-:Y:S01]  /*0010*/  VIADD R1, R1, 0xffffef18 ;  /* 0xffffef1801017836 */ /* 0x001fe20000000000 */
[----:B------:R-:W0:Y:S01]  /*0020*/  S2R R4, SR_TID.X ;  /* 0x0000000000047919 */ /* 0x000e220000002100 */
[----:B------:R-:W-:Y:S01]  /*0030*/  ELECT P0, URZ, PT ;  /* 0x00000000003f782f */ /* 0x000fe20003800000 */
[----:B------:R-:W-:Y:S01]  /*0040*/  BSSY B0, `(.L_x_0) ;  /* 0x0000015000007945 */ /* 0x000fe20003800000 */
[--C-:B0-----:R-:W-:Y:S02]  /*0050*/  SHF.R.U32.HI R0, RZ, 0x5, R4.reuse ;  /* 0x00000005ff007819 */ /* 0x101fe40000011604 */
[----:B------:R-:W-:-:S03]  /*0060*/  SHF.R.U32.HI R2, RZ, 0x7, R4 ;  /* 0x00000007ff027819 */ /* 0x000fc60000011604 */
[----:B------:R-:W0:Y:S04]  /*0070*/  SHFL.IDX PT, R3, R0, RZ, 0x1f ;  /* 0x00001fff00037589 */ /* 0x000e2800000e0000 */
[----:B------:R-:W1:Y:S01]  /*0080*/  SHFL.IDX PT, R2, R2, RZ, 0x1f ;  /* 0x00001fff02027589 */ /* 0x000e6200000e0000 */
[----:B0-----:R-:W-:Y:S02]  /*0090*/  R2UR UR9, R3 ;  /* 0x00000000030972ca */ /* 0x001fe400000e0000 */
[----:B-1----:R-:W-:-:S11]  /*00a0*/  R2UR UR5, R2 ;  /* 0x00000000020572ca */ /* 0x002fd600000e0000 */
[----:B------:R-:W-:Y:S02]  /*00b0*/  USHF.R.S32.HI UR4, URZ, 0x1f, UR9 ;  /* 0x0000001f3f047899 */ /* 0x000fe40008011409 */
[----:B------:R-:W-:Y:S02]  /*00c0*/  ISETP.NE.OR P0, PT, RZ, UR9, !P0 ;  /* 0x00000009ff007c0c */ /* 0x000fe4000c705670 */
[----:B------:R-:W-:-:S04]  /*00d0*/  ULEA.HI UR4, UR4, UR9, URZ, 0x2 ;  /* 0x0000000904047291 */ /* 0x000fc8000f8f103f */
[----:B------:R-:W-:-:S04]  /*00e0*/  ULOP3.LUT UR4, UR4, 0xfffffffc, URZ, 0xc0, !UPT ;  /* 0xfffffffc04047892 */ /* 0x000fc8000f8ec03f */
[----:B------:R-:W-:-:S03]  /*00f0*/  UIADD3 UR9, UR9, -UR4, URZ ;  /* 0x8000000409097290 */ /* 0x000fc6000fffe03f */
[----:B------:R-:W-:Y:S09]  /*0100*/  @P0 BRA `(.L_x_1) ;  /* 0x0000000000200947 */ /* 0x000ff20003800000 */
[----:B------:R-:W-:Y:S02]  /*0110*/  ULDC.64 UR6, c[0x0][0x198] ;  /* 0x0000660000067ab9 */ /* 0x000fe40000000a00 */
[----:B------:R-:W-:Y:S02]  /*0120*/  UIADD3 UR10, UP0, UR6, 0xf0, URZ ;  /* 0x000000f0060a7890 */ /* 0x000fe4000ff1e03f */
[----:B------:R-:W-:Y:S02]  /*0130*/  UIADD3 UR6, UP1, UR6, 0x1f0, URZ ;  /* 0x000001f006067890 */ /* 0x000fe4000ff3e03f */
[----:B------:R-:W-:Y:S02]  /*0140*/  UIADD3.X UR11, URZ, UR7, URZ, UP0, !UPT ;  /* 0x000000073f0b7290 */ /* 0x000fe400087fe43f */
[----:B------:R-:W-:-:S07]  /*0150*/  UIADD3.X UR7, URZ, UR7, URZ, UP1, !UPT ;  /* 0x000000073f077290 */ /* 0x000fce0008ffe43f */
[----:B------:R0:W-:Y:S02]  /*0160*/  UTMACCTL.PF [UR10] ;  /* 0x000000000a0079b9 */ /* 0x0001e40008040000 */
[----:B------:R0:W-:Y:S02]  /*0170*/  UTMACCTL.PF [UR6] ;  /* 0x00000000060079b9 */ /* 0x0001e40008040000 */
[----:B0-----:R-:W-:Y:S01]  /*0180*/  NOP ;  /* 0x0000000000007918 */ /* 0x001fe20000000000 */
.L_x_1:
[----:B------:R-:W-:Y:S05]  /*0190*/  BSYNC B0 ;  /* 0x0000000000007941 */ /* 0x000fea0003800000 */
.L_x_0:
[----:B------:R-:W0:Y:S01]  /*01a0*/  SHFL.IDX PT, R2, R0, RZ, 0x1f ;  /* 0x00001fff00027589 */ /* 0x000e2200000e0000 */
[----:B------:R-:W-:Y:S01]  /*01b0*/  UISETP.NE.AND UP0, UPT, UR9, 0x3, UPT ;  /* 0x000000030900788c */ /* 0x000fe2000bf05270 */
[----:B------:R-:W-:Y:S01]  /*01c0*/  ISETP.NE.AND P1, PT, RZ, UR5, PT ;  /* 0x00000005ff007c0c */ /* 0x000fe2000bf25270 */
[----:B------:R-:W-:Y:S02]  /*01d0*/  UIADD3 UR16, UR5, -0x1, URZ ;  /* 0xffffffff05107890 */ /* 0x000fe4000fffe03f */
[----:B------:R-:W-:Y:S02]  /*01e0*/  UISETP.EQ.OR UP0, UPT, UR9, URZ, !UP0 ;  /* 0x0000003f0900728c */ /* 0x000fe4000c702670 */
[----:B------:R-:W-:Y:S02]  /*01f0*/  UISETP.GE.U32.AND UP1, UPT, UR16, 0x2, UPT ;  /* 0x000000021000788c */ /* 0x000fe4000bf26070 */
[----:B------:R-:W-:-:S04]  /*0200*/  UISETP.EQ.AND UP0, UPT, UR5, URZ, UP0 ;  /* 0x0000003f0500728c */ /* 0x000fc80008702270 */
[----:B------:R-:W-:-:S04]  /*0210*/  USEL UR38, URZ, 0x1, !UP0 ;  /* 0x000000013f267887 */ /* 0x000fc8000c000000 */
[----:B------:R-:W-:Y:S01]  /*0220*/  USEL UR38, UR38, 0x2, UP1 ;  /* 0x0000000226267887 */ /* 0x000fe20008800000 */
[----:B0-----:R-:W-:-:S13]  /*0230*/  ISETP.NE.AND P0, PT, R2, RZ, PT ;  /* 0x000000ff0200720c */ /* 0x001fda0003f05270 */
[----:B------:R-:W-:Y:S05]  /*0240*/  @P0 BRA `(.L_x_2) ;  /* 0x0000000000480947 */ /* 0x000fea0003800000 */
[----:B------:R-:W0:Y:S01]  /*0250*/  S2UR UR8, SR_CgaCtaId ;  /* 0x00000000000879c3 */ /* 0x000e220000008800 */
[----:B------:R-:W-:Y:S01]  /*0260*/  UMOV UR4, 0x400 ;  /* 0x0000040000047882 */ /* 0x000fe20000000000 */
[----:B------:R-:W-:Y:S01]  /*0270*/  UMOV UR5, 0x1 ;  /* 0x0000000100057882 */ /* 0x000fe20000000000 */
[----:B------:R-:W-:Y:S01]  /*0280*/  UMOV UR6, 0x4 ;  /* 0x0000000400067882 */ /* 0x000fe20000000000 */
[----:B------:R-:W-:Y:S01]  /*0290*/  ELECT P0, URZ, PT ;  /* 0x00000000003f782f */ /* 0x000fe20003800000 */
[----:B------:R-:W-:-:S04]  /*02a0*/  UIADD3 UR6, -UR6, 0x100000, URZ ;  /* 0x0010000006067890 */ /* 0x000fc8000fffe13f */
[----:B------:R-:W-:Y:S02]  /*02b0*/  USHF.L.U32 UR7, UR6, 0xb, URZ ;  /* 0x0000000b06077899 */ /* 0x000fe4000800063f */
[----:B------:R-:W-:Y:S02]  /*02c0*/  USHF.L.U32 UR6, UR6, 0x1, URZ ;  /* 0x0000000106067899 */ /* 0x000fe4000800063f */
[----:B0-----:R-:W-:Y:S02]  /*02d0*/  ULEA UR8, UR8, UR4, 0x18 ;  /* 0x0000000408087291 */ /* 0x001fe4000f8ec03f */
[----:B------:R-:W-:-:S04]  /*02e0*/  UIADD3 UR4, -UR5, 0x100000, URZ ;  /* 0x0010000005047890 */ /* 0x000fc8000fffe13f */
[----:B------:R-:W-:Y:S02]  /*02f0*/  USHF.L.U32 UR5, UR4, 0xb, URZ ;  /* 0x0000000b04057899 */ /* 0x000fe4000800063f */
[----:B------:R-:W-:Y:S01]  /*0300*/  USHF.L.U32 UR4, UR4, 0x1, URZ ;  /* 0x0000000104047899 */ /* 0x000fe2000800063f */
[----:B------:R-:W0:Y:S11]  /*0310*/  FENCE.VIEW.ASYNC.S ;  /* 0x00000000000073c6 */ /* 0x000e360000000000 */
[----:B0-----:R0:W1:Y:S01]  /*0320*/  SYNCS.EXCH.64 URZ, [UR8], UR4 ;  /* 0x00000004083f75b2 */ /* 0x0010620008000100 */
[----:B------:R0:W2:Y:S01]  /*0330*/  SYNCS.EXCH.64 URZ, [UR8+0x10], UR6 ;  /* 0x00001006083f75b2 */ /* 0x0000a20008000100 */
[----:B------:R0:W3:Y:S01]  /*0340*/  SYNCS.EXCH.64 URZ, [UR8+0x8], UR4 ;  /* 0x00000804083f75b2 */ /* 0x0000e20008000100 */
[----:B------:R0:W4:Y:S01]  /*0350*/  SYNCS.EXCH.64 URZ, [UR8+0x18], UR6 ;  /* 0x00001806083f75b2 */ /* 0x0001220008000100 */
[----:B------:R-:W-:Y:S01]  /*0360*/  NOP ;  /* 0x0000000000007918 */ /* 0x000fe20000000000 */
.L_x_2:
[----:B------:R-:W5:Y:S01]  /*0370*/  S2UR UR13, SR_CTAID.X ;  /* 0x00000000000d79c3 */ /* 0x000f620000002500 */
[----:B------:R-:W-:Y:S01]  /*0380*/  SHF.R.S32.HI R3, RZ, 0x1f, R4 ;  /* 0x0000001fff037819 */ /* 0x000fe20000011404 */
[----:B------:R5:W1:Y:S01]  /*0390*/  SHFL.IDX PT, R6, R0, RZ, 0x1f ;  /* 0x00001fff00067589 */ /* 0x000a6200000e0000 */
[----:B0-----:R-:W-:Y:S01]  /*03a0*/  ULDC UR4, c[0x0][0x150] ;  /* 0x0000540000047ab9 */ /* 0x001fe20000000800 */
[----:B------:R-:W-:Y:S02]  /*03b0*/  ELECT P0, URZ, PT ;  /* 0x00000000003f782f */ /* 0x000fe40003800000 */
[----:B------:R-:W-:Y:S01]  /*03c0*/  LEA.HI R3, R3, R4, RZ, 0x7 ;  /* 0x0000000403037211 */ /* 0x000fe200078f38ff */
[----:B------:R-:W-:Y:S01]  /*03d0*/  ULDC UR5, c[0x0][0x154] ;  /* 0x0000550000057ab9 */ /* 0x000fe20000000800 */
[----:B------:R-:W-:Y:S01]  /*03e0*/  SHF.R.S32.HI R7, RZ, 0x1f, R2 ;  /* 0x0000001fff077819 */ /* 0x000fe20000011402 */
[----:B------:R-:W0:Y:S01]  /*03f0*/  S2UR UR10, SR_CTAID.Y ;  /* 0x00000000000a79c3 */ /* 0x000e220000002600 */
[----:B------:R-:W-:Y:S01]  /*0400*/  LOP3.LUT R3, R3, 0xffffff80, RZ, 0xc0, !PT ;  /* 0xffffff8003037812 */ /* 0x000fe200078ec0ff */
[----:B------:R-:W-:Y:S01]  /*0410*/  ULDC UR8, c[0x0][0x144] ;  /* 0x0000510000087ab9 */ /* 0x000fe20000000800 */
[----:B------:R-:W-:Y:S01]  /*0420*/  LEA.HI R7, R7, R2, RZ, 0x2 ;  /* 0x0000000207077211 */ /* 0x000fe200078f10ff */
[----:B------:R-:W-:Y:S01]  /*0430*/  NOP ;  /* 0x0000000000007918 */ /* 0x000fe20000000000 */
[----:B------:R-:W-:Y:S01]  /*0440*/  NOP ;  /* 0x0000000000007918 */ /* 0x000fe20000000000 */
[----:B------:R-:W-:Y:S01]  /*0450*/  IMAD.IADD R3, R4, 0x1, -R3 ;  /* 0x0000000104037824 */ /* 0x000fe200078e0a03 */
[----:B------:R-:W-:Y:S01]  /*0460*/  LOP3.LUT R7, R7, 0x3ffffffc, RZ, 0xc0, !PT ;  /* 0x3ffffffc07077812 */ /* 0x000fe200078ec0ff */
[----:B------:R-:W-:Y:S01]  /*0470*/  ULDC UR11, c[0x0][0x148] ;  /* 0x00005200000b7ab9 */ /* 0x000fe20000000800 */
[----:B------:R-:W-:-:S02]  /*0480*/  IMAD.MOV.U32 R22, RZ, RZ, 0x1 ;  /* 0x00000001ff167424 */ /* 0x000fc400078e00ff */
[----:B------:R-:W-:Y:S01]  /*0490*/  SHF.R.S32.HI R4, RZ, 0x1f, R3 ;  /* 0x0000001fff047819 */ /* 0x000fe20000011403 */
[----:B------:R-:W-:-:S03]  /*04a0*/  IMAD.IADD R2, R2, 0x1, -R7 ;  /* 0x0000000102027824 */ /* 0x000fc600078e0a07 */
[----:B------:R-:W-:Y:S02]  /*04b0*/  LEA.HI R4, R4, R3, RZ, 0x3 ;  /* 0x0000000304047211 */ /* 0x000fe400078f18ff */
[----:B-----5:R-:W-:Y:S02]  /*04c0*/  I2FP.F32.U32 R5, UR13 ;  /* 0x0000000d00057c45 */ /* 0x020fe40008201000 */
[--C-:B------:R-:W-:Y:S02]  /*04d0*/  SHF.R.S32.HI R0, RZ, 0x3, R4.reuse ;  /* 0x00000003ff007819 */ /* 0x100fe40000011404 */
[----:B-1----:R-:W-:Y:S01]  /*04e0*/  ISETP.NE.OR P0, PT, R6, RZ, !P0 ;  /* 0x000000ff0600720c */ /* 0x002fe20004705670 */
[----:B------:R-:W-:Y:S01]  /*04f0*/  FMUL R8, R5, UR4 ;  /* 0x0000000405087c20 */ /* 0x000fe20008400000 */
[----:B------:R-:W-:-:S04]  /*0500*/  SHF.R.S32.HI R5, RZ, 0x1f, R4 ;  /* 0x0000001fff057819 */ /* 0x000fc80000011404 */
[----:B------:R-:W-:Y:S01]  /*0510*/  LEA.HI R5, R5, R0, RZ, 0x2 ;  /* 0x0000000005057211 */ /* 0x000fe200078f10ff */
[----:B------:R-:W1:Y:S03]  /*0520*/  F2I.U32.TRUNC.NTZ R8, R8 ;  /* 0x0000000800087305 */ /* 0x000e66000020f000 */
[----:B------:R-:W-:-:S03]  /*0530*/  LOP3.LUT R5, R5, 0xfffffffc, RZ, 0xc0, !PT ;  /* 0xfffffffc05057812 */ /* 0x000fc600078ec0ff */
[----:B------:R-:W-:Y:S01]  /*0540*/  VOTEU.ALL UP0, P0 ;  /* 0x00000000003f7886 */ /* 0x000fe20000000000 */
[----:B------:R-:W-:Y:S01]  /*0550*/  VOTEU.ALL UP1, P0 ;  /* 0x00000000003f7886 */ /* 0x000fe20000020000 */
[----:B------:R-:W-:Y:S01]  /*0560*/  IMAD.IADD R5, R0, 0x1, -R5 ;  /* 0x0000000100057824 */ /* 0x000fe200078e0a05 */
[----:B0-----:R-:W-:Y:S02]  /*0570*/  I2FP.F32.U32 R0, UR10 ;  /* 0x0000000a00007c45 */ /* 0x001fe40008201000 */
[----:B------:R-:W0:Y:S01]  /*0580*/  @!UP0 S2UR UR7, SR_CgaCtaId ;  /* 0x00000000000789c3 */ /* 0x000e220000008800 */
[----:B------:R-:W-:Y:S01]  /*0590*/  IMAD R2, R2, 0x4, R5 ;  /* 0x0000000402027824 */ /* 0x000fe200078e0205 */
[----:B------:R-:W-:Y:S01]  /*05a0*/  @!UP0 UMOV UR6, 0x400 ;  /* 0x0000040000068882 */ /* 0x000fe20000000000 */
[----:B------:R-:W-:Y:S01]  /*05b0*/  FMUL R4, R0, UR5 ;  /* 0x0000000500047c20 */ /* 0x000fe20008400000 */
[----:B-1----:R-:W-:Y:S01]  /*05c0*/  R2UR UR4, R8 ;  /* 0x00000000080472ca */ /* 0x002fe200000e0000 */
[C---:B------:R-:W-:Y:S01]  /*05d0*/  IMAD.SHL.U32 R23, R2.reuse, 0x4, RZ ;  /* 0x0000000402177824 */ /* 0x040fe200078e00ff */
[----:B------:R-:W-:-:S03]  /*05e0*/  LEA.HI R0, R2, R2, RZ, 0x1 ;  /* 0x0000000202007211 */ /* 0x000fc600078f08ff */
[----:B------:R-:W1:Y:S01]  /*05f0*/  F2I.U32.TRUNC.NTZ R4, R4 ;  /* 0x0000000400047305 */ /* 0x000e62000020f000 */
[----:B------:R-:W-:Y:S02]  /*0600*/  LOP3.LUT R5, R0, 0xfffffffe, RZ, 0xc0, !PT ;  /* 0xfffffffe00057812 */ /* 0x000fe400078ec0ff */
[----:B------:R-:W-:-:S03]  /*0610*/  LOP3.LUT R23, R2, 0xc, R23, 0x78, !PT ;  /* 0x0000000c02177812 */ /* 0x000fc600078e7817 */
[----:B------:R-:W-:Y:S02]  /*0620*/  IMAD.IADD R5, R2, 0x1, -R5 ;  /* 0x0000000102057824 */ /* 0x000fe400078e0a05 */
[----:B------:R-:W-:-:S04]  /*0630*/  UIADD3 UR4, -UR4, URZ, URZ ;  /* 0x0000003f04047290 */ /* 0x000fc8000fffe13f */
[----:B------:R-:W-:Y:S01]  /*0640*/  UIMAD UR8, UR8, UR4, UR13 ;  /* 0x00000004080872a4 */ /* 0x000fe2000f8e020d */
[----:B-1----:R-:W-:Y:S02]  /*0650*/  R2UR UR12, R4 ;  /* 0x00000000040c72ca */ /* 0x002fe400000e0000 */
[----:B------:R-:W-:Y:S01]  /*0660*/  UMOV UR4, 0x20 ;  /* 0x0000002000047882 */ /* 0x000fe20000000000 */
[----:B------:R-:W1:Y:S02]  /*0670*/  LDC R4, c[0x0][0x140] ;  /* 0x00005000ff047b82 */ /* 0x000e640000000800 */
[----:B------:R-:W-:Y:S01]  /*0680*/  ISETP.NE.AND P3, PT, R5, UR8, PT ;  /* 0x0000000805007c0c */ /* 0x000fe2000bf65270 */
[----:B------:R-:W-:-:S04]  /*0690*/  @!UP0 UIADD3 UR4, -UR4, 0x100000, URZ ;  /* 0x0010000004048890 */ /* 0x000fc8000fffe13f */
[----:B------:R-:W-:Y:S02]  /*06a0*/  @!UP0 USHF.L.U32 UR5, UR4, 0xb, URZ ;  /* 0x0000000b04058899 */ /* 0x000fe4000800063f */
[----:B------:R-:W-:Y:S02]  /*06b0*/  @!UP0 USHF.L.U32 UR4, UR4, 0x1, URZ ;  /* 0x0000000104048899 */ /* 0x000fe4000800063f */
[----:B0-----:R-:W-:Y:S01]  /*06c0*/  @!UP0 ULEA UR6, UR7, UR6, 0x18 ;  /* 0x0000000607068291 */ /* 0x001fe2000f8ec03f */
[----:B------:R-:W-:Y:S01]  /*06d0*/  VOTEU.ALL UP0, P0 ;  /* 0x00000000003f7886 */ /* 0x000fe20000000000 */
[----:B------:R-:W-:Y:S01]  /*06e0*/  LOP3.LUT P0, RZ, R3, 0x7, RZ, 0xc0, !PT ;  /* 0x0000000703ff7812 */ /* 0x000fe2000780c0ff */
[----:B------:R-:W-:-:S03]  /*06f0*/  UIADD3 UR12, -UR12, URZ, URZ ;  /* 0x0000003f0c0c7290 */ /* 0x000fc6000fffe13f */
[C---:B------:R-:W-:Y:S02]  /*0700*/  ISETP.LT.U32.AND P0, PT, R23.reuse, 0x2, !P0 ;  /* 0x000000021700780c */ /* 0x040fe40004701070 */
[----:B------:R-:W-:Y:S01]  /*0710*/  @P3 LEA.HI R0, R23, R23, RZ, 0x1 ;  /* 0x0000001717003211 */ /* 0x000fe200078f08ff */
[----:B------:R-:W0:Y:S03]  /*0720*/  FENCE.VIEW.ASYNC.S ;  /* 0x00000000000073c6 */ /* 0x000e260000000000 */
[----:B0-----:R-:W0:Y:S01]  /*0730*/  @!UP0 SYNCS.EXCH.64 URZ, [UR6+0x30], UR4 ;  /* 0x00003004063f85b2 */ /* 0x001e220008000100 */
[----:B------:R-:W-:Y:S02]  /*0740*/  SEL R3, RZ, 0x1, !P0 ;  /* 0x00000001ff037807 */ /* 0x000fe40004000000 */
[----:B------:R-:W-:Y:S02]  /*0750*/  @P3 SHF.R.S32.HI R0, RZ, 0x1, R0 ;  /* 0x00000001ff003819 */ /* 0x000fe40000011400 */
[----:B-1----:R-:W-:Y:S01]  /*0760*/  ISETP.EQ.U32.AND P2, PT, R4, 0x1, PT ;  /* 0x000000010400780c */ /* 0x002fe20003f42070 */
[----:B------:R1:W0:Y:S01]  /*0770*/  @!UP1 SYNCS.EXCH.64 URZ, [UR6+0x38], UR4 ;  /* 0x00003804063f95b2 */ /* 0x0002220008000100 */
[----:B------:R-:W-:Y:S01]  /*0780*/  NOP ;  /* 0x0000000000007918 */ /* 0x000fe20000000000 */
[----:B-1----:R-:W-:-:S06]  /*0790*/  UIMAD UR4, UR11, UR12, UR10 ;  /* 0x0000000c0b0472a4 */ /* 0x002fcc000f8e020a */
[----:B------:R-:W-:-:S04]  /*07a0*/  @P3 ISETP.NE.AND P4, PT, R0, UR4, PT ;  /* 0x0000000400003c0c */ /* 0x000fc8000bf85270 */
[----:B------:R-:W-:-:S04]  /*07b0*/  @P3 SEL R22, RZ, 0x1, P4 ;  /* 0x00000001ff163807 */ /* 0x000fc80002000000 */
[----:B------:R-:W-:Y:S01]  /*07c0*/  LOP3.LUT R22, R22, R3, RZ, 0xc0, !PT ;  /* 0x0000000316167212 */ /* 0x000fe200078ec0ff */
[----:B------:R-:W-:Y:S06]  /*07d0*/  @!P2 BRA `(.L_x_3) ;  /* 0x000000000008a947 */ /* 0x000fec0003800000 */
[----:B0-234-:R-:W-:Y:S01]  /*07e0*/  UCGABAR_ARV ;  /* 0x00000000000079c7 */ /* 0x01dfe20008000000 */
[----:B------:R-:W-:Y:S05]  /*07f0*/  BRA `(.L_x_4) ;  /* 0x0000000000047947 */ /* 0x000fea0003800000 */
.L_x_3:
[----:B0-234-:R-:W-:Y:S01]  /*0800*/  NOP ;  /* 0x0000000000007918 */ /* 0x01dfe20000000000 */
.L_x_4:
[----:B------:R-:W-:Y:S01]  /*0810*/  ULDC UR4, c[0x0][0x65c] ;  /* 0x0001970000047ab9 */ /* 0x000fe20000000800 */
[----:B------:R-:W-:Y:S01]  /*0820*/  UMOV UR5, URZ ;  /* 0x0000003f00057c82 */ /* 0x000fe20008000000 */
[----:B------:R-:W-:-:S03]  /*0830*/  UISETP.NE.AND UP0, UPT, UR4, 0x1, UPT ;  /* 0x000000010400788c */ /* 0x000fc6000bf05270 */
[----:B------:R-:W-:Y:S01]  /*0840*/  UMOV UR4, UR13 ;  /* 0x0000000d00047c82 */ /* 0x000fe20008000000 */
[----:B------:R-:W-:Y:S02]  /*0850*/  UP2UR UR39, UPR, URZ, 0x1 ;  /* 0x000000013f277883 */ /* 0x000fe40008000000 */
[----:B------:R-:W-:Y:S02]  /*0860*/  PLOP3.LUT P0, PT, PT, PT, UP0, 0x80, 0x0 ;  /* 0x000000000000781c */ /* 0x000fe40003f0f008 */
[----:B------:R-:W-:Y:S02]  /*0870*/  PLOP3.LUT P3, PT, PT, PT, UP0, 0x80, 0x0 ;  /* 0x000000000000781c */ /* 0x000fe40003f6f008 */
[----:B------:R-:W-:Y:S01]  /*0880*/  PLOP3.LUT P5, PT, PT, PT, UP0, 0x80, 0x0 ;  /* 0x000000000000781c */ /* 0x000fe20003faf008 */
[----:B------:R-:W-:Y:S01]  /*0890*/  @UP0 ULDC UR14, c[0x0][0x10] ;  /* 0x00000400000e0ab9 */ /* 0x000fe20000000800 */
[----:B------:R-:W-:Y:S01]  /*08a0*/  @UP0 UMOV UR6, UR10 ;  /* 0x0000000a00060c82 */ /* 0x000fe20008000000 */
[----:B------:R-:W-:Y:S01]  /*08b0*/  @UP0 UMOV UR7, URZ ;  /* 0x0000003f00070c82 */ /* 0x000fe20008000000 */
[----:B------:R-:W-:Y:S01]  /*08c0*/  PLOP3.LUT P4, PT, PT, PT, UP0, 0x80, 0x0 ;  /* 0x000000000000781c */ /* 0x000fe20003f8f008 */
[----:B------:R-:W-:-:S03]  /*08d0*/  @UP0 UIMAD.WIDE.U32 UR14, UR13, UR14, UR6 ;  /* 0x0000000e0d0e02a5 */ /* 0x000fc6000f8e0006 */
[----:B------:R-:W-:Y:S01]  /*08e0*/  @!UP0 ULDC UR7, c[0x0][0xc] ;  /* 0x0000030000078ab9 */ /* 0x000fe20000000800 */
[----:B------:R-:W-:Y:S01]  /*08f0*/  @UP0 UMOV UR6, URZ ;  /* 0x0000003f00060c82 */ /* 0x000fe20008000000 */
[----:B------:R-:W-:Y:S01]  /*0900*/  @!UP0 UIMAD.WIDE.U32 UR4, UR10, UR7, UR4 ;  /* 0x000000070a0482a5 */ /* 0x000fe2000f8e0004 */
[----:B------:R-:W-:Y:S01]  /*0910*/  MOV R2, UR14 ;  /* 0x0000000e00027c02 */ /* 0x000fe20008000f00 */
[----:B------:R-:W-:Y:S02]  /*0920*/  @UP0 UIADD3 UR6, UR15, UR6, URZ ;  /* 0x000000060f060290 */ /* 0x000fe4000fffe03f */
[----:B------:R-:W-:Y:S02]  /*0930*/  IMAD.U32 R3, RZ, RZ, UR15 ;  /* 0x0000000fff037e24 */ /* 0x000fe4000f8e00ff */
[----:B------:R-:W-:Y:S02]  /*0940*/  IMAD.U32 R5, RZ, RZ, UR5 ;  /* 0x00000005ff057e24 */ /* 0x000fe4000f8e00ff */
[----:B------:R-:W-:-:S02]  /*0950*/  @P0 IMAD.MOV.U32 R7, RZ, RZ, R2 ;  /* 0x000000ffff070224 */ /* 0x000fc400078e0002 */
[----:B------:R-:W-:Y:S02]  /*0960*/  IMAD.U32 R2, RZ, RZ, UR4 ;  /* 0x00000004ff027e24 */ /* 0x000fe4000f8e00ff */
[----:B------:R-:W-:Y:S01]  /*0970*/  @P3 IMAD.U32 R6, RZ, RZ, UR6 ;  /* 0x00000006ff063e24 */ /* 0x000fe2000f8e00ff */
[----:B------:R-:W-:Y:S01]  /*0980*/  @!P5 MOV R6, R5 ;  /* 0x000000050006d202 */ /* 0x000fe20000000f00 */
[----:B------:R-:W-:Y:S02]  /*0990*/  @!P4 IMAD.MOV.U32 R7, RZ, RZ, R2 ;  /* 0x000000ffff07c224 */ /* 0x000fe400078e0002 */
[----:B------:R-:W-:Y:S02]  /*09a0*/  IMAD.U32 R3, RZ, RZ, UR5 ;  /* 0x00000005ff037e24 */ /* 0x000fe4000f8e00ff */
[----:B------:R0:W-:Y:S01]  /*09b0*/  STL [R1+0x300], R6 ;  /* 0x0003000601007387 */ /* 0x0001e20000100800 */
[----:B------:R-:W-:-:S03]  /*09c0*/  IMAD.U32 R4, RZ, RZ, UR4 ;  /* 0x00000004ff047e24 */ /* 0x000fc6000f8e00ff */
[----:B------:R0:W-:Y:S01]  /*09d0*/  STL [R1+0x304], R7 ;  /* 0x0003040701007387 */ /* 0x0001e20000100800 */
[----:B------:R-:W-:Y:S05]  /*09e0*/  @!P2 BRA `(.L_x_5) ;  /* 0x00000000000ca947 */ /* 0x000fea0003800000 */
[----:B------:R-:W-:Y:S01]  /*09f0*/  UCGABAR_WAIT ;  /* 0x0000000000007dc7 */ /* 0x000fe20008000000 */
[----:B------:R-:W-:Y:S01]  /*0a00*/  CCTL.IVALL ;  /* 0x00000000ff00798f */ /* 0x000fe20002000000 */
[----:B------:R-:W-:Y:S05]  /*0a10*/  BRA `(.L_x_6) ;  /* 0x0000000000047947 */ /* 0x000fea0003800000 */
.L_x_5:
[----:B------:R-:W-:Y:S06]  /*0a20*/  BAR.SYNC.DEFER_BLOCKING 0x0 ;  /* 0x0000000000007b1d */ /* 0x000fec0000010000 */
.L_x_6:
[----:B------:R-:W-:Y:S05]  /*0a30*/  @!P1 BRA `(.L_x_7) ;  /* 0x0000029000349947 */ /* 0x000fea0003800000 */
[----:B------:R-:W-:-:S06]  /*0a40*/  UISETP.GT.U32.AND UP0, UPT, UR16, 0x1, UPT ;  /* 0x000000011000788c */ /* 0x000fcc000bf04070 */
[----:B------:R-:W-:-:S13]  /*0a50*/  PLOP3.LUT P0, PT, PT, PT, UP0, 0x80, 0x0 ;  /* 0x000000000000781c */ /* 0x000fda0003f0f008 */
[----:B------:R-:W-:Y:S05]  /*0a60*/  @P0 EXIT ;  /* 0x000000000000094d */ /* 0x000fea0003800000 */
[----:B------:R-:W-:Y:S01]  /*0a70*/  ULDC.64 UR4, c[0x0][0x650] ;  /* 0x0001940000047ab9 */ /* 0x000fe20000000a00 */
[----:B------:R-:W-:Y:S01]  /*0a80*/  UMOV UR40, 0xffffffff ;  /* 0xffffffff00287882 */ /* 0x000fe20000000000 */
[----:B------:R-:W-:Y:S01]  /*0a90*/  ISETP.GE.U32.AND P0, PT, R7, UR4, PT ;  /* 0x0000000407007c0c */ /* 0x000fe2000bf06070 */
[----:B------:R-:W-:Y:S01]  /*0aa0*/  UMOV UR41, 0xffffffff ;  /* 0xffffffff00297882 */ /* 0x000fe20000000000 */
[----:B------:R-:W-:Y:S01]  /*0ab0*/  UMOV UR42, 0xffffffff ;  /* 0xffffffff002a7882 */ /* 0x000fe20000000000 */
[----:B------:R-:W-:Y:S02]  /*0ac0*/  PRMT R0, RZ, 0x7610, R0 ;  /* 0x00007610ff007816 */ /* 0x000fe40000000000 */
[----:B------:R-:W-:-:S13]  /*0ad0*/  ISETP.GE.U32.AND.EX P0, PT, R6, UR5, PT, P0 ;  /* 0x0000000506007c0c */ /* 0x000fda000bf06100 */
[----:B------:R-:W-:Y:S05]  /*0ae0*/  @P0 BRA `(.L_x_8) ;  /* 0x0000000400480947 */ /* 0x000fea0003800000 */
[----:B------:R-:W-:Y:S01]  /*0af0*/  ULDC.64 UR16, c[0x0][0x628] ;  /* 0x00018a0000107ab9 */ /* 0x000fe20000000a00 */
[C---:B------:R-:W-:Y:S01]  /*0b00*/  R2UR UR19, R7.reuse ;  /* 0x00000000071372ca */ /* 0x040fe200000e0000 */
[----:B------:R-:W-:Y:S01]  /*0b10*/  ULDC UR18, c[0x0][0x630] ;  /* 0x00018c0000127ab9 */ /* 0x000fe20000000800 */
[----:B------:R-:W-:Y:S02]  /*0b20*/  ISETP.NE.U32.AND P0, PT, RZ, UR16, PT ;  /* 0x00000010ff007c0c */ /* 0x000fe4000bf05070 */
[----:B------:R-:W-:Y:S02]  /*0b30*/  R2UR UR4, R7 ;  /* 0x00000000070472ca */ /* 0x000fe400000e0000 */
[----:B------:R-:W-:Y:S02]  /*0b40*/  ISETP.NE.AND.EX P0, PT, RZ, UR17, PT, P0 ;  /* 0x00000011ff007c0c */ /* 0x000fe4000bf05300 */
[----:B------:R-:W-:-:S11]  /*0b50*/  R2UR UR5, R6 ;  /* 0x00000000060572ca */ /* 0x000fd600000e0000 */
[----:B------:R-:W-:Y:S05]  /*0b60*/  @!P0 BRA `(.L_x_9) ;  /* 0x0000000000308947 */ /* 0x000fea0003800000 */
[----:B------:R-:W-:Y:S01]  /*0b70*/  R2UR UR4, R7 ;  /* 0x00000000070472ca */ /* 0x000fe200000e0000 */
[----:B------:R-:W-:Y:S01]  /*0b80*/  ULDC UR9, c[0x0][0x634] ;  /* 0x00018d0000097ab9 */ /* 0x000fe20000000800 */
[----:B------:R-:W-:-:S11]  /*0b90*/  R2UR UR13, R6 ;  /* 0x00000000060d72ca */ /* 0x000fd600000e0000 */
[----:B------:R-:W-:-:S04]  /*0ba0*/  UIADD3 UR9, UP0, UR4, UR9, URZ ;  /* 0x0000000904097290 */ /* 0x000fc8000ff1e03f */
[----:B------:R-:W-:-:S04]  /*0bb0*/  UIADD3.X UR13, URZ, UR13, URZ, UP0, !UPT ;  /* 0x0000000d3f0d7290 */ /* 0x000fc800087fe43f */
[----:B------:R-:W-:-:S04]  /*0bc0*/  UIMAD.WIDE.U32 UR4, UR13, UR16, URZ ;  /* 0x000000100d0472a5 */ /* 0x000fc8000f8e003f */
[----:B------:R-:W-:Y:S02]  /*0bd0*/  UIMAD.WIDE.U32 UR6, UP0, UR9, UR17, UR4 ;  /* 0x00000011090672a5 */ /* 0x000fe4000f800004 */
[----:B------:R-:W-:Y:S02]  /*0be0*/  UIMAD.WIDE.U32 UR4, UR9, UR16, URZ ;  /* 0x00000010090472a5 */ /* 0x000fe4000f8e003f */
[----:B------:R-:W-:Y:S02]  /*0bf0*/  UIADD3.X UR15, URZ, URZ, URZ, UP0, !UPT ;  /* 0x0000003f3f0f7290 */ /* 0x000fe400087fe43f */
[----:B------:R-:W-:Y:S01]  /*0c00*/  UIADD3 URZ, UP0, UR5, UR6, URZ ;  /* 0x00000006053f7290 */ /* 0x000fe2000ff1e03f */
[----:B------:R-:W-:-:S03]  /*0c10*/  UMOV UR14, UR7 ;  /* 0x00000007000e7c82 */ /* 0x000fc60008000000 */
[----:B------:R-:W-:-:S12]  /*0c20*/  UIMAD.WIDE.U32.X UR4, UR13, UR17, UR14, UP0 ;  /* 0x000000110d0472a5 */ /* 0x000fd800080e040e */
.L_x_9:
[----:B------:R-:W-:Y:S01]  /*0c30*/  USHF.R.U64 UR42, UR4, UR18, UR5 ;  /* 0x00000012042a7299 */ /* 0x000fe20008001205 */
[----:B------:R-:W-:Y:S01]  /*0c40*/  R2UR UR7, R6 ;  /* 0x00000000060772ca */ /* 0x000fe200000e0000 */
[----:B------:R-:W-:Y:S02]  /*0c50*/  USHF.R.U32.HI UR4, URZ, UR18, UR5 ;  /* 0x000000123f047299 */ /* 0x000fe40008011605 */
[----:B------:R-:W-:Y:S01]  /*0c60*/  UIADD3 UR5, UP0, URZ, -UR42, URZ ;  /* 0x8000002a3f057290 */ /* 0x000fe2000ff1e03f */
[----:B------:R-:W-:Y:S01]  /*0c70*/  ULDC.64 UR14, c[0x0][0x620] ;  /* 0x00018800000e7ab9 */ /* 0x000fe20000000a00 */
[----:B------:R-:W-:Y:S02]  /*0c80*/  UMOV UR6, UR19 ;  /* 0x0000001300067c82 */ /* 0x000fe40008000000 */
[----:B------:R-:W-:Y:S01]  /*0c90*/  UIADD3.X UR4, URZ, ~UR4, URZ, UP0, !UPT ;  /* 0x800000043f047290 */ /* 0x000fe200087fe43f */
[----:B------:R-:W-:Y:S01]  /*0ca0*/  ULDC UR9, c[0x0][0x618] ;  /* 0x0001860000097ab9 */ /* 0x000fe20000000800 */
[----:B------:R-:W-:-:S02]  /*0cb0*/  UIMAD UR12, UR11, UR12, UR10 ;  /* 0x0000000c0b0c72a4 */ /* 0x000fc4000f8e020a */
[----:B------:R-:W-:Y:S02]  /*0cc0*/  UIMAD UR4, UR4, UR14, URZ ;  /* 0x0000000e040472a4 */ /* 0x000fe4000f8e023f */
[----:B------:R-:W-:Y:S02]  /*0cd0*/  UIMAD.WIDE.U32 UR6, UR5, UR14, UR6 ;  /* 0x0000000e050672a5 */ /* 0x000fe4000f8e0006 */
[----:B------:R-:W-:Y:S01]  /*0ce0*/  UIMAD UR4, UR5, UR15, UR4 ;  /* 0x0000000f050472a4 */ /* 0x000fe2000f8e0204 */
[----:B------:R-:W-:Y:S01]  /*0cf0*/  ULDC UR10, c[0x0][0x608] ;  /* 0x00018200000a7ab9 */ /* 0x000fe20000000800 */
[----:B------:R-:W-:Y:S02]  /*0d00*/  ULDC UR18, c[0x0][0x658] ;  /* 0x0001960000127ab9 */ /* 0x000fe40000000800 */
[----:B------:R-:W-:Y:S01]  /*0d10*/  UIADD3 UR7, UR7, UR4, URZ ;  /* 0x0000000407077290 */ /* 0x000fe2000fffe03f */
[----:B------:R-:W-:Y:S02]  /*0d20*/  UMOV UR11, 0xffffffff ;  /* 0xffffffff000b7882 */ /* 0x000fe40000000000 */
[----:B------:R-:W-:Y:S01]  /*0d30*/  ULDC.64 UR4, c[0x0][0x640] ;  /* 0x0001900000047ab9 */ /* 0x000fe20000000a00 */
[----:B------:R-:W-:Y:S01]  /*0d40*/  USHF.R.U64 UR16, UR6, UR9, UR7 ;  /* 0x0000000906107299 */ /* 0x000fe20008001207 */
[----:B------:R-:W-:Y:S01]  /*0d50*/  ISETP.NE.U32.AND P0, PT, RZ, UR4, PT ;  /* 0x00000004ff007c0c */ /* 0x000fe2000bf05070 */
[----:B------:R-:W-:-:S02]  /*0d60*/  USHF.R.U32.HI UR7, URZ, UR9, UR7 ;  /* 0x000000093f077299 */ /* 0x000fc40008011607 */
[----:B------:R-:W-:Y:S01]  /*0d70*/  USHF.L.U32 UR6, UR11, UR18, URZ ;  /* 0x000000120b067299 */ /* 0x000fe2000800063f */
[----:B------:R-:W-:Y:S01]  /*0d80*/  ISETP.NE.AND.EX P0, PT, RZ, UR5, PT, P0 ;  /* 0x00000005ff007c0c */ /* 0x000fe2000bf05300 */
[----:B------:R-:W-:Y:S02]  /*0d90*/  USHF.R.U64 UR22, UR16, UR10, UR7 ;  /* 0x0000000a10167299 */ /* 0x000fe40008001207 */
[----:B------:R-:W-:Y:S02]  /*0da0*/  USHF.R.U32.HI UR7, URZ, UR10, UR7 ;  /* 0x0000000a3f077299 */ /* 0x000fe40008011607 */
[----:B------:R-:W-:Y:S02]  /*0db0*/  UISETP.NE.AND UP1, UPT, UR39, URZ, UPT ;  /* 0x0000003f2700728c */ /* 0x000fe4000bf25270 */
[----:B------:R-:W-:Y:S01]  /*0dc0*/  USHF.R.U64 UR23, UR22, UR18, UR7 ;  /* 0x0000001216177299 */ /* 0x000fe20008001207 */
[----:B------:R-:W-:Y:S01]  /*0dd0*/  ULDC UR17, c[0x0][0x600] ;  /* 0x0001800000117ab9 */ /* 0x000fe20000000800 */
[----:B------:R-:W-:-:S02]  /*0de0*/  ULOP3.LUT UR13, URZ, UR6, URZ, 0x33, !UPT ;  /* 0x000000063f0d7292 */ /* 0x000fc4000f8e333f */
[----:B------:R-:W-:Y:S02]  /*0df0*/  UIADD3 UR15, UR17, -0x1, URZ ;  /* 0xffffffff110f7890 */ /* 0x000fe4000fffe03f */
[----:B------:R-:W-:Y:S02]  /*0e00*/  USEL UR12, UR8, UR12, !UP1 ;  /* 0x0000000c080c7287 */ /* 0x000fe4000c800000 */
[----:B------:R-:W-:Y:S01]  /*0e10*/  USHF.R.U32.HI UR7, URZ, UR18, UR7 ;  /* 0x000000123f077299 */ /* 0x000fe20008011607 */
[----:B------:R-:W-:Y:S01]  /*0e20*/  ULDC UR19, c[0x0][0x648] ;  /* 0x0001920000137ab9 */ /* 0x000fe20000000800 */
[----:B------:R-:W-:Y:S01]  /*0e30*/  ULDC UR20, c[0x0][0x638] ;  /* 0x00018e0000147ab9 */ /* 0x000fe20000000800 */
[----:B------:R-:W-:Y:S01]  /*0e40*/  UMOV UR21, 0x1 ;  /* 0x0000000100157882 */ /* 0x000fe20000000000 */
[----:B------:R-:W-:Y:S01]  /*0e50*/  UMOV UR6, UR23 ;  /* 0x0000001700067c82 */ /* 0x000fe20008000000 */
[----:B------:R-:W-:Y:S07]  /*0e60*/  @!P0 BRA `(.L_x_10) ;  /* 0x0000000000308947 */ /* 0x000fee0003800000 */
[----:B------:R-:W-:Y:S02]  /*0e70*/  ULDC UR10, c[0x0][0x64c] ;  /* 0x00019300000a7ab9 */ /* 0x000fe40000000800 */
        /* <DEDUP_REMOVED lines=8> */
[----:B------:R-:W-:-:S07]  /*0f00*/  UIMAD.WIDE.U32.X UR4, UR14, UR5, UR10, UP0 ;  /* 0x000000050e0472a5 */ /* 0x000fce00080e040a */
[----:B------:R-:W-:Y:S01]  /*0f10*/  UMOV UR6, UR4 ;  /* 0x0000000400067c82 */ /* 0x000fe20008000000 */
[----:B------:R-:W-:-:S05]  /*0f20*/  UMOV UR7, UR5 ;  /* 0x0000000500077c82 */ /* 0x000fca0008000000 */
.L_x_10:
[----:B------:R-:W-:Y:S01]  /*0f30*/  USHF.R.U64 UR5, UR6, UR19, UR7 ;  /* 0x0000001306057299 */ /* 0x000fe20008001207 */
[----:B------:R-:W-:Y:S01]  /*0f40*/  IMAD.MOV.U32 R0, RZ, RZ, 0x1 ;  /* 0x00000001ff007424 */ /* 0x000fe200078e00ff */
[----:B------:R-:W-:Y:S02]  /*0f50*/  USHF.L.U32 UR4, UR21, UR18, URZ ;  /* 0x0000001215047299 */ /* 0x000fe4000800063f */
[----:B------:R-:W-:Y:S02]  /*0f60*/  ULOP3.LUT UR13, UR22, UR13, URZ, 0xc0, !UPT ;  /* 0x0000000d160d7292 */ /* 0x000fe4000f8ec03f */
[----:B------:R-:W-:Y:S02]  /*0f70*/  UIADD3 UR6, -UR5, URZ, URZ ;  /* 0x0000003f05067290 */ /* 0x000fe4000fffe13f */
[----:B------:R-:W-:Y:S02]  /*0f80*/  UIMAD UR13, UR4, UR5, UR13 ;  /* 0x00000005040d72a4 */ /* 0x000fe4000f8e020d */
[----:B------:R-:W-:-:S02]  /*0f90*/  ULOP3.LUT UR15, UR16, UR15, URZ, 0xc0, !UPT ;  /* 0x0000000f100f7292 */ /* 0x000fc4000f8ec03f */
[----:B------:R-:W-:Y:S01]  /*0fa0*/  UIMAD UR4, UR6, UR20, UR23 ;  /* 0x00000014060472a4 */ /* 0x000fe2000f8e0217 */
[----:B------:R-:W-:Y:S01]  /*0fb0*/  ULDC UR5, c[0x0][0x610] ;  /* 0x0001840000057ab9 */ /* 0x000fe20000000800 */
[----:B------:R-:W-:Y:S02]  /*0fc0*/  UISETP.NE.AND UP0, UPT, UR39, URZ, UPT ;  /* 0x0000003f2700728c */ /* 0x000fe4000bf05270 */
[----:B------:R-:W-:Y:S02]  /*0fd0*/  UIMAD UR12, UR13, UR5, UR12 ;  /* 0x000000050d0c72a4 */ /* 0x000fe4000f8e020c */
[----:B------:R-:W-:-:S04]  /*0fe0*/  UIMAD UR4, UR4, UR17, UR15 ;  /* 0x00000011040472a4 */ /* 0x000fc8000f8e020f */
[----:B------:R-:W-:Y:S02]  /*0ff0*/  USEL UR41, UR4, UR12, !UP0 ;  /* 0x0000000c04297287 */ /* 0x000fe4000c000000 */
[----:B------:R-:W-:-:S12]  /*1000*/  USEL UR40, UR12, UR4, !UP0 ;  /* 0x000000040c287287 */ /* 0x000fd8000c000000 */
.L_x_8:
[----:B------:R-:W-:-:S08]  /*1010*/  NOP ;  /* 0x0000000000007918 */ /* 0x000fd00000000000 */
[----:B------:R-:W1:Y:S02]  /*1020*/  USETMAXREG.TRY_ALLOC.CTAPOOL UP0, 0xf0 ;  /* 0x000000f0000079c8 */ /* 0x000e640008000600 */
[----:B-1----:R-:W-:-:S13]  /*1030*/  PLOP3.LUT P0, PT, PT, PT, UP0, 0x80, 0x0 ;  /* 0x000000000000781c */ /* 0x002fda0003f0f008 */
[----:B------:R-:W-:Y:S05]  /*1040*/  @!P0 BRA `(.L_x_8) ;  /* 0xfffffffc00f08947 */ /* 0x000fea000383ffff */
[----:B------:R-:W-:Y:S01]  /*1050*/  ULDC.64 UR4, c[0x0][0x598] ;  /* 0x0001660000047ab9 */ /* 0x000fe20000000a00 */
[----:B------:R-:W-:Y:S01]  /*1060*/  ULDC.64 UR46, c[0x0][0x208] ;  /* 0x00008200002e7ab9 */ /* 0x000fe20000000a00 */
[----:B------:R-:W-:-:S04]  /*1070*/  ISETP.NE.U32.AND P0, PT, RZ, UR4, PT ;  /* 0x00000004ff007c0c */ /* 0x000fc8000bf05070 */
[----:B------:R-:W-:-:S13]  /*1080*/  ISETP.NE.AND.EX P0, PT, RZ, UR5, PT, P0 ;  /* 0x00000005ff007c0c */ /* 0x000fda000bf05300 */
[----:B------:R-:W-:Y:S05]  /*1090*/  @!P0 BRA `(.L_x_11) ;  /* 0x00000000001c8947 */ /* 0x000fea0003800000 */
[----:B------:R-:W1:Y:S02]  /*10a0*/  LDC.64 R2, c[0x0][0x598] ;  /* 0x00016600ff027b82 */ /* 0x000e640000000a00 */
[----:B-1----:R-:W2:Y:S02]  /*10b0*/  LDG.E.64 R2, desc[UR46][R2.64] ;  /* 0x0000002e02027981 */ /* 0x002ea4000c1e1b00 */
[----:B--2---:R-:W-:-:S04]  /*10c0*/  ISETP.NE.U32.AND P0, PT, R2, RZ, PT ;  /* 0x000000ff0200720c */ /* 0x004fc80003f05070 */
[----:B------:R-:W-:-:S13]  /*10d0*/  ISETP.NE.AND.EX P0, PT, R3, RZ, PT, P0 ;  /* 0x000000ff0300720c */ /* 0x000fda0003f05300 */
[----:B------:R-:W-:Y:S05]  /*10e0*/  @!P0 BRA `(.L_x_11) ;  /* 0x0000000000088947 */ /* 0x000fea0003800000 */
[----:B------:R1:W5:Y:S01]  /*10f0*/  LD.E R17, desc[UR46][R2.64] ;  /* 0x0000002e02117980 */ /* 0x000362000c101900 */
[----:B------:R-:W-:Y:S05]  /*1100*/  BRA `(.L_x_12) ;  /* 0x0000000000247947 */ /* 0x000fea0003800000 */
.L_x_11:
[----:B------:R-:W-:Y:S02]  /*1110*/  ULDC.64 UR4, c[0x0][0x588] ;  /* 0x0001620000047ab9 */ /* 0x000fe40000000a00 */
[----:B------:R-:W-:-:S04]  /*1120*/  ISETP.NE.U32.AND P0, PT, RZ, UR4, PT ;  /* 0x00000004ff007c0c */ /* 0x000fc8000bf05070 */
[----:B------:R-:W-:-:S13]  /*1130*/  ISETP.NE.AND.EX P0, PT, RZ, UR5, PT, P0 ;  /* 0x00000005ff007c0c */ /* 0x000fda000bf05300 */
[----:B------:R-:W-:Y:S05]  /*1140*/  @!P0 BRA `(.L_x_13) ;  /* 0x00000000000c8947 */ /* 0x000fea0003800000 */
[----:B------:R-:W1:Y:S02]  /*1150*/  LDC.64 R2, c[0x0][0x588] ;  /* 0x00016200ff027b82 */ /* 0x000e640000000a00 */
[----:B-1----:R2:W5:Y:S01]  /*1160*/  LDG.E R17, desc[UR46][R2.64] ;  /* 0x0000002e02117981 */ /* 0x002562000c1e1900 */
[----:B------:R-:W-:Y:S05]  /*1170*/  BRA `(.L_x_12) ;  /* 0x0000000000087947 */ /* 0x000fea0003800000 */
.L_x_13:
[----:B------:R-:W-:Y:S02]  /*1180*/  ULDC UR4, c[0x0][0x580] ;  /* 0x0001600000047ab9 */ /* 0x000fe40000000800 */
[----:B------:R-:W-:-:S07]  /*1190*/  IMAD.U32 R17, RZ, RZ, UR4 ;  /* 0x00000004ff117e24 */ /* 0x000fce000f8e00ff */
.L_x_12:
[----:B------:R-:W-:Y:S02]  /*11a0*/  ULDC.64 UR4, c[0x0][0x5a0] ;  /* 0x0001680000047ab9 */ /* 0x000fe40000000a00 */
[----:B------:R-:W-:-:S04]  /*11b0*/  ISETP.NE.U32.AND P0, PT, RZ, UR4, PT ;  /* 0x00000004ff007c0c */ /* 0x000fc8000bf05070 */
[----:B------:R-:W-:-:S13]  /*11c0*/  ISETP.NE.AND.EX P0, PT, RZ, UR5, PT, P0 ;  /* 0x00000005ff007c0c */ /* 0x000fda000bf05300 */
[----:B------:R-:W-:Y:S05]  /*11d0*/  @!P0 BRA `(.L_x_14) ;  /* 0x00000000001c8947 */ /* 0x000fea0003800000 */
[----:B-12---:R-:W1:Y:S02]  /*11e0*/  LDC.64 R2, c[0x0][0x5a0] ;  /* 0x00016800ff027b82 */ /* 0x006e640000000a00 */
[----:B-1----:R-:W2:Y:S02]  /*11f0*/  LDG.E.64 R2, desc[UR46][R2.64] ;  /* 0x0000002e02027981 */ /* 0x002ea4000c1e1b00 */
[----:B--2---:R-:W-:-:S04]  /*1200*/  ISETP.NE.U32.AND P0, PT, R2, RZ, PT ;  /* 0x000000ff0200720c */ /* 0x004fc80003f05070 */
[----:B------:R-:W-:-:S13]  /*1210*/  ISETP.NE.AND.EX P0, PT, R3, RZ, PT, P0 ;  /* 0x000000ff0300720c */ /* 0x000fda0003f05300 */
[----:B------:R-:W-:Y:S05]  /*1220*/  @!P0 BRA `(.L_x_14) ;  /* 0x0000000000088947 */ /* 0x000fea0003800000 */
[----:B------:R1:W5:Y:S01]  /*1230*/  LD.E R18, desc[UR46][R2.64] ;  /* 0x0000002e02127980 */ /* 0x000362000c101900 */
[----:B------:R-:W-:Y:S05]  /*1240*/  BRA `(.L_x_15) ;  /* 0x0000000000247947 */ /* 0x000fea0003800000 */
.L_x_14:
[----:B------:R-:W-:Y:S02]  /*1250*/  ULDC.64 UR4, c[0x0][0x590] ;  /* 0x0001640000047ab9 */ /* 0x000fe40000000a00 */
[----:B------:R-:W-:-:S04]  /*1260*/  ISETP.NE.U32.AND P0, PT, RZ, UR4, PT ;  /* 0x00000004ff007c0c */ /* 0x000fc8000bf05070 */
[----:B------:R-:W-:-:S13]  /*1270*/  ISETP.NE.AND.EX P0, PT, RZ, UR5, PT, P0 ;  /* 0x00000005ff007c0c */ /* 0x000fda000bf05300 */
[----:B------:R-:W-:Y:S05]  /*1280*/  @!P0 BRA `(.L_x_16) ;  /* 0x00000000000c8947 */ /* 0x000fea0003800000 */
[----:B------:R-:W3:Y:S02]  /*1290*/  LDC.64 R18, c[0x0][0x590] ;  /* 0x00016400ff127b82 */ /* 0x000ee40000000a00 */
[----:B---3--:R3:W5:Y:S01]  /*12a0*/  LDG.E R18, desc[UR46][R18.64] ;  /* 0x0000002e12127981 */ /* 0x008762000c1e1900 */
[----:B------:R-:W-:Y:S05]  /*12b0*/  BRA `(.L_x_15) ;  /* 0x0000000000087947 */ /* 0x000fea0003800000 */
.L_x_16:
[----:B------:R-:W-:Y:S02]  /*12c0*/  ULDC UR4, c[0x0][0x584] ;  /* 0x0001610000047ab9 */ /* 0x000fe40000000800 */
[----:B------:R-:W-:-:S07]  /*12d0*/  IMAD.U32 R18, RZ, RZ, UR4 ;  /* 0x00000004ff127e24 */ /* 0x000fce000f8e00ff */
.L_x_15:
[----:B------:R-:W-:-:S13]  /*12e0*/  LOP3.LUT P0, RZ, R0, 0xff, RZ, 0xc0, !PT ;  /* 0x000000ff00ff7812 */ /* 0x000fda000780c0ff */
[----:B------:R-:W-:Y:S05]  /*12f0*/  @!P0 EXIT ;  /* 0x000000000000894d */ /* 0x000fea0003800000 */
[----:B------:R-:W-:Y:S01]  /*1300*/  ULDC UR4, c[0x0][0x28c] ;  /* 0x0000a30000047ab9 */ /* 0x000fe20000000800 */
[----:B------:R-:W-:Y:S01]  /*1310*/  ULDC.64 UR44, c[0x0][0x5c8] ;  /* 0x00017200002c7ab9 */ /* 0x000fe20000000a00 */
[----:B------:R-:W-:Y:S02]  /*1320*/  UIADD3 UR4, UR4, 0x7f, URZ ;  /* 0x0000007f04047890 */ /* 0x000fe4000fffe03f */
[----:B------:R-:W-:Y:S02]  /*1330*/  USHF.L.U64.HI UR43, UR44, 0x3, UR45 ;  /* 0x000000032c2b7899 */ /* 0x000fe4000801022d */
[----:B------:R-:W-:Y:S02]  /*1340*/  USHF.R.S32.HI UR5, URZ, 0x1f, UR4 ;  /* 0x0000001f3f057899 */ /* 0x000fe40008011404 */
[----:B------:R-:W-:Y:S02]  /*1350*/  USHF.L.U32 UR44, UR44, 0x3, URZ ;  /* 0x000000032c2c7899 */ /* 0x000fe4000800063f */
[----:B------:R-:W-:Y:S01]  /*1360*/  ULEA.HI UR5, UR5, UR4, URZ, 0x7 ;  /* 0x0000000405057291 */ /* 0x000fe2000f8f383f */
[----:B------:R-:W-:Y:S01]  /*1370*/  UMOV UR36, URZ ;  /* 0x0000003f00247c82 */ /* 0x000fe20008000000 */
[----:B------:R-:W-:-:S02]  /*1380*/  UMOV UR37, URZ ;  /* 0x0000003f00257c82 */ /* 0x000fc40008000000 */
[----:B------:R-:W-:-:S12]  /*1390*/  USHF.R.S32.HI UR45, URZ, 0x7, UR5 ;  /* 0x000000073f2d7899 */ /* 0x000fd80008011405 */
.L_x_804:
[----:B------:R-:W4:Y:S01]  /*13a0*/  S2R R0, SR_TID.X ;  /* 0x0000000000007919 */ /* 0x000f220000002100 */
[----:B------:R-:W0:Y:S01]  /*13b0*/  S2UR UR7, SR_CgaCtaId ;  /* 0x00000000000779c3 */ /* 0x000e220000008800 */
[----:B------:R-:W-:Y:S02]  /*13c0*/  UMOV UR6, 0x400 ;  /* 0x0000040000067882 */ /* 0x000fe40000000000 */
[----:B0-----:R-:W-:Y:S01]  /*13d0*/  ULEA UR6, UR7, UR6, 0x18 ;  /* 0x0000000607067291 */ /* 0x001fe2000f8ec03f */
[----:B----4-:R-:W-:-:S04]  /*13e0*/  LOP3.LUT R0, R0, 0x80, RZ, 0xc0, !PT ;  /* 0x0000008000007812 */ /* 0x010fc800078ec0ff */
[----:B------:R-:W-:-:S06]  /*13f0*/  SHF.R.U32.HI R0, RZ, 0x7, R0 ;  /* 0x00000007ff007819 */ /* 0x000fcc0000011600 */
[----:B------:R-:W0:Y:S02]  /*1400*/  SHFL.IDX PT, R0, R0, RZ, 0x1f ;  /* 0x00001fff00007589 */ /* 0x000e2400000e0000 */
[----:B0-----:R-:W-:-:S13]  /*1410*/  R2UR UR4, R0 ;  /* 0x00000000000472ca */ /* 0x001fda00000e0000 */
[----:B------:R-:W-:-:S04]  /*1420*/  ULEA.HI UR5, UR4, UR4, URZ, 0x1 ;  /* 0x0000000404057291 */ /* 0x000fc8000f8f083f */
[----:B------:R-:W-:-:S04]  /*1430*/  ULOP3.LUT UR5, UR5, 0x7fffe, URZ, 0xc0, !UPT ;  /* 0x0007fffe05057892 */ /* 0x000fc8000f8ec03f */
[----:B------:R-:W-:-:S03]  /*1440*/  UIADD3 UR5, UR4, -UR5, URZ ;  /* 0x8000000504057290 */ /* 0x000fc6000fffe03f */
[----:B------:R-:W-:Y:S01]  /*1450*/  ULDC UR4, c[0x0][0x28c] ;  /* 0x0000a30000047ab9 */ /* 0x000fe20000000800 */
[----:B------:R-:W-:Y:S01]  /*1460*/  ULEA UR5, UR5, UR6, 0xd ;  /* 0x0000000605057291 */ /* 0x000fe2000f8e683f */
[----:B------:R-:W-:-:S03]  /*1470*/  ISETP.LT.AND P0, PT, RZ, UR4, PT ;  /* 0x00000004ff007c0c */ /* 0x000fc6000bf01270 */
[----:B------:R-:W-:-:S04]  /*1480*/  UIADD3 UR5, UR5, 0x100, URZ ;  /* 0x0000010005057890 */ /* 0x000fc8000fffe03f */
[----:B------:R-:W-:-:S04]  /*1490*/  USHF.R.U32.HI UR5, URZ, 0x4, UR5 ;  /* 0x000000043f057899 */ /* 0x000fc80008011605 */
[----:B------:R-:W-:Y:S02]  /*14a0*/  ULOP3.LUT UR48, UR5, 0x3fff, URZ, 0xc0, !UPT ;  /* 0x00003fff05307892 */ /* 0x000fe4000f8ec03f */
[----:B------:R-:W-:Y:S10]  /*14b0*/  @P0 BRA `(.L_x_17) ;  /* 0x0000000000400947 */ /* 0x000ff40003800000 */
[----:B------:R-:W-:Y:S01]  /*14c0*/  MOV R0, 0x0 ;  /* 0x0000000000007802 */ /* 0x000fe20000000f00 */
[----:B------:R-:W-:Y:S01]  /*14d0*/  ULDC.64 UR4, c[0x4][0x68] ;  /* 0x01001a0000047ab9 */ /* 0x000fe20000000a00 */
[----:B------:R-:W-:Y:S01]  /*14e0*/  ULDC.64 UR6, c[0x4][0x8] ;  /* 0x0100020000067ab9 */ /* 0x000fe20000000a00 */
[----:B------:R-:W-:Y:S01]  /*14f0*/  IMAD.U32 R4, RZ, RZ, UR4 ;  /* 0x00000004ff047e24 */ /* 0x000fe2000f8e00ff */
[----:B-12---:R0:W1:Y:S01]  /*1500*/  LDC.64 R2, c[0x4][R0] ;  /* 0x0100000000027b82 */ /* 0x0060620000000a00 */
[----:B------:R-:W-:Y:S01]  /*1510*/  IMAD.U32 R5, RZ, RZ, UR5 ;  /* 0x00000005ff057e24 */ /* 0x000fe2000f8e00ff */
[----:B------:R-:W-:Y:S01]  /*1520*/  ULDC.64 UR4, c[0x4][0x70] ;  /* 0x01001c0000047ab9 */ /* 0x000fe20000000a00 */
[----:B------:R-:W-:Y:S01]  /*1530*/  IMAD.U32 R10, RZ, RZ, UR6 ;  /* 0x00000006ff0a7e24 */ /* 0x000fe2000f8e00ff */
[----:B------:R-:W-:Y:S01]  /*1540*/  MOV R11, UR7 ;  /* 0x00000007000b7c02 */ /* 0x000fe20008000f00 */
[----:B------:R-:W-:Y:S02]  /*1550*/  IMAD.U32 R6, RZ, RZ, UR4 ;  /* 0x00000004ff067e24 */ /* 0x000fe4000f8e00ff */
[----:B------:R-:W-:-:S02]  /*1560*/  IMAD.U32 R7, RZ, RZ, UR5 ;  /* 0x00000005ff077e24 */ /* 0x000fc4000f8e00ff */
[----:B------:R-:W-:Y:S02]  /*1570*/  IMAD.MOV.U32 R8, RZ, RZ, 0x1e1 ;  /* 0x000001e1ff087424 */ /* 0x000fe400078e00ff */
[----:B------:R-:W-:Y:S02]  /*1580*/  IMAD.MOV.U32 R12, RZ, RZ, 0x1 ;  /* 0x00000001ff0c7424 */ /* 0x000fe400078e00ff */
[----:B0-----:R-:W-:-:S07]  /*1590*/  IMAD.MOV.U32 R13, RZ, RZ, RZ ;  /* 0x000000ffff0d7224 */ /* 0x001fce00078e00ff */
[----:B------:R-:W-:-:S07]  /*15a0*/  LEPC R20, `(.L_x_17) ;  /* 0x000000001014794e */ /* 0x000fce0000000000 */
[----:B-1-3-5:R-:W-:Y:S05]  /*15b0*/  CALL.ABS.NOINC R2 ;  /* 0x0000000002007343 */ /* 0x02afea0003c00000 */
.L_x_17:
[----:B------:R-:W-:-:S06]  /*15c0*/  ULOP3.LUT UR4, UR38, 0x1, URZ, 0xfc, !UPT ;  /* 0x0000000126047892 */ /* 0x000fcc000f8efc3f */
[----:B------:R-:W-:-:S05]  /*15d0*/  IMAD.U32 R0, RZ, RZ, UR4 ;  /* 0x00000004ff007e24 */ /* 0x000fca000f8e00ff */
[----:B------:R-:W-:-:S13]  /*15e0*/  ISETP.NE.AND P0, PT, R0, 0x3, PT ;  /* 0x000000030000780c */ /* 0x000fda0003f05270 */
[----:B------:R-:W-:Y:S05]  /*15f0*/  @!P0 BRA `(.L_x_18) ;  /* 0x0000000000048947 */ /* 0x000fea0003800000 */
[----:B------:R-:W-:Y:S01]  /*1600*/  BPT.TRAP 0x1 ;  /* 0x000000040000795c */ /* 0x000fe20000300000 */
.L_x_18:
[----:B------:R-:W0:Y:S01]  /*1610*/  S2UR UR5, SR_CgaCtaId ;  /* 0x00000000000579c3 */ /* 0x000e220000008800 */
[----:B------:R-:W-:Y:S01]  /*1620*/  UMOV UR4, 0x400 ;  /* 0x0000040000047882 */ /* 0x000fe20000000000 */
[----:B-12---:R-:W-:Y:S02]  /*1630*/  IMAD.U32 R2, RZ, RZ, UR36 ;  /* 0x00000024ff027e24 */ /* 0x006fe4000f8e00ff */
[----:B------:R-:W-:-:S03]  /*1640*/  IMAD.U32 R3, RZ, RZ, UR37 ;  /* 0x00000025ff037e24 */ /* 0x000fc6000f8e00ff */
[----:B------:R-:W-:Y:S01]  /*1650*/  SHF.L.U32 R2, R2, 0x1f, RZ ;  /* 0x0000001f02027819 */ /* 0x000fe200000006ff */
[----:B0-----:R-:W-:-:S06]  /*1660*/  ULEA UR4, UR5, UR4, 0x18 ;  /* 0x0000000405047291 */ /* 0x001fcc000f8ec03f */
[----:B------:R-:W-:-:S04]  /*1670*/  IMAD.U32 R0, RZ, RZ, UR4 ;  /* 0x00000004ff007e24 */ /* 0x000fc8000f8e00ff */
[----:B------:R-:W-:-:S04]  /*1680*/  IMAD R3, R3, 0x8, R0 ;  /* 0x0000000803037824 */ /* 0x000fc800078e0200 */
[----:B------:R0:W1:Y:S01]  /*1690*/  SYNCS.PHASECHK.TRANS64.TRYWAIT P1, [R3+URZ], R2 ;  /* 0x00000002030075a7 */ /* 0x000062000802017f */
[----:B------:R-:W-:Y:S05]  /*16a0*/  @!P0 BRA `(.L_x_19) ;  /* 0x0000000000048947 */ /* 0x000fea0003800000 */
[----:B------:R-:W-:Y:S01]  /*16b0*/  BPT.TRAP 0x1 ;  /* 0x000000040000795c */ /* 0x000fe20000300000 */
.L_x_19:
[----:B-1----:R-:W-:Y:S05]  /*16c0*/  @P1 BRA `(.L_x_20) ;  /* 0x0000000000081947 */ /* 0x002fea0003800000 */
[----:B------:R-:W1:Y:S02]  /*16d0*/  SYNCS.PHASECHK.TRANS64.TRYWAIT P1, [R3+URZ], R2 ;  /* 0x00000002030075a7 */ /* 0x000e64000802017f */
[----:B-1----:R-:W-:Y:S05]  /*16e0*/  @!P1 BRA `(.L_x_21) ;  /* 0x0000029800909947 */ /* 0x002fea0003800000 */
.L_x_20:
[----:B------:R-:W-:-:S04]  /*16f0*/  UISETP.LT.AND UP0, UPT, UR45, 0x1, UPT ;  /* 0x000000012d00788c */ /* 0x000fc8000bf01270 */
[----:B------:R-:W-:-:S06]  /*1700*/  USEL UR4, UR45, 0x1, UP0 ;  /* 0x000000012d047887 */ /* 0x000fcc0008000000 */
[----:B01----:R-:W-:Y:S01]  /*1710*/  MOV R2, UR4 ;  /* 0x0000000400027c02 */ /* 0x003fe20008000f00 */
[----:B------:R-:W-:Y:S05]  /*1720*/  WARPSYNC.ALL ;  /* 0x0000000000007948 */ /* 0x000fea0003800000 */
[----:B------:R-:W-:-:S04]  /*1730*/  IADD3 R2, -R2, UR45, RZ ;  /* 0x0000002d02027c10 */ /* 0x000fc8000fffe1ff */
[----:B------:R-:W-:Y:S02]  /*1740*/  ISETP.GE.AND P1, PT, R2, 0x1, PT ;  /* 0x000000010200780c */ /* 0x000fe40003f26270 */
[----:B------:R-:W-:Y:S01]  /*1750*/  R2UR UR4, R0 ;  /* 0x00000000000472ca */ /* 0x000fe200000e0000 */
[----:B------:R-:W-:Y:S01]  /*1760*/  WARPGROUP.ARRIVE ;  /* 0x00000000000079c5 */ /* 0x000fe20000000000 */
[----:B------:R-:W-:Y:S01]  /*1770*/  UMOV UR9, 0x40000040 ;  /* 0x4000004000097882 */ /* 0x000fe20000000000 */
[----:B------:R-:W-:Y:S01]  /*1780*/  UMOV UR11, 0x40000040 ;  /* 0x40000040000b7882 */ /* 0x000fe20000000000 */
[----:B------:R0:W-:Y:S04]  /*1790*/  STL [R1+0x5cc], R23 ;  /* 0x0005cc1701007387 */ /* 0x0001e80000100800 */
[----:B------:R1:W-:Y:S04]  /*17a0*/  STL [R1+0x5c8], R22 ;  /* 0x0005c81601007387 */ /* 0x0003e80000100800 */
[----:B-----5:R2:W-:Y:S01]  /*17b0*/  STL [R1+0x5c4], R18 ;  /* 0x0005c41201007387 */ /* 0x0205e20000100800 */
[----:B------:R-:W-:-:S03]  /*17c0*/  UIADD3 UR4, UR4, 0x20100, URZ ;  /* 0x0002010004047890 */ /* 0x000fc6000fffe03f */
[----:B------:R4:W-:Y:S01]  /*17d0*/  STL [R1+0x5c0], R17 ;  /* 0x0005c01101007387 */ /* 0x0009e20000100800 */
[----:B------:R-:W-:-:S03]  /*17e0*/  USHF.R.U32.HI UR4, URZ, 0x4, UR4 ;  /* 0x000000043f047899 */ /* 0x000fc60008011604 */
[----:B------:R4:W-:Y:S01]  /*17f0*/  STL [R1+0x5bc], R16 ;  /* 0x0005bc1001007387 */ /* 0x0009e20000100800 */
[----:B------:R-:W-:Y:S02]  /*1800*/  ULOP3.LUT UR5, UR4, 0x3fff, URZ, 0xc0, !UPT ;  /* 0x00003fff04057892 */ /* 0x000fe4000f8ec03f */
[----:B------:R-:W-:Y:S01]  /*1810*/  ULOP3.LUT UR4, UR48, 0x10000, URZ, 0xfc, !UPT ;  /* 0x0001000030047892 */ /* 0x000fe2000f8efc3f */
[----:B------:R4:W-:Y:S01]  /*1820*/  STL [R1+0x5b8], R2 ;  /* 0x0005b80201007387 */ /* 0x0009e20000100800 */
[----:B------:R-:W-:Y:S02]  /*1830*/  ULOP3.LUT UR5, UR5, 0x10000, URZ, 0xfc, !UPT ;  /* 0x0001000005057892 */ /* 0x000fe4000f8efc3f */
[----:B------:R-:W-:Y:S01]  /*1840*/  ULEA UR6, UR37, UR4, 0xc ;  /* 0x0000000425067291 */ /* 0x000fe2000f8e603f */
[----:B------:R4:W-:Y:S01]  /*1850*/  STL [R1+0x5d0], R0 ;  /* 0x0005d00001007387 */ /* 0x0009e20000100800 */
[----:B------:R-:W-:-:S05]  /*1860*/  UIMAD UR7, UR37, 0x600, UR5 ;  /* 0x00000600250778a4 */ /* 0x000fca000f8e0205 */
[----:B------:R-:W-:Y:S02]  /*1870*/  UMOV UR8, UR6 ;  /* 0x0000000600087c82 */ /* 0x000fe40008000000 */
[----:B------:R-:W-:Y:S02]  /*1880*/  UMOV UR10, UR7 ;  /* 0x00000007000a7c82 */ /* 0x000fe40008000000 */
[----:B------:R-:W-:Y:S01]  /*1890*/  IGMMA.64x192x32.S8.S8 R120, gdesc[UR8], RZ, !UPT, gsb0 ;  /* 0x04e00000087879f1 */ /* 0x000fe2000c0410ff */
[----:B------:R-:W-:Y:S01]  /*18a0*/  UIADD3 UR8, UR6, 0x400, URZ ;  /* 0x0000040006087890 */ /* 0x000fe2000fffe03f */
[----:B------:R-:W-:Y:S01]  /*18b0*/  UMOV UR9, 0x40000040 ;  /* 0x4000004000097882 */ /* 0x000fe20000000000 */
[----:B------:R-:W-:Y:S02]  /*18c0*/  WARPGROUP.DEPBAR.LE gsb0, 0x0 ;  /* 0x00008000000079c5 */ /* 0x000fe40000010000 */
[----:B------:R-:W-:Y:S01]  /*18d0*/  IMAD.MOV.U32 R116, RZ, RZ, R120 ;  /* 0x000000ffff747224 */ /* 0x000fe200078e0078 */
[----:B------:R-:W-:Y:S01]  /*18e0*/  MOV R108, R128 ;  /* 0x00000080006c7202 */ /* 0x000fe20000000f00 */
        /* <DEDUP_REMOVED lines=18> */
[----:B------:R-:W-:-:S02]  /*1a10*/  IMAD.MOV.U32 R105, RZ, RZ, R131 ;  /* 0x000000ffff697224 */ /* 0x000fc400078e0083 */
[----:B------:R-:W-:Y:S02]  /*1a20*/  IMAD.MOV.U32 R104, RZ, RZ, R132 ;  /* 0x000000ffff687224 */ /* 0x000fe400078e0084 */
[----:B------:R-:W-:Y:S02]  /*1a30*/  IMAD.MOV.U32 R103, RZ, RZ, R133 ;  /* 0x000000ffff677224 */ /* 0x000fe400078e0085 */
[----:B------:R-:W-:Y:S02]  /*1a40*/  IMAD.MOV.U32 R102, RZ, RZ, R134 ;  /* 0x000000ffff667224 */ /* 0x000fe400078e0086 */
[----:B------:R-:W-:Y:S02]  /*1a50*/  IMAD.MOV.U32 R101, RZ, RZ, R135 ;  /* 0x000000ffff657224 */ /* 0x000fe400078e0087 */
[----:B------:R-:W-:Y:S02]  /*1a60*/  IMAD.MOV.U32 R100, RZ, RZ, R136 ;  /* 0x000000ffff647224 */ /* 0x000fe400078e0088 */
        /* <DEDUP_REMOVED lines=67> */
[----:B0-----:R-:W-:Y:S02]  /*1ea0*/  IMAD.MOV.U32 R23, RZ, RZ, R213 ;  /* 0x000000ffff177224 */ /* 0x001fe400078e00d5 */
[----:B-1----:R-:W-:Y:S02]  /*1eb0*/  IMAD.MOV.U32 R22, RZ, RZ, R214 ;  /* 0x000000ffff167224 */ /* 0x002fe400078e00d6 */
[----:B------:R-:W-:Y:S02]  /*1ec0*/  IMAD.MOV.U32 R21, RZ, RZ, R215 ;  /* 0x000000ffff157224 */ /* 0x000fe400078e00d7 */
[----:B------:R-:W-:-:S06]  /*1ed0*/  WARPGROUP.ARRIVE ;  /* 0x00000000000079c5 */ /* 0x000fcc0000000000 */
[----:B------:R-:W-:Y:S01]  /*1ee0*/  IGMMA.64x192x32.S8.S8 R120, gdesc[UR8], RZ, !UPT, gsb0 ;  /* 0x04e00000087879f1 */ /* 0x000fe2000c0410ff */
[----:B------:R-:W-:Y:S01]  /*1ef0*/  UIADD3 UR8, UR6, 0x800, URZ ;  /* 0x0000080006087890 */ /* 0x000fe2000fffe03f */
[----:B------:R-:W-:Y:S01]  /*1f00*/  UMOV UR9, 0x40000040 ;  /* 0x4000004000097882 */ /* 0x000fe20000000000 */
[----:B------:R-:W-:Y:S02]  /*1f10*/  WARPGROUP.DEPBAR.LE gsb0, 0x0 ;  /* 0x00008000000079c5 */ /* 0x000fe40000010000 */
[----:B------:R-:W-:Y:S01]  /*1f20*/  STL.64 [R1], R120 ;  /* 0x0000007801007387 */ /* 0x000fe20000100a00 */
[----:B------:R-:W-:Y:S01]  /*1f30*/  IMAD.MOV.U32 R235, RZ, RZ, R173 ;  /* 0x000000ffffeb7224 */ /* 0x000fe200078e00ad */
[----:B------:R-:W-:Y:S01]  /*1f40*/  MOV R233, R175 ;  /* 0x000000af00e97202 */ /* 0x000fe20000000f00 */
[----:B------:R-:W-:Y:S01]  /*1f50*/  IMAD.MOV.U32 R234, RZ, RZ, R174 ;  /* 0x000000ffffea7224 */ /* 0x000fe200078e00ae */
[----:B------:R-:W-:Y:S01]  /*1f60*/  STL.64 [R1+0x8], R122 ;  /* 0x0000087a01007387 */ /* 0x000fe20000100a00 */
        /* <DEDUP_REMOVED lines=16> */
[----:B------:R-:W-:-:S02]  /*2070*/  IMAD.MOV.U32 R223, RZ, RZ, R185 ;  /* 0x000000ffffdf7224 */ /* 0x000fc400078e00b9 */
[----:B------:R-:W-:Y:S01]  /*2080*/  IMAD.MOV.U32 R222, RZ, RZ, R186 ;  /* 0x000000ffffde7224 */ /* 0x000fe200078e00ba */
[----:B------:R-:W-:Y:S01]  /*2090*/  STL.64 [R1+0x30], R132 ;  /* 0x0000308401007387 */ /* 0x000fe20000100a00 */
[----:B------:R-:W-:Y:S02]  /*20a0*/  IMAD.MOV.U32 R221, RZ, RZ, R187 ;  /* 0x000000ffffdd7224 */ /* 0x000fe400078e00bb */
[----:B------:R-:W-:Y:S01]  /*20b0*/  IMAD.MOV.U32 R220, RZ, RZ, R188 ;  /* 0x000000ffffdc7224 */ /* 0x000fe200078e00bc */
[----:B------:R-:W-:Y:S01]  /*20c0*/  STL.64 [R1+0x38], R134 ;  /* 0x0000388601007387 */ /* 0x000fe20000100a00 */
[----:B------:R-:W-:Y:S02]  /*20d0*/  IMAD.MOV.U32 R219, RZ, RZ, R189 ;  /* 0x000000ffffdb7224 */ /* 0x000fe400078e00bd */
        /* <DEDUP_REMOVED lines=9> */
[----:B---3--:R-:W-:Y:S01]  /*2170*/  IMAD.MOV.U32 R19, RZ, RZ, R197 ;  /* 0x000000ffff137224 */ /* 0x008fe200078e00c5 */
[----:B------:R-:W-:Y:S01]  /*2180*/  STL.64 [R1+0x58], R142 ;  /* 0x0000588e01007387 */ /* 0x000fe20000100a00 */
[----:B--2---:R-:W-:-:S02]  /*2190*/  IMAD.MOV.U32 R18, RZ, RZ, R198 ;  /* 0x000000ffff127224 */ /* 0x004fc400078e00c6 */
[----:B----4-:R-:W-:Y:S01]  /*21a0*/  IMAD.MOV.U32 R17, RZ, RZ, R199 ;  /* 0x000000ffff117224 */ /* 0x010fe200078e00c7 */
        /* <DEDUP_REMOVED lines=21> */
[----:B------:R-:W-:Y:S04]  /*2300*/  STL.64 [R1+0x98], R158 ;  /* 0x0000989e01007387 */ /* 0x000fe80000100a00 */
[----:B------:R-:W-:Y:S04]  /*2310*/  STL.64 [R1+0xa0], R160 ;  /* 0x0000a0a001007387 */ /* 0x000fe80000100a00 */
[----:B------:R-:W-:Y:S04]  /*2320*/  STL.64 [R1+0xa8], R162 ;  /* 0x0000a8a201007387 */ /* 0x000fe80000100a00 */
[----:B------:R-:W-:Y:S04]  /*2330*/  STL.64 [R1+0xb0], R164 ;  /* 0x0000b0a401007387 */ /* 0x000fe80000100a00 */
[----:B------:R-:W-:Y:S04]  /*2340*/  STL.64 [R1+0xb8], R166 ;  /* 0x0000b8a601007387 */ /* 0x000fe80000100a00 */
[----:B------:R-:W-:Y:S04]  /*2350*/  STL.64 [R1+0xc0], R168 ;  /* 0x0000c0a801007387 */ /* 0x000fe80000100a00 */
[----:B------:R-:W-:Y:S04]  /*2360*/  STL.64 [R1+0xc8], R170 ;  /* 0x0000c8aa01007387 */ /* 0x000fe80000100a00 */
[----:B------:R0:W-:Y:S02]  /*2370*/  STL [R1+0xd0], R172 ;  /* 0x0000d0ac01007387 */ /* 0x0001e40000100800 */
[----:B0-----:R-:W-:-:S06]  /*2380*/  WARPGROUP.ARRIVE ;  /* 0x00000000000079c5 */ /* 0x001fcc0000000000 */
[----:B------:R-:W-:Y:S03]  /*2390*/  IGMMA.64x192x32.S8.S8 R120, gdesc[UR8], RZ, !UPT, gsb0 ;  /* 0x04e00000087879f1 */ /* 0x000fe6000c0410ff */
[----:B------:R-:W-:Y:S02]  /*23a0*/  WARPGROUP.DEPBAR.LE gsb0, 0x0 ;  /* 0x00008000000079c5 */ /* 0x000fe40000010000 */
[----:B------:R-:W-:Y:S04]  /*23b0*/  STL.64 [R1+0xb30], R214 ;  /* 0x000b30d601007387 */ /* 0x000fe80000100a00 */
        /* <DEDUP_REMOVED lines=36> */
[----:B------:R0:W-:Y:S04]  /*2600*/  STL.64 [R1+0xa08], R140 ;  /* 0x000a088c01007387 */ /* 0x0001e80000100a00 */
[----:B0-----:R-:W2:Y:S04]  /*2610*/  LDL.LU R140, [R1] ;  /* 0x00000000018c7983 */ /* 0x001ea80000300800 */
[----:B------:R-:W2:Y:S04]  /*2620*/  LDL.LU R141, [R1+0x4] ;  /* 0x00000400018d7983 */ /* 0x000ea80000300800 */
[----:B------:R-:W3:Y:S04]  /*2630*/  LDL.LU R142, [R1+0x8] ;  /* 0x00000800018e7983 */ /* 0x000ee80000300800 */
[----:B------:R-:W3:Y:S04]  /*2640*/  LDL.LU R143, [R1+0xc] ;  /* 0x00000c00018f7983 */ /* 0x000ee80000300800 */
[----:B------:R-:W4:Y:S04]  /*2650*/  LDL.LU R144, [R1+0x10] ;  /* 0x0000100001907983 */ /* 0x000f280000300800 */
[----:B------:R-:W4:Y:S04]  /*2660*/  LDL.LU R145, [R1+0x14] ;  /* 0x0000140001917983 */ /* 0x000f280000300800 */
[----:B------:R-:W2:Y:S04]  /*2670*/  LDL.LU R146, [R1+0x18] ;  /* 0x0000180001927983 */ /* 0x000ea80000300800 */
        /* <DEDUP_REMOVED lines=45> */
[----:B------:R-:W4:Y:S01]  /*2950*/  LDL.LU R192, [R1+0xd0] ;  /* 0x0000d00001c07983 */ /* 0x000f220000300800 */
[----:B------:R-:W-:Y:S01]  /*2960*/  IMAD.MOV.U32 R214, RZ, RZ, R118 ;  /* 0x000000ffffd67224 */ /* 0x000fe200078e0076 */
[----:B------:R-:W-:Y:S01]  /*2970*/  MOV R215, R117 ;  /* 0x0000007500d77202 */ /* 0x000fe20000000f00 */
[----:B------:R-:W-:Y:S01]  /*2980*/  IMAD.MOV.U32 R212, RZ, RZ, R216 ;  /* 0x000000ffffd47224 */ /* 0x000fe200078e00d8 */
[----:B------:R-:W-:Y:S01]  /*2990*/  MOV R206, R222 ;  /* 0x000000de00ce7202 */ /* 0x000fe20000000f00 */
[----:B------:R-:W-:Y:S01]  /*29a0*/  IMAD.MOV.U32 R213, RZ, RZ, R119 ;  /* 0x000000ffffd57224 */ /* 0x000fe200078e0077 */
[----:B------:R-:W-:Y:S01]  /*29b0*/  MOV R197, R231 ;  /* 0x000000e700c57202 */ /* 0x000fe20000000f00 */
[----:B------:R-:W-:Y:S01]  /*29c0*/  IMAD.MOV.U32 R210, RZ, RZ, R218 ;  /* 0x000000ffffd27224 */ /* 0x000fe200078e00da */
[----:B------:R-:W-:Y:S01]  /*29d0*/  STL.64 [R1+0xcb0], R214 ;  /* 0x000cb0d601007387 */ /* 0x000fe20000100a00 */
[----:B------:R-:W-:Y:S01]  /*29e0*/  IMAD.MOV.U32 R211, RZ, RZ, R217 ;  /* 0x000000ffffd37224 */ /* 0x000fe200078e00d9 */
[----:B------:R-:W-:Y:S01]  /*29f0*/  UIADD3 UR8, UR6, 0xc00, URZ ;  /* 0x00000c0006087890 */ /* 0x000fe2000fffe03f */
[----:B------:R-:W-:Y:S01]  /*2a00*/  IMAD.MOV.U32 R208, RZ, RZ, R220 ;  /* 0x000000ffffd07224 */ /* 0x000fe200078e00dc */
[----:B------:R-:W-:Y:S01]  /*2a10*/  STL.64 [R1+0xca8], R212 ;  /* 0x000ca8d401007387 */ /* 0x000fe20000100a00 */
[----:B------:R-:W-:Y:S01]  /*2a20*/  IMAD.MOV.U32 R209, RZ, RZ, R219 ;  /* 0x000000ffffd17224 */ /* 0x000fe200078e00db */
[----:B------:R-:W-:Y:S01]  /*2a30*/  UMOV UR9, 0x40000040 ;  /* 0x4000004000097882 */ /* 0x000fe20000000000 */
[----:B------:R-:W-:Y:S01]  /*2a40*/  IMAD.MOV.U32 R207, RZ, RZ, R221 ;  /* 0x000000ffffcf7224 */ /* 0x000fe200078e00dd */
[----:B------:R-:W-:Y:S01]  /*2a50*/  STL.64 [R1+0xca0], R210 ;  /* 0x000ca0d201007387 */ /* 0x000fe20000100a00 */
[----:B------:R-:W-:Y:S01]  /*2a60*/  IMAD.MOV.U32 R204, RZ, RZ, R224 ;  /* 0x000000ffffcc7224 */ /* 0x000fe200078e00e0 */
[----:B------:R-:W-:Y:S01]  /*2a70*/  MOV R218, R18 ;  /* 0x0000001200da7202 */ /* 0x000fe20000000f00 */
[----:B------:R-:W-:Y:S01]  /*2a80*/  IMAD.MOV.U32 R205, RZ, RZ, R223 ;  /* 0x000000ffffcd7224 */ /* 0x000fe200078e00df */
[----:B------:R0:W-:Y:S01]  /*2a90*/  STL.64 [R1+0xc98], R208 ;  /* 0x000c98d001007387 */ /* 0x0001e20000100a00 */
[----:B------:R-:W-:-:S02]  /*2aa0*/  IMAD.MOV.U32 R202, RZ, RZ, R226 ;  /* 0x000000ffffca7224 */ /* 0x000fc400078e00e2 */
[----:B------:R-:W-:Y:S01]  /*2ab0*/  IMAD.MOV.U32 R203, RZ, RZ, R225 ;  /* 0x000000ffffcb7224 */ /* 0x000fe200078e00e1 */
[----:B------:R-:W-:Y:S01]  /*2ac0*/  STL.64 [R1+0xc90], R206 ;  /* 0x000c90ce01007387 */ /* 0x000fe20000100a00 */
[----:B------:R-:W-:Y:S02]  /*2ad0*/  IMAD.MOV.U32 R200, RZ, RZ, R228 ;  /* 0x000000ffffc87224 */ /* 0x000fe400078e00e4 */
[----:B------:R-:W-:Y:S01]  /*2ae0*/  IMAD.MOV.U32 R201, RZ, RZ, R227 ;  /* 0x000000ffffc97224 */ /* 0x000fe200078e00e3 */
[----:B------:R1:W-:Y:S01]  /*2af0*/  STL.64 [R1+0xc88], R204 ;  /* 0x000c88cc01007387 */ /* 0x0003e20000100a00 */
[----:B------:R-:W-:Y:S01]  /*2b00*/  IMAD.MOV.U32 R198, RZ, RZ, R230 ;  /* 0x000000ffffc67224 */ /* 0x000fe200078e00e6 */
[----:B------:R-:W-:Y:S01]  /*2b10*/  MOV R227, R9 ;  /* 0x0000000900e37202 */ /* 0x000fe20000000f00 */
[----:B------:R-:W-:Y:S01]  /*2b20*/  IMAD.MOV.U32 R199, RZ, RZ, R229 ;  /* 0x000000ffffc77224 */ /* 0x000fe200078e00e5 */
[----:B------:R1:W-:Y:S01]  /*2b30*/  STL.64 [R1+0xc80], R202 ;  /* 0x000c80ca01007387 */ /* 0x0003e20000100a00 */
[----:B------:R-:W-:Y:S01]  /*2b40*/  IMAD.MOV.U32 R196, RZ, RZ, R232 ;  /* 0x000000ffffc47224 */ /* 0x000fe200078e00e8 */
[----:B0-----:R-:W-:Y:S01]  /*2b50*/  MOV R209, R27 ;  /* 0x0000001b00d17202 */ /* 0x001fe20000000f00 */
[----:B------:R-:W-:Y:S01]  /*2b60*/  IMAD.MOV.U32 R194, RZ, RZ, R234 ;  /* 0x000000ffffc27224 */ /* 0x000fe200078e00ea */
[----:B------:R0:W-:Y:S01]  /*2b70*/  STL.64 [R1+0xc78], R200 ;  /* 0x000c78c801007387 */ /* 0x0001e20000100a00 */
[----:B------:R-:W-:-:S02]  /*2b80*/  IMAD.MOV.U32 R195, RZ, RZ, R233 ;  /* 0x000000ffffc37224 */ /* 0x000fc400078e00e9 */
[----:B------:R-:W-:Y:S01]  /*2b90*/  IMAD.MOV.U32 R193, RZ, RZ, R235 ;  /* 0x000000ffffc17224 */ /* 0x000fe200078e00eb */
[----:B------:R0:W-:Y:S01]  /*2ba0*/  STL.64 [R1+0xc70], R198 ;  /* 0x000c70c601007387 */ /* 0x0001e20000100a00 */
[----:B-1----:R-:W-:Y:S02]  /*2bb0*/  IMAD.MOV.U32 R204, RZ, RZ, R32 ;  /* 0x000000ffffcc7224 */ /* 0x002fe400078e0020 */
[----:B------:R-:W-:Y:S01]  /*2bc0*/  IMAD.MOV.U32 R205, RZ, RZ, R31 ;  /* 0x000000ffffcd7224 */ /* 0x000fe200078e001f */
[----:B------:R1:W-:Y:S01]  /*2bd0*/  STL.64 [R1+0xc68], R196 ;  /* 0x000c68c401007387 */ /* 0x0003e20000100a00 */
[----:B------:R-:W-:Y:S02]  /*2be0*/  IMAD.MOV.U32 R202, RZ, RZ, R34 ;  /* 0x000000ffffca7224 */ /* 0x000fe400078e0022 */
[----:B------:R-:W-:Y:S01]  /*2bf0*/  IMAD.MOV.U32 R203, RZ, RZ, R33 ;  /* 0x000000ffffcb7224 */ /* 0x000fe200078e0021 */
[----:B------:R1:W-:Y:S01]  /*2c00*/  STL.64 [R1+0xc60], R194 ;  /* 0x000c60c201007387 */ /* 0x0003e20000100a00 */
[----:B0-----:R-:W-:Y:S01]  /*2c10*/  MOV R200, R36 ;  /* 0x0000002400c87202 */ /* 0x001fe20000000f00 */
[----:B------:R-:W-:-:S02]  /*2c20*/  IMAD.MOV.U32 R201, RZ, RZ, R35 ;  /* 0x000000ffffc97224 */ /* 0x000fc400078e0023 */
[----:B------:R-:W-:Y:S02]  /*2c30*/  IMAD.MOV.U32 R198, RZ, RZ, R38 ;  /* 0x000000ffffc67224 */ /* 0x000fe400078e0026 */
[----:B------:R-:W-:Y:S02]  /*2c40*/  IMAD.MOV.U32 R199, RZ, RZ, R37 ;  /* 0x000000ffffc77224 */ /* 0x000fe400078e0025 */
[----:B-1----:R-:W-:Y:S02]  /*2c50*/  IMAD.MOV.U32 R196, RZ, RZ, R40 ;  /* 0x000000ffffc47224 */ /* 0x002fe400078e0028 */
        /* <DEDUP_REMOVED lines=29> */
[----:B------:R-:W-:Y:S01]  /*2e30*/  IMAD.MOV.U32 R235, RZ, RZ, R0 ;  /* 0x000000ffffeb7224 */ /* 0x000fe200078e0000 */
[----:B----4-:R0:W-:Y:S04]  /*2e40*/  STL.64 [R1+0xc58], R192 ;  /* 0x000c58c001007387 */ /* 0x0101e80000100a00 */
[----:B---3--:R1:W-:Y:S04]  /*2e50*/  STL.64 [R1+0xc50], R190 ;  /* 0x000c50be01007387 */ /* 0x0083e80000100a00 */
[----:B--2---:R2:W-:Y:S04]  /*2e60*/  STL.64 [R1+0xc48], R188 ;  /* 0x000c48bc01007387 */ /* 0x0045e80000100a00 */
[----:B------:R3:W-:Y:S01]  /*2e70*/  STL.64 [R1+0xc40], R186 ;  /* 0x000c40ba01007387 */ /* 0x0007e20000100a00 */
[----:B0-----:R-:W-:-:S02]  /*2e80*/  IMAD.MOV.U32 R192, RZ, RZ, R44 ;  /* 0x000000ffffc07224 */ /* 0x001fc400078e002c */
[----:B------:R-:W-:Y:S01]  /*2e90*/  IMAD.MOV.U32 R193, RZ, RZ, R43 ;  /* 0x000000ffffc17224 */ /* 0x000fe200078e002b */
[----:B------:R0:W-:Y:S01]  /*2ea0*/  STL.64 [R1+0xc38], R184 ;  /* 0x000c38b801007387 */ /* 0x0001e20000100a00 */
[----:B-1----:R-:W-:Y:S01]  /*2eb0*/  IMAD.MOV.U32 R190, RZ, RZ, R46 ;  /* 0x000000ffffbe7224 */ /* 0x002fe200078e002e */
[----:B------:R-:W-:Y:S02]  /*2ec0*/  MOV R191, R45 ;  /* 0x0000002d00bf7202 */ /* 0x000fe40000000f00 */
[----:B------:R1:W-:Y:S01]  /*2ed0*/  STL.64 [R1+0xc30], R182 ;  /* 0x000c30b601007387 */ /* 0x0003e20000100a00 */
[----:B--2---:R-:W-:Y:S02]  /*2ee0*/  IMAD.MOV.U32 R188, RZ, RZ, R48 ;  /* 0x000000ffffbc7224 */ /* 0x004fe400078e0030 */
[----:B------:R-:W-:Y:S01]  /*2ef0*/  IMAD.MOV.U32 R189, RZ, RZ, R47 ;  /* 0x000000ffffbd7224 */ /* 0x000fe200078e002f */
[----:B------:R2:W-:Y:S01]  /*2f00*/  STL.64 [R1+0xc28], R180 ;  /* 0x000c28b401007387 */ /* 0x0005e20000100a00 */
[----:B---3--:R-:W-:-:S02]  /*2f10*/  IMAD.MOV.U32 R186, RZ, RZ, R50 ;  /* 0x000000ffffba7224 */ /* 0x008fc400078e0032 */
[----:B------:R-:W-:Y:S01]  /*2f20*/  IMAD.MOV.U32 R187, RZ, RZ, R49 ;  /* 0x000000ffffbb7224 */ /* 0x000fe200078e0031 */
[----:B------:R3:W-:Y:S01]  /*2f30*/  STL.64 [R1+0xc20], R178 ;  /* 0x000c20b201007387 */ /* 0x0007e20000100a00 */
[----:B0-----:R-:W-:Y:S02]  /*2f40*/  IMAD.MOV.U32 R184, RZ, RZ, R52 ;  /* 0x000000ffffb87224 */ /* 0x001fe400078e0034 */
[----:B------:R-:W-:Y:S01]  /*2f50*/  IMAD.MOV.U32 R185, RZ, RZ, R51 ;  /* 0x000000ffffb97224 */ /* 0x000fe200078e0033 */
[----:B------:R0:W-:Y:S01]  /*2f60*/  STL.64 [R1+0xc18], R176 ;  /* 0x000c18b001007387 */ /* 0x0001e20000100a00 */
[----:B-1----:R-:W-:Y:S01]  /*2f70*/  MOV R182, R54 ;  /* 0x0000003600b67202 */ /* 0x002fe20000000f00 */
[----:B------:R-:W-:Y:S02]  /*2f80*/  IMAD.MOV.U32 R183, RZ, RZ, R53 ;  /* 0x000000ffffb77224 */ /* 0x000fe400078e0035 */
[----:B------:R1:W-:Y:S01]  /*2f90*/  STL.64 [R1+0xc10], R174 ;  /* 0x000c10ae01007387 */ /* 0x0003e20000100a00 */
[----:B--2---:R-:W-:-:S02]  /*2fa0*/  IMAD.MOV.U32 R180, RZ, RZ, R56 ;  /* 0x000000ffffb47224 */ /* 0x004fc400078e0038 */
[----:B------:R-:W-:Y:S01]  /*2fb0*/  IMAD.MOV.U32 R181, RZ, RZ, R55 ;  /* 0x000000ffffb57224 */ /* 0x000fe200078e0037 */
[----:B------:R2:W-:Y:S01]  /*2fc0*/  STL.64 [R1+0xc08], R172 ;  /* 0x000c08ac01007387 */ /* 0x0005e20000100a00 */
[----:B---3--:R-:W-:Y:S02]  /*2fd0*/  IMAD.MOV.U32 R178, RZ, RZ, R58 ;  /* 0x000000ffffb27224 */ /* 0x008fe400078e003a */
[----:B------:R-:W-:Y:S01]  /*2fe0*/  IMAD.MOV.U32 R179, RZ, RZ, R57 ;  /* 0x000000ffffb37224 */ /* 0x000fe200078e0039 */
[----:B------:R3:W-:Y:S01]  /*2ff0*/  STL.64 [R1+0xc00], R170 ;  /* 0x000c00aa01007387 */ /* 0x0007e20000100a00 */
[----:B0-----:R-:W-:Y:S02]  /*3000*/  IMAD.MOV.U32 R176, RZ, RZ, R60 ;  /* 0x000000ffffb07224 */ /* 0x001fe400078e003c */
[----:B------:R-:W-:Y:S01]  /*3010*/  IMAD.MOV.U32 R177, RZ, RZ, R59 ;  /* 0x000000ffffb17224 */ /* 0x000fe200078e003b */
[----:B------:R0:W-:Y:S01]  /*3020*/  STL.64 [R1+0xbf8], R168 ;  /* 0x000bf8a801007387 */ /* 0x0001e20000100a00 */
[----:B-1----:R-:W-:-:S02]  /*3030*/  IMAD.MOV.U32 R174, RZ, RZ, R62 ;  /* 0x000000ffffae7224 */ /* 0x002fc400078e003e */
[----:B------:R-:W-:Y:S01]  /*3040*/  IMAD.MOV.U32 R175, RZ, RZ, R61 ;  /* 0x000000ffffaf7224 */ /* 0x000fe200078e003d */
[----:B------:R1:W-:Y:S01]  /*3050*/  STL.64 [R1+0xbf0], R166 ;  /* 0x000bf0a601007387 */ /* 0x0003e20000100a00 */
[----:B--2---:R-:W-:Y:S01]  /*3060*/  IMAD.MOV.U32 R172, RZ, RZ, R64 ;  /* 0x000000ffffac7224 */ /* 0x004fe200078e0040 */
[----:B------:R-:W-:Y:S02]  /*3070*/  MOV R173, R63 ;  /* 0x0000003f00ad7202 */ /* 0x000fe40000000f00 */
[----:B------:R2:W-:Y:S01]  /*3080*/  STL.64 [R1+0xbe8], R164 ;  /* 0x000be8a401007387 */ /* 0x0005e20000100a00 */
[----:B---3--:R-:W-:Y:S02]  /*3090*/  IMAD.MOV.U32 R170, RZ, RZ, R66 ;  /* 0x000000ffffaa7224 */ /* 0x008fe400078e0042 */
[----:B------:R-:W-:Y:S01]  /*30a0*/  IMAD.MOV.U32 R171, RZ, RZ, R65 ;  /* 0x000000ffffab7224 */ /* 0x000fe200078e0041 */
[----:B------:R3:W-:Y:S01]  /*30b0*/  STL.64 [R1+0xbe0], R162 ;  /* 0x000be0a201007387 */ /* 0x0007e20000100a00 */
[----:B0-----:R-:W-:-:S02]  /*30c0*/  IMAD.MOV.U32 R168, RZ, RZ, R68 ;  /* 0x000000ffffa87224 */ /* 0x001fc400078e0044 */
[----:B------:R-:W-:Y:S01]  /*30d0*/  IMAD.MOV.U32 R169, RZ, RZ, R67 ;  /* 0x000000ffffa97224 */ /* 0x000fe200078e0043 */
[----:B------:R0:W-:Y:S01]  /*30e0*/  STL.64 [R1+0xbd8], R160 ;  /* 0x000bd8a001007387 */ /* 0x0001e20000100a00 */
[----:B-1----:R-:W-:Y:S02]  /*30f0*/  IMAD.MOV.U32 R166, RZ, RZ, R70 ;  /* 0x000000ffffa67224 */ /* 0x002fe400078e0046 */
[----:B------:R-:W-:Y:S01]  /*3100*/  IMAD.MOV.U32 R167, RZ, RZ, R69 ;  /* 0x000000ffffa77224 */ /* 0x000fe200078e0045 */
[----:B------:R1:W-:Y:S01]  /*3110*/  STL.64 [R1+0xbd0], R158 ;  /* 0x000bd09e01007387 */ /* 0x0003e20000100a00 */
[----:B--2---:R-:W-:Y:S01]  /*3120*/  MOV R164, R72 ;  /* 0x0000004800a47202 */ /* 0x004fe20000000f00 */
[----:B------:R-:W-:Y:S02]  /*3130*/  IMAD.MOV.U32 R165, RZ, RZ, R71 ;  /* 0x000000ffffa57224 */ /* 0x000fe400078e0047 */
[----:B------:R2:W-:Y:S01]  /*3140*/  STL.64 [R1+0xbc8], R156 ;  /* 0x000bc89c01007387 */ /* 0x0005e20000100a00 */
[----:B---3--:R-:W-:-:S02]  /*3150*/  IMAD.MOV.U32 R162, RZ, RZ, R74 ;  /* 0x000000ffffa27224 */ /* 0x008fc400078e004a */
[----:B------:R-:W-:Y:S01]  /*3160*/  IMAD.MOV.U32 R163, RZ, RZ, R73 ;  /* 0x000000ffffa37224 */ /* 0x000fe200078e0049 */
[----:B------:R3:W-:Y:S01]  /*3170*/  STL.64 [R1+0xbc0], R154 ;  /* 0x000bc09a01007387 */ /* 0x0007e20000100a00 */
[----:B0-----:R-:W-:Y:S02]  /*3180*/  IMAD.MOV.U32 R160, RZ, RZ, R76 ;  /* 0x000000ffffa07224 */ /* 0x001fe400078e004c */
[----:B------:R-:W-:Y:S01]  /*3190*/  IMAD.MOV.U32 R161, RZ, RZ, R75 ;  /* 0x000000ffffa17224 */ /* 0x000fe200078e004b */
[----:B------:R0:W-:Y:S01]  /*31a0*/  STL.64 [R1+0xbb8], R152 ;  /* 0x000bb89801007387 */ /* 0x0001e20000100a00 */
[----:B-1----:R-:W-:Y:S02]  /*31b0*/  IMAD.MOV.U32 R158, RZ, RZ, R78 ;  /* 0x000000ffff9e7224 */ /* 0x002fe400078e004e */
[----:B------:R-:W-:Y:S01]  /*31c0*/  IMAD.MOV.U32 R159, RZ, RZ, R77 ;  /* 0x000000ffff9f7224 */ /* 0x000fe200078e004d */
[----:B------:R1:W-:Y:S01]  /*31d0*/  STL.64 [R1+0xbb0], R150 ;  /* 0x000bb09601007387 */ /* 0x0003e20000100a00 */
[----:B--2---:R-:W-:-:S02]  /*31e0*/  IMAD.MOV.U32 R156, RZ, RZ, R80 ;  /* 0x000000ffff9c7224 */ /* 0x004fc400078e0050 */
[----:B------:R-:W-:Y:S01]  /*31f0*/  IMAD.MOV.U32 R157, RZ, RZ, R79 ;  /* 0x000000ffff9d7224 */ /* 0x000fe200078e004f */
[----:B------:R2:W-:Y:S01]  /*3200*/  STL.64 [R1+0xba8], R148 ;  /* 0x000ba89401007387 */ /* 0x0005e20000100a00 */
[----:B---3--:R-:W-:Y:S01]  /*3210*/  IMAD.MOV.U32 R154, RZ, RZ, R82 ;  /* 0x000000ffff9a7224 */ /* 0x008fe200078e0052 */
[----:B------:R-:W-:Y:S02]  /*3220*/  MOV R155, R81 ;  /* 0x00000051009b7202 */ /* 0x000fe40000000f00 */
[----:B------:R3:W-:Y:S01]  /*3230*/  STL.64 [R1+0xba0], R146 ;  /* 0x000ba09201007387 */ /* 0x0007e20000100a00 */
[----:B0-----:R-:W-:Y:S02]  /*3240*/  IMAD.MOV.U32 R152, RZ, RZ, R84 ;  /* 0x000000ffff987224 */ /* 0x001fe400078e0054 */
[----:B------:R-:W-:Y:S01]  /*3250*/  IMAD.MOV.U32 R153, RZ, RZ, R83 ;  /* 0x000000ffff997224 */ /* 0x000fe200078e0053 */
[----:B------:R0:W-:Y:S01]  /*3260*/  STL.64 [R1+0xb98], R144 ;  /* 0x000b989001007387 */ /* 0x0001e20000100a00 */
[----:B-1----:R-:W-:-:S02]  /*3270*/  IMAD.MOV.U32 R150, RZ, RZ, R86 ;  /* 0x000000ffff967224 */ /* 0x002fc400078e0056 */
[----:B------:R-:W-:Y:S01]  /*3280*/  IMAD.MOV.U32 R151, RZ, RZ, R85 ;  /* 0x000000ffff977224 */ /* 0x000fe200078e0055 */
[----:B------:R1:W-:Y:S01]  /*3290*/  STL.64 [R1+0xb90], R142 ;  /* 0x000b908e01007387 */ /* 0x0003e20000100a00 */
[----:B--2---:R-:W-:Y:S02]  /*32a0*/  IMAD.MOV.U32 R148, RZ, RZ, R88 ;  /* 0x000000ffff947224 */ /* 0x004fe400078e0058 */
[----:B------:R-:W-:Y:S01]  /*32b0*/  IMAD.MOV.U32 R149, RZ, RZ, R87 ;  /* 0x000000ffff957224 */ /* 0x000fe200078e0057 */
[----:B------:R2:W-:Y:S01]  /*32c0*/  STL.64 [R1+0xb88], R140 ;  /* 0x000b888c01007387 */ /* 0x0005e20000100a00 */
[----:B---3--:R-:W-:Y:S01]  /*32d0*/  MOV R146, R90 ;  /* 0x0000005a00927202 */ /* 0x008fe20000000f00 */
[----:B------:R-:W-:Y:S02]  /*32e0*/  IMAD.MOV.U32 R147, RZ, RZ, R89 ;  /* 0x000000ffff937224 */ /* 0x000fe400078e0059 */
[----:B------:R3:W-:Y:S01]  /*32f0*/  STL.64 [R1+0xb80], R138 ;  /* 0x000b808a01007387 */ /* 0x0007e20000100a00 */
[----:B0-----:R-:W-:-:S02]  /*3300*/  IMAD.MOV.U32 R144, RZ, RZ, R92 ;  /* 0x000000ffff907224 */ /* 0x001fc400078e005c */
[----:B------:R-:W-:Y:S01]  /*3310*/  IMAD.MOV.U32 R145, RZ, RZ, R91 ;  /* 0x000000ffff917224 */ /* 0x000fe200078e005b */
[----:B------:R0:W-:Y:S01]  /*3320*/  STL.64 [R1+0xb78], R136 ;  /* 0x000b788801007387 */ /* 0x0001e20000100a00 */
[----:B-1----:R-:W-:Y:S02]  /*3330*/  IMAD.MOV.U32 R142, RZ, RZ, R94 ;  /* 0x000000ffff8e7224 */ /* 0x002fe400078e005e */
[----:B------:R-:W-:Y:S01]  /*3340*/  IMAD.MOV.U32 R143, RZ, RZ, R93 ;  /* 0x000000ffff8f7224 */ /* 0x000fe200078e005d */
[----:B------:R1:W-:Y:S01]  /*3350*/  STL.64 [R1+0xb70], R134 ;  /* 0x000b708601007387 */ /* 0x0003e20000100a00 */
[----:B--2---:R-:W-:Y:S02]  /*3360*/  IMAD.MOV.U32 R140, RZ, RZ, R96 ;  /* 0x000000ffff8c7224 */ /* 0x004fe400078e0060 */
[----:B------:R-:W-:Y:S01]  /*3370*/  IMAD.MOV.U32 R141, RZ, RZ, R95 ;  /* 0x000000ffff8d7224 */ /* 0x000fe200078e005f */
[----:B------:R2:W-:Y:S01]  /*3380*/  STL.64 [R1+0xb68], R132 ;  /* 0x000b688401007387 */ /* 0x0005e20000100a00 */
[----:B---3--:R-:W-:-:S02]  /*3390*/  IMAD.MOV.U32 R138, RZ, RZ, R98 ;  /* 0x000000ffff8a7224 */ /* 0x008fc400078e0062 */
[----:B------:R-:W-:Y:S01]  /*33a0*/  IMAD.MOV.U32 R139, RZ, RZ, R97 ;  /* 0x000000ffff8b7224 */ /* 0x000fe200078e0061 */
[----:B------:R3:W-:Y:S01]  /*33b0*/  STL.64 [R1+0xb60], R130 ;  /* 0x000b608201007387 */ /* 0x0007e20000100a00 */
[----:B0-----:R-:W-:Y:S01]  /*33c0*/  IMAD.MOV.U32 R136, RZ, RZ, R100 ;  /* 0x000000ffff887224 */ /* 0x001fe200078e0064 */
[----:B------:R-:W-:Y:S02]  /*33d0*/  MOV R137, R99 ;  /* 0x0000006300897202 */ /* 0x000fe40000000f00 */
[----:B------:R0:W-:Y:S01]  /*33e0*/  STL.64 [R1+0xb58], R128 ;  /* 0x000b588001007387 */ /* 0x0001e20000100a00 */
[----:B-1----:R-:W-:Y:S02]  /*33f0*/  IMAD.MOV.U32 R134, RZ, RZ, R102 ;  /* 0x000000ffff867224 */ /* 0x002fe400078e0066 */
[----:B------:R-:W-:Y:S01]  /*3400*/  IMAD.MOV.U32 R135, RZ, RZ, R101 ;  /* 0x000000ffff877224 */ /* 0x000fe200078e0065 */
[----:B------:R1:W-:Y:S01]  /*3410*/  STL.64 [R1+0xb50], R126 ;  /* 0x000b507e01007387 */ /* 0x0003e20000100a00 */
[----:B--2---:R-:W-:-:S02]  /*3420*/  IMAD.MOV.U32 R132, RZ, RZ, R104 ;  /* 0x000000ffff847224 */ /* 0x004fc400078e0068 */
[----:B------:R-:W-:Y:S01]  /*3430*/  IMAD.MOV.U32 R133, RZ, RZ, R103 ;  /* 0x000000ffff857224 */ /* 0x000fe200078e0067 */
[----:B------:R2:W-:Y:S01]  /*3440*/  STL.64 [R1+0xb48], R124 ;  /* 0x000b487c01007387 */ /* 0x0005e20000100a00 */
[----:B---3--:R-:W-:Y:S02]  /*3450*/  IMAD.MOV.U32 R130, RZ, RZ, R106 ;  /* 0x000000ffff827224 */ /* 0x008fe400078e006a */
[----:B------:R-:W-:Y:S01]  /*3460*/  IMAD.MOV.U32 R131, RZ, RZ, R105 ;  /* 0x000000ffff837224 */ /* 0x000fe200078e0069 */
[----:B------:R3:W-:Y:S01]  /*3470*/  STL.64 [R1+0xb40], R122 ;  /* 0x000b407a01007387 */ /* 0x0007e20000100a00 */
[----:B0-----:R-:W-:Y:S01]  /*3480*/  MOV R128, R108 ;  /* 0x0000006c00807202 */ /* 0x001fe20000000f00 */
[----:B------:R-:W-:Y:S02]  /*3490*/  IMAD.MOV.U32 R129, RZ, RZ, R107 ;  /* 0x000000ffff817224 */ /* 0x000fe400078e006b */
[----:B------:R0:W-:Y:S01]  /*34a0*/  STL.64 [R1+0xb38], R120 ;  /* 0x000b387801007387 */ /* 0x0001e20000100a00 */
[----:B-1----:R-:W-:-:S02]  /*34b0*/  IMAD.MOV.U32 R126, RZ, RZ, R110 ;  /* 0x000000ffff7e7224 */ /* 0x002fc400078e006e */
[----:B------:R-:W-:Y:S02]  /*34c0*/  IMAD.MOV.U32 R127, RZ, RZ, R109 ;  /* 0x000000ffff7f7224 */ /* 0x000fe400078e006d */
[----:B--2---:R-:W-:Y:S02]  /*34d0*/  IMAD.MOV.U32 R124, RZ, RZ, R112 ;  /* 0x000000ffff7c7224 */ /* 0x004fe400078e0070 */
[----:B------:R-:W-:Y:S02]  /*34e0*/  IMAD.MOV.U32 R125, RZ, RZ, R111 ;  /* 0x000000ffff7d7224 */ /* 0x000fe400078e006f */
[----:B---3--:R-:W-:Y:S02]  /*34f0*/  IMAD.MOV.U32 R122, RZ, RZ, R114 ;  /* 0x000000ffff7a7224 */ /* 0x008fe400078e0072 */
[----:B------:R-:W-:Y:S02]  /*3500*/  IMAD.MOV.U32 R123, RZ, RZ, R113 ;  /* 0x000000ffff7b7224 */ /* 0x000fe400078e0071 */
[----:B0-----:R-:W-:-:S02]  /*3510*/  IMAD.MOV.U32 R120, RZ, RZ, R116 ;  /* 0x000000ffff787224 */ /* 0x001fc400078e0074 */
[----:B------:R-:W-:Y:S02]  /*3520*/  IMAD.MOV.U32 R121, RZ, RZ, R115 ;  /* 0x000000ffff797224 */ /* 0x000fe400078e0073 */
[----:B------:R-:W-:-:S06]  /*3530*/  WARPGROUP.ARRIVE ;  /* 0x00000000000079c5 */ /* 0x000fcc0000000000 */
[----:B------:R-:W-:Y:S01]  /*3540*/  IGMMA.64x192x32.S8.S8 R24, gdesc[UR8], RZ, !UPT, gsb0 ;  /* 0x04e00000081879f1 */ /* 0x000fe2000c0410ff */
[----:B------:R-:W-:Y:S02]  /*3550*/  UIADD3 UR8, UR6, 0x2, URZ ;  /* 0x0000000206087890 */ /* 0x000fe4000fffe03f */
[----:B------:R-:W-:Y:S01]  /*3560*/  UIADD3 UR10, UR7, 0x2, URZ ;  /* 0x00000002070a7890 */ /* 0x000fe2000fffe03f */
[----:B------:R-:W-:Y:S01]  /*3570*/  UMOV UR9, 0x40000040 ;  /* 0x4000004000097882 */ /* 0x000fe20000000000 */
[----:B------:R-:W-:Y:S01]  /*3580*/  UMOV UR11, 0x40000040 ;  /* 0x40000040000b7882 */ /* 0x000fe20000000000 */
[----:B------:R-:W-:Y:S02]  /*3590*/  WARPGROUP.DEPBAR.LE gsb0, 0x0 ;  /* 0x00008000000079c5 */ /* 0x000fe40000010000 */
[----:B------:R-:W-:-:S06]  /*35a0*/  WARPGROUP.ARRIVE ;  /* 0x00000000000079c5 */ /* 0x000fcc0000000000 */
[----:B------:R-:W-:Y:S03]  /*35b0*/  IGMMA.64x192x32.S8.S8 R120, gdesc[UR8], R120, gsb0 ;  /* 0x04e00000087879f1 */ /* 0x000fe60008041078 */
        /* <DEDUP_REMOVED lines=49> */
[----:B0-----:R-:W2:Y:S04]  /*38d0*/  LDL.LU.64 R214, [R1+0xcb0] ;  /* 0x000cb00001d67983 */ /* 0x001ea80000300a00 */
[----:B------:R-:W2:Y:S04]  /*38e0*/  LDL.LU.64 R212, [R1+0xca8] ;  /* 0x000ca80001d47983 */ /* 0x000ea80000300a00 */
        /* <DEDUP_REMOVED lines=35> */
[----:B------:R-:W2:Y:S01]  /*3b20*/  LDL.LU.64 R140, [R1+0xb88] ;  /* 0x000b8800018c7983 */ /* 0x000ea20000300a00 */
[----:B------:R-:W-:Y:S01]  /*3b30*/  UIADD3 UR8, UR6, 0x402, URZ ;  /* 0x0000040206087890 */ /* 0x000fe2000fffe03f */
[----:B------:R-:W-:-:S02]  /*3b40*/  UMOV UR9, 0x40000040 ;  /* 0x4000004000097882 */ /* 0x000fc40000000000 */
[----:B------:R-:W3:Y:S04]  /*3b50*/  LDL.LU.64 R138, [R1+0xb80] ;  /* 0x000b8000018a7983 */ /* 0x000ee80000300a00 */
        /* <DEDUP_REMOVED lines=8> */
[----:B------:R-:W3:Y:S01]  /*3be0*/  LDL.LU.64 R120, [R1+0xb38] ;  /* 0x000b380001787983 */ /* 0x000ee20000300a00 */
[----:B--2---:R-:W-:-:S06]  /*3bf0*/  WARPGROUP.ARRIVE ;  /* 0x00000000000079c5 */ /* 0x004fcc0000000000 */
[----:B------:R-:W-:Y:S03]  /*3c00*/  IGMMA.64x192x32.S8.S8 R140, gdesc[UR8], R140, gsb0 ;  /* 0x04e00000088c79f1 */ /* 0x000fe6000804108c */
[----:B------:R-:W-:Y:S02]  /*3c10*/  WARPGROUP.DEPBAR.LE gsb0, 0x0 ;  /* 0x00008000000079c5 */ /* 0x000fe40000010000 */
[----:B------:R-:W-:Y:S04]  /*3c20*/  STL.64 [R1], R140 ;  /* 0x0000008c01007387 */ /* 0x000fe80000100a00 */
        /* <DEDUP_REMOVED lines=47> */
[----:B0-----:R-:W3:Y:S04]  /*3f20*/  LDL.LU.64 R214, [R1+0xb30] ;  /* 0x000b300001d67983 */ /* 0x001ee80000300a00 */
        /* <DEDUP_REMOVED lines=37> */
[----:B------:R-:W-:Y:S01]  /*4180*/  UIADD3 UR8, UR6, 0x802, URZ ;  /* 0x0000080206087890 */ /* 0x000fe2000fffe03f */
[----:B------:R-:W-:Y:S01]  /*4190*/  UMOV UR9, 0x40000040 ;  /* 0x4000004000097882 */ /* 0x000fe20000000000 */
[----:B---3--:R-:W-:-:S07]  /*41a0*/  WARPGROUP.ARRIVE ;  /* 0x00000000000079c5 */ /* 0x008fce0000000000 */
        /* <DEDUP_REMOVED lines=50> */
[----:B0-----:R-:W2:Y:S04]  /*44d0*/  LDL.LU.64 R120, [R1] ;  /* 0x0000000001787983 */ /* 0x001ea80000300a00 */
[----:B------:R-:W3:Y:S04]  /*44e0*/  LDL.LU.64 R122, [R1+0x8] ;  /* 0x00000800017a7983 */ /* 0x000ee80000300a00 */
[----:B------:R-:W4:Y:S04]  /*44f0*/  LDL.LU.64 R124, [R1+0x10] ;  /* 0x00001000017c7983 */ /* 0x000f280000300a00 */
[----:B------:R-:W2:Y:S04]  /*4500*/  LDL.LU.64 R126, [R1+0x18] ;  /* 0x00001800017e7983 */ /* 0x000ea80000300a00 */
        /* <DEDUP_REMOVED lines=43> */
[----:B------:R-:W4:Y:S01]  /*47c0*/  LDL.LU.64 R214, [R1+0x178] ;  /* 0x0001780001d67983 */ /* 0x000f220000300a00 */
[----:B------:R-:W-:Y:S01]  /*47d0*/  UIADD3 UR8, UR6, 0xc02, URZ ;  /* 0x00000c0206087890 */ /* 0x000fe2000fffe03f */
[----:B------:R-:W-:Y:S01]  /*47e0*/  WARPGROUP.ARRIVE ;  /* 0x00000000000079c5 */ /* 0x000fe20000000000 */
[----:B------:R-:W-:-:S07]  /*47f0*/  UMOV UR9, 0x40000040 ;  /* 0x4000004000097882 */ /* 0x000fce0000000000 */
[----:B------:R-:W-:Y:S01]  /*4800*/  IGMMA.64x192x32.S8.S8 R24, gdesc[UR8], R24, gsb0 ;  /* 0x04e00000081879f1 */ /* 0x000fe20008041018 */
[----:B----4-:R-:W-:Y:S04]  /*4810*/  STL.64 [R1+0xa00], R214 ;  /* 0x000a00d601007387 */ /* 0x010fe80000100a00 */
[----:B---3--:R-:W-:Y:S04]  /*4820*/  STL.64 [R1+0x9f8], R212 ;  /* 0x0009f8d401007387 */ /* 0x008fe80000100a00 */
[----:B--2---:R-:W-:Y:S04]  /*4830*/  STL.64 [R1+0x9f0], R210 ;  /* 0x0009f0d201007387 */ /* 0x004fe80000100a00 */
        /* <DEDUP_REMOVED lines=92> */
[----:B------:R-:W-:-:S02]  /*4e00*/  WARPGROUP.DEPBAR.LE gsb0, 0x0 ;  /* 0x00008000000079c5 */ /* 0x000fc40000010000 */
[----:B------:R-:W-:Y:S01]  /*4e10*/  UIADD3 UR10, UR7, 0x4, URZ ;  /* 0x00000004070a7890 */ /* 0x000fe2000fffe03f */
[----:B------:R-:W-:Y:S01]  /*4e20*/  STL.64 [R1+0x890], R122 ;  /* 0x0008907a01007387 */ /* 0x000fe20000100a00 */
[----:B------:R-:W-:Y:S01]  /*4e30*/  UMOV UR9, 0x40000040 ;  /* 0x4000004000097882 */ /* 0x000fe20000000000 */
[----:B------:R-:W-:Y:S02]  /*4e40*/  UMOV UR11, 0x40000040 ;  /* 0x40000040000b7882 */ /* 0x000fe40000000000 */
[----:B------:R-:W-:Y:S04]  /*4e50*/  STL.64 [R1+0x888], R120 ;  /* 0x0008887801007387 */ /* 0x000fe80000100a00 */
[----:B------:R-:W-:Y:S04]  /*4e60*/  STL [R1+0x700], R44 ;  /* 0x0007002c01007387 */ /* 0x000fe80000100800 */
        /* <DEDUP_REMOVED lines=70> */
[----:B------:R-:W-:Y:S01]  /*52d0*/  STL [R1+0x5e4], R115 ;  /* 0x0005e47301007387 */ /* 0x000fe20000100800 */
[----:B--2---:R-:W-:-:S03]  /*52e0*/  WARPGROUP.ARRIVE ;  /* 0x00000000000079c5 */ /* 0x004fc60000000000 */
[----:B------:R-:W-:Y:S04]  /*52f0*/  STL [R1+0x5e0], R116 ;  /* 0x0005e07401007387 */ /* 0x000fe80000100800 */
[----:B------:R-:W-:Y:S01]  /*5300*/  STL [R1+0x5dc], R117 ;  /* 0x0005dc7501007387 */ /* 0x000fe20000100800 */
[----:B------:R-:W-:Y:S03]  /*5310*/  IGMMA.64x192x32.S8.S8 R124, gdesc[UR8], R124, gsb0 ;  /* 0x04e00000087c79f1 */ /* 0x000fe6000804107c */
[----:B------:R-:W-:Y:S04]  /*5320*/  STL [R1+0x5d8], R118 ;  /* 0x0005d87601007387 */ /* 0x000fe80000100800 */
[----:B------:R-:W-:Y:S01]  /*5330*/  STL [R1+0x5d4], R119 ;  /* 0x0005d47701007387 */ /* 0x000fe20000100800 */
[----:B------:R-:W-:-:S03]  /*5340*/  WARPGROUP.DEPBAR.LE gsb0, 0x0 ;  /* 0x00008000000079c5 */ /* 0x000fc60000010000 */
        /* <DEDUP_REMOVED lines=28> */
[----:B------:R-:W-:Y:S01]  /*5510*/  UIADD3 UR8, UR6, 0x404, URZ ;  /* 0x0000040406087890 */ /* 0x000fe2000fffe03f */
[----:B------:R-:W-:Y:S02]  /*5520*/  IMAD.MOV.U32 R221, RZ, RZ, R218 ;  /* 0x000000ffffdd7224 */ /* 0x000fe400078e00da */
[----:B------:R-:W-:Y:S01]  /*5530*/  STL.64 [R1+0x1c8], R142 ;  /* 0x0001c88e01007387 */ /* 0x000fe20000100a00 */
[----:B------:R-:W-:Y:S01]  /*5540*/  UMOV UR9, 0x40000040 ;  /* 0x4000004000097882 */ /* 0x000fe20000000000 */
[----:B------:R-:W-:-:S02]  /*5550*/  IMAD.MOV.U32 R220, RZ, RZ, R219 ;  /* 0x000000ffffdc7224 */ /* 0x000fc400078e00db */
        /* <DEDUP_REMOVED lines=28> */
[----:B------:R0:W-:Y:S04]  /*5720*/  STL [R1+0x2a0], R196 ;  /* 0x0002a0c401007387 */ /* 0x0001e80000100800 */
        /* <DEDUP_REMOVED lines=47> */
[----:B------:R-:W2:Y:S02]  /*5a20*/  LDL.LU.64 R120, [R1+0x888] ;  /* 0x0008880001787983 */ /* 0x000ea40000300a00 */
[----:B--2---:R-:W-:-:S06]  /*5a30*/  WARPGROUP.ARRIVE ;  /* 0x00000000000079c5 */ /* 0x004fcc0000000000 */
[----:B------:R-:W-:Y:S03]  /*5a40*/  IGMMA.64x192x32.S8.S8 R120, gdesc[UR8], R120, gsb0 ;  /* 0x04e00000087879f1 */ /* 0x000fe60008041078 */
[----:B------:R-:W-:Y:S02]  /*5a50*/  WARPGROUP.DEPBAR.LE gsb0, 0x0 ;  /* 0x00008000000079c5 */ /* 0x000fe40000010000 */
[----:B------:R-:W-:Y:S01]  /*5a60*/  IMAD.MOV.U32 R4, RZ, RZ, R214 ;  /* 0x000000ffff047224 */ /* 0x000fe200078e00d6 */
[----:B------:R-:W-:Y:S01]  /*5a70*/  MOV R5, R213 ;  /* 0x000000d500057202 */ /* 0x000fe20000000f00 */
[----:B------:R-:W-:Y:S01]  /*5a80*/  IMAD.MOV.U32 R3, RZ, RZ, R215 ;  /* 0x000000ffff037224 */ /* 0x000fe200078e00d7 */
[----:B------:R-:W-:Y:S01]  /*5a90*/  MOV R13, R205 ;  /* 0x000000cd000d7202 */ /* 0x000fe20000000f00 */
[----:B------:R-:W-:Y:S01]  /*5aa0*/  IMAD.MOV.U32 R6, RZ, RZ, R212 ;  /* 0x000000ffff067224 */ /* 0x000fe200078e00d4 */
[----:B------:R-:W2:Y:S01]  /*5ab0*/  LDL.LU.64 R214, [R1+0x880] ;  /* 0x0008800001d67983 */ /* 0x000ea20000300a00 */
        /* <DEDUP_REMOVED lines=40> */
[----:B------:R-:W-:-:S02]  /*5d40*/  IMAD.MOV.U32 R112, RZ, RZ, R188 ;  /* 0x000000ffff707224 */ /* 0x000fc400078e00bc */
[----:B------:R-:W-:Y:S01]  /*5d50*/  IMAD.MOV.U32 R110, RZ, RZ, R186 ;  /* 0x000000ffff6e7224 */ /* 0x000fe200078e00ba */
[----:B------:R-:W2:Y:S01]  /*5d60*/  LDL.LU.64 R192, [R1+0x828] ;  /* 0x0008280001c07983 */ /* 0x000ea20000300a00 */
[----:B------:R-:W-:Y:S02]  /*5d70*/  IMAD.MOV.U32 R111, RZ, RZ, R187 ;  /* 0x000000ffff6f7224 */ /* 0x000fe400078e00bb */
[----:B------:R-:W-:Y:S01]  /*5d80*/  IMAD.MOV.U32 R108, RZ, RZ, R184 ;  /* 0x000000ffff6c7224 */ /* 0x000fe200078e00b8 */
[----:B------:R-:W2:Y:S01]  /*5d90*/  LDL.LU.64 R190, [R1+0x820] ;  /* 0x0008200001be7983 */ /* 0x000ea20000300a00 */
[----:B------:R-:W-:Y:S02]  /*5da0*/  IMAD.MOV.U32 R109, RZ, RZ, R185 ;  /* 0x000000ffff6d7224 */ /* 0x000fe400078e00b9 */
        /* <DEDUP_REMOVED lines=83> */
[----:B------:R-:W-:-:S03]  /*62e0*/  IMAD.MOV.U32 R45, RZ, RZ, R121 ;  /* 0x000000ffff2d7224 */ /* 0x000fc600078e0079 */
        /* <DEDUP_REMOVED lines=8> */
[----:B------:R-:W-:Y:S01]  /*6370*/  UMOV UR9, 0x40000040 ;  /* 0x4000004000097882 */ /* 0x000fe20000000000 */
[----:B--2---:R-:W-:-:S07]  /*6380*/  WARPGROUP.ARRIVE ;  /* 0x00000000000079c5 */ /* 0x004fce0000000000 */
        /* <DEDUP_REMOVED lines=37> */
[----:B------:R1:W-:Y:S04]  /*65e0*/  STL.64 [R1+0x318], R144 ;  /* 0x0003189001007387 */ /* 0x0003e80000100a00 */
[----:B------:R2:W-:Y:S04]  /*65f0*/  STL.64 [R1+0x310], R142 ;  /* 0x0003108e01007387 */ /* 0x0005e80000100a00 */
[----:B------:R3:W-:Y:S01]  /*6600*/  STL.64 [R1+0x308], R140 ;  /* 0x0003088c01007387 */ /* 0x0007e20000100a00 */
[----:B0-----:R-:W-:-:S02]  /*6610*/  IMAD.MOV.U32 R146, RZ, RZ, R50 ;  /* 0x000000ffff927224 */ /* 0x001fc400078e0032 */
[----:B-1----:R-:W-:Y:S01]  /*6620*/  IMAD.MOV.U32 R144, RZ, RZ, R48 ;  /* 0x000000ffff907224 */ /* 0x002fe200078e0030 */
[----:B------:R-:W-:Y:S01]  /*6630*/  MOV R145, R49 ;  /* 0x0000003100917202 */ /* 0x000fe20000000f00 */
[----:B--2---:R-:W-:Y:S02]  /*6640*/  IMAD.MOV.U32 R142, RZ, RZ, R46 ;  /* 0x000000ffff8e7224 */ /* 0x004fe400078e002e */
[----:B---3--:R-:W-:Y:S02]  /*6650*/  IMAD.MOV.U32 R140, RZ, RZ, R44 ;  /* 0x000000ffff8c7224 */ /* 0x008fe400078e002c */
[----:B------:R-:W2:Y:S01]  /*6660*/  LDL.LU R44, [R1+0x700] ;  /* 0x00070000012c7983 */ /* 0x000ea20000300800 */
[----:B------:R-:W-:Y:S02]  /*6670*/  IMAD.MOV.U32 R141, RZ, RZ, R45 ;  /* 0x000000ffff8d7224 */ /* 0x000fe400078e002d */
[----:B------:R-:W-:Y:S01]  /*6680*/  IMAD.MOV.U32 R143, RZ, RZ, R47 ;  /* 0x000000ffff8f7224 */ /* 0x000fe200078e002f */
[----:B------:R-:W2:Y:S04]  /*6690*/  LDL.LU R45, [R1+0x6fc] ;  /* 0x0006fc00012d7983 */ /* 0x000ea80000300800 */
[----:B------:R-:W2:Y:S01]  /*66a0*/  LDL.LU R46, [R1+0x6f8] ;  /* 0x0006f800012e7983 */ /* 0x000ea20000300800 */
[----:B------:R-:W-:-:S03]  /*66b0*/  IMAD.MOV.U32 R147, RZ, RZ, R51 ;  /* 0x000000ffff937224 */ /* 0x000fc600078e0033 */
        /* <DEDUP_REMOVED lines=11> */
[----:B------:R-:W-:-:S03]  /*6770*/  MOV R153, R57 ;  /* 0x0000003900997202 */ /* 0x000fc60000000f00 */
        /* <DEDUP_REMOVED lines=124> */
[----:B------:R-:W2:Y:S04]  /*6f40*/  LDL.LU R115, [R1+0x5e4] ;  /* 0x0005e40001737983 */ /* 0x000ea80000300800 */
[----:B------:R-:W2:Y:S04]  /*6f50*/  LDL.LU R116, [R1+0x5e0] ;  /* 0x0005e00001747983 */ /* 0x000ea80000300800 */
[----:B------:R-:W2:Y:S04]  /*6f60*/  LDL.LU R117, [R1+0x5dc] ;  /* 0x0005dc0001757983 */ /* 0x000ea80000300800 */
[----:B------:R-:W2:Y:S04]  /*6f70*/  LDL.LU R118, [R1+0x5d8] ;  /* 0x0005d80001767983 */ /* 0x000ea80000300800 */
[----:B------:R-:W2:Y:S04]  /*6f80*/  LDL.LU R119, [R1+0x5d4] ;  /* 0x0005d40001777983 */ /* 0x000ea80000300800 */
        /* <DEDUP_REMOVED lines=48> */
[----:B0-----:R-:W3:Y:S04]  /*7290*/  LDL.LU R120, [R1+0x180] ;  /* 0x0001800001787983 */ /* 0x001ee80000300800 */
[----:B------:R-:W3:Y:S04]  /*72a0*/  LDL.LU R121, [R1+0x184] ;  /* 0x0001840001797983 */ /* 0x000ee80000300800 */
        /* <DEDUP_REMOVED lines=70> */
[----:B------:R-:W3:Y:S01]  /*7710*/  LDL.LU R192, [R1+0x2a0] ;  /* 0x0002a00001c07983 */ /* 0x000ee20000300800 */
[----:B------:R-:W-:Y:S01]  /*7720*/  UIADD3 UR8, UR6, 0xc04, URZ ;  /* 0x00000c0406087890 */ /* 0x000fe2000fffe03f */
[----:B--2---:R-:W-:Y:S01]  /*7730*/  WARPGROUP.ARRIVE ;  /* 0x00000000000079c5 */ /* 0x004fe20000000000 */
[----:B------:R-:W-:-:S07]  /*7740*/  UMOV UR9, 0x40000040 ;  /* 0x4000004000097882 */ /* 0x000fce0000000000 */
[----:B------:R-:W-:Y:S01]  /*7750*/  IGMMA.64x192x32.S8.S8 R24, gdesc[UR8], R24, gsb0 ;  /* 0x04e00000081879f1 */ /* 0x000fe20008041018 */
[----:B------:R-:W-:Y:S01]  /*7760*/  IMAD.MOV.U32 R193, RZ, RZ, R0 ;  /* 0x000000ffffc17224 */ /* 0x000fe200078e0000 */
[----:B------:R-:W-:Y:S01]  /*7770*/  MOV R194, R23 ;  /* 0x0000001700c27202 */ /* 0x000fe20000000f00 */
[----:B------:R-:W-:Y:S01]  /*7780*/  IMAD.MOV.U32 R195, RZ, RZ, R22 ;  /* 0x000000ffffc37224 */ /* 0x000fe200078e0016 */
[----:B------:R-:W-:Y:S01]  /*7790*/  MOV R202, R233 ;  /* 0x000000e900ca7202 */ /* 0x000fe20000000f00 */
[----:B------:R-:W-:Y:S01]  /*77a0*/  IMAD.MOV.U32 R196, RZ, RZ, R18 ;  /* 0x000000ffffc47224 */ /* 0x000fe200078e0012 */
[----:B------:R-:W-:Y:S01]  /*77b0*/  MOV R210, R225 ;  /* 0x000000e100d27202 */ /* 0x000fe20000000f00 */
        /* <DEDUP_REMOVED lines=16> */
[----:B------:R-:W-:Y:S01]  /*78c0*/  IMAD.MOV.U32 R215, RZ, RZ, R220 ;  /* 0x000000ffffd77224 */ /* 0x000fe200078e00dc */
[----:B------:R-:W-:Y:S01]  /*78d0*/  UIADD3 UR8, UR6, 0x6, URZ ;  /* 0x0000000606087890 */ /* 0x000fe2000fffe03f */
[----:B------:R0:W5:Y:S01]  /*78e0*/  LDL.LU R0, [R1+0x5d0] ;  /* 0x0005d00001007983 */ /* 0x0001620000300800 */
[----:B------:R-:W-:Y:S01]  /*78f0*/  UIADD3 UR10, UR7, 0x6, URZ ;  /* 0x00000006070a7890 */ /* 0x000fe2000fffe03f */
[----:B------:R-:W-:Y:S01]  /*7900*/  UMOV UR9, 0x40000040 ;  /* 0x4000004000097882 */ /* 0x000fe20000000000 */
[----:B------:R-:W-:Y:S01]  /*7910*/  UMOV UR11, 0x40000040 ;  /* 0x40000040000b7882 */ /* 0x000fe20000000000 */
[----:B------:R0:W5:Y:S04]  /*7920*/  LDL.LU R23, [R1+0x5cc] ;  /* 0x0005cc0001177983 */ /* 0x0001680000300800 */
[----:B------:R0:W5:Y:S04]  /*7930*/  LDL.LU R22, [R1+0x5c8] ;  /* 0x0005c80001167983 */ /* 0x0001680000300800 */
[----:B------:R0:W5:Y:S04]  /*7940*/  LDL.LU R18, [R1+0x5c4] ;  /* 0x0005c40001127983 */ /* 0x0001680000300800 */
[----:B------:R0:W5:Y:S04]  /*7950*/  LDL.LU R17, [R1+0x5c0] ;  /* 0x0005c00001117983 */ /* 0x0001680000300800 */
[----:B------:R0:W5:Y:S04]  /*7960*/  LDL.LU R16, [R1+0x5bc] ;  /* 0x0005bc0001107983 */ /* 0x0001680000300800 */
[----:B------:R0:W5:Y:S01]  /*7970*/  LDL.LU R2, [R1+0x5b8] ;  /* 0x0005b80001027983 */ /* 0x0001620000300800 */
[----:B------:R-:W-:-:S02]  /*7980*/  WARPGROUP.DEPBAR.LE gsb0, 0x0 ;  /* 0x00008000000079c5 */ /* 0x000fc40000010000 */
[----:B---3--:R-:W-:-:S06]  /*7990*/  WARPGROUP.ARRIVE ;  /* 0x00000000000079c5 */ /* 0x008fcc0000000000 */
        /* <DEDUP_REMOVED lines=50> */
[----:B-1----:R-:W2:Y:S04]  /*7cc0*/  LDL.LU.64 R214, [R1+0x5b0] ;  /* 0x0005b00001d67983 */ /* 0x002ea80000300a00 */
        /* <DEDUP_REMOVED lines=52> */
[----:B------:R-:W-:Y:S01]  /*8010*/  IMAD.MOV.U32 R235, RZ, RZ, R3 ;  /* 0x000000ffffeb7224 */ /* 0x000fe200078e0003 */
[----:B------:R-:W-:Y:S01]  /*8020*/  UIADD3 UR8, UR6, 0x406, URZ ;  /* 0x0000040606087890 */ /* 0x000fe2000fffe03f */
[----:B------:R-:W3:Y:S01]  /*8030*/  LDL.LU.64 R138, [R1+0x480] ;  /* 0x00048000018a7983 */ /* 0x000ee20000300a00 */
[----:B------:R-:W-:-:S03]  /*8040*/  UMOV UR9, 0x40000040 ;  /* 0x4000004000097882 */ /* 0x000fc60000000000 */
        /* <DEDUP_REMOVED lines=60> */
[----:B-1----:R-:W3:Y:S04]  /*8410*/  LDL.LU.64 R214, [R1+0x430] ;  /* 0x0004300001d67983 */ /* 0x002ee80000300a00 */
        /* <DEDUP_REMOVED lines=40> */
[----:B------:R-:W-:Y:S01]  /*86a0*/  IGMMA.64x192x32.S8.S8 R120, gdesc[UR8], R120, gsb0 ;  /* 0x04e00000087879f1 */ /* 0x000fe20008041078 */
[----:B------:R-:W-:Y:S01]  /*86b0*/  UIADD3 UR8, UR6, 0xc06, URZ ;  /* 0x00000c0606087890 */ /* 0x000fe2000fffe03f */
[----:B------:R-:W-:Y:S01]  /*86c0*/  UMOV UR9, 0x40000040 ;  /* 0x4000004000097882 */ /* 0x000fe20000000000 */
[----:B------:R-:W-:Y:S02]  /*86d0*/  WARPGROUP.DEPBAR.LE gsb0, 0x0 ;  /* 0x00008000000079c5 */ /* 0x000fe40000010000 */
[----:B------:R-:W-:-:S06]  /*86e0*/  WARPGROUP.ARRIVE ;  /* 0x00000000000079c5 */ /* 0x000fcc0000000000 */
[----:B------:R-:W-:Y:S03]  /*86f0*/  IGMMA.64x192x32.S8.S8 R24, gdesc[UR8], R24, gsb0 ;  /* 0x04e00000081879f1 */ /* 0x000fe60008041018 */
[----:B------:R-:W-:Y:S02]  /*8700*/  WARPGROUP.DEPBAR.LE gsb0, 0x0 ;  /* 0x00008000000079c5 */ /* 0x000fe40000010000 */
[----:B0-----:R-:W-:Y:S05]  /*8710*/  @!P1 BRA `(.L_x_22) ;  /* 0x0000008c004c9947 */ /* 0x001fea0003800000 */
[----:B------:R-:W-:Y:S01]  /*8720*/  UIADD3 UR7, UR37, 0x1, URZ ;  /* 0x0000000125077890 */ /* 0x000fe2000fffe03f */
[----:B-----5:R-:W-:-:S03]  /*8730*/  R2UR UR12, R2 ;  /* 0x00000000020c72ca */ /* 0x020fc600000e0000 */
[----:B------:R-:W-:-:S04]  /*8740*/  UISETP.NE.AND UP0, UPT, UR7, 0x2, UPT ;  /* 0x000000020700788c */ /* 0x000fc8000bf05270 */
[----:B------:R-:W-:Y:S02]  /*8750*/  USEL UR6, URZ, 0x1, UP0 ;  /* 0x000000013f067887 */ /* 0x000fe40008000000 */
[----:B------:R-:W-:Y:S02]  /*8760*/  USEL UR7, UR7, URZ, UP0 ;  /* 0x0000003f07077287 */ /* 0x000fe40008000000 */
[----:B------:R-:W-:-:S06]  /*8770*/  ULOP3.LUT UR6, UR36, UR6, URZ, 0x3c, !UPT ;  /* 0x0000000624067292 */ /* 0x000fcc000f8e3c3f */
[----:B------:R-:W-:Y:S01]  /*8780*/  IMAD.U32 R2, RZ, RZ, UR6 ;  /* 0x00000006ff027e24 */ /* 0x000fe2000f8e00ff */
[----:B------:R-:W-:-:S06]  /*8790*/  UMOV UR6, UR37 ;  /* 0x0000002500067c82 */ /* 0x000fcc0008000000 */
.L_x_29:
[----:B------:R-:W-:Y:S05]  /*87a0*/  @!P0 BRA `(.L_x_23) ;  /* 0x0000000000048947 */ /* 0x000fea0003800000 */
[----:B------:R-:W-:Y:S01]  /*87b0*/  BPT.TRAP 0x1 ;  /* 0x000000040000795c */ /* 0x000fe20000300000 */
.L_x_23:
[----:B------:R-:W0:Y:S01]  /*87c0*/  S2UR UR9, SR_CgaCtaId ;  /* 0x00000000000979c3 */ /* 0x000e220000008800 */
[----:B------:R-:W-:Y:S01]  /*87d0*/  UMOV UR8, 0x400 ;  /* 0x0000040000087882 */ /* 0x000fe20000000000 */
[----:B------:R-:W-:Y:S01]  /*87e0*/  IMAD.U32 R3, RZ, RZ, UR7 ;  /* 0x00000007ff037e24 */ /* 0x000fe2000f8e00ff */
[----:B------:R-:W-:Y:S01]  /*87f0*/  SHF.L.U32 R4, R2, 0x1f, RZ ;  /* 0x0000001f02047819 */ /* 0x000fe200000006ff */
[----:B0-----:R-:W-:-:S06]  /*8800*/  ULEA UR8, UR9, UR8, 0x18 ;  /* 0x0000000809087291 */ /* 0x001fcc000f8ec03f */
[----:B------:R-:W-:-:S05]  /*8810*/  MOV R0, UR8 ;  /* 0x0000000800007c02 */ /* 0x000fca0008000f00 */
[----:B------:R-:W-:-:S04]  /*8820*/  IMAD R3, R3, 0x8, R0 ;  /* 0x0000000803037824 */ /* 0x000fc800078e0200 */
[----:B------:R0:W1:Y:S01]  /*8830*/  SYNCS.PHASECHK.TRANS64.TRYWAIT P1, [R3+URZ], R4 ;  /* 0x00000004030075a7 */ /* 0x000062000802017f */
[----:B------:R-:W-:Y:S05]  /*8840*/  @!P0 BRA `(.L_x_24) ;  /* 0x0000000000048947 */ /* 0x000fea0003800000 */
[----:B------:R-:W-:Y:S01]  /*8850*/  BPT.TRAP 0x1 ;  /* 0x000000040000795c */ /* 0x000fe20000300000 */
.L_x_24:
[----:B-1----:R-:W-:Y:S05]  /*8860*/  @P1 BRA `(.L_x_25) ;  /* 0x0000000000081947 */ /* 0x002fea0003800000 */
[----:B------:R-:W1:Y:S02]  /*8870*/  SYNCS.PHASECHK.TRANS64.TRYWAIT P1, [R3+URZ], R4 ;  /* 0x00000004030075a7 */ /* 0x000e64000802017f */
[----:B-1----:R-:W-:Y:S05]  /*8880*/  @!P1 BRA `(.L_x_26) ;  /* 0x00000228003c9947 */ /* 0x002fea0003800000 */
.L_x_25:
        /* <DEDUP_REMOVED lines=48> */
[----:B--2---:R-:W2:Y:S04]  /*8b90*/  LDL.LU.64 R120, [R1] ;  /* 0x0000000001787983 */ /* 0x004ea80000300a00 */
        /* <DEDUP_REMOVED lines=95> */
[----:B--2---:R-:W2:Y:S04]  /*9190*/  LDL.LU.64 R120, [R1+0x180] ;  /* 0x0001800001787983 */ /* 0x004ea80000300a00 */
        /* <DEDUP_REMOVED lines=47> */
[----:B------:R-:W-:-:S02]  /*9490*/  ULEA UR13, UR7, UR4, 0xc ;  /* 0x00000004070d7291 */ /* 0x000fc4000f8e603f */
[----:B------:R-:W-:Y:S01]  /*94a0*/  UIMAD UR14, UR7, 0x600, UR5 ;  /* 0x00000600070e78a4 */ /* 0x000fe2000f8e0205 */
[----:B------:R-:W-:Y:S01]  /*94b0*/  STL [R1+0xde4], R44 ;  /* 0x000de42c01007387 */ /* 0x000fe20000100800 */
[----:B------:R-:W-:Y:S01]  /*94c0*/  UMOV UR9, 0x40000040 ;  /* 0x4000004000097882 */ /* 0x000fe20000000000 */
[----:B------:R-:W-:Y:S02]  /*94d0*/  UMOV UR11, 0x40000040 ;  /* 0x40000040000b7882 */ /* 0x000fe40000000000 */
[----:B------:R-:W-:Y:S01]  /*94e0*/  UMOV UR8, UR13 ;  /* 0x0000000d00087c82 */ /* 0x000fe20008000000 */
[----:B------:R-:W-:Y:S01]  /*94f0*/  STL [R1+0xde0], R45 ;  /* 0x000de02d01007387 */ /* 0x000fe20000100800 */
[----:B------:R-:W-:-:S03]  /*9500*/  UMOV UR10, UR14 ;  /* 0x0000000e000a7c82 */ /* 0x000fc60008000000 */
        /* <DEDUP_REMOVED lines=77> */
[----:B------:R2:W-:Y:S04]  /*99e0*/  STL [R1+0x5cc], R22 ;  /* 0x0005cc1601007387 */ /* 0x0005e80000100800 */
[----:B------:R-:W-:Y:S04]  /*99f0*/  STL [R1+0x5c8], R18 ;  /* 0x0005c81201007387 */ /* 0x000fe80000100800 */
[----:B------:R-:W-:Y:S04]  /*9a00*/  STL [R1+0x5c4], R17 ;  /* 0x0005c41101007387 */ /* 0x000fe80000100800 */
[----:B------:R-:W-:Y:S04]  /*9a10*/  STL [R1+0x5c0], R16 ;  /* 0x0005c01001007387 */ /* 0x000fe80000100800 */
[----:B------:R-:W-:Y:S04]  /*9a20*/  STL [R1+0x5bc], R2 ;  /* 0x0005bc0201007387 */ /* 0x000fe80000100800 */
[----:B------:R-:W-:Y:S01]  /*9a30*/  STL [R1+0x5b8], R0 ;  /* 0x0005b80001007387 */ /* 0x000fe20000100800 */
[----:B------:R-:W-:-:S03]  /*9a40*/  WARPGROUP.DEPBAR.LE gsb0, 0x0 ;  /* 0x00008000000079c5 */ /* 0x000fc60000010000 */
[----:B------:R-:W-:Y:S01]  /*9a50*/  STL.64 [R1+0x180], R120 ;  /* 0x0001807801007387 */ /* 0x000fe20000100a00 */
[----:B--2---:R-:W-:Y:S01]  /*9a60*/  IMAD.MOV.U32 R22, RZ, RZ, R214 ;  /* 0x000000ffff167224 */ /* 0x004fe200078e00d6 */
        /* <DEDUP_REMOVED lines=69> */
[----:B--2---:R-:W3:Y:S04]  /*9ec0*/  LDL.LU.64 R192, [R1+0x1088] ;  /* 0x0010880001c07983 */ /* 0x004ee80000300a00 */
        /* <DEDUP_REMOVED lines=41> */
[----:B------:R-:W-:Y:S01]  /*a160*/  IMAD.MOV.U32 R2, RZ, RZ, R214 ;  /* 0x000000ffff027224 */ /* 0x000fe200078e00d6 */
[----:B------:R-:W-:Y:S01]  /*a170*/  MOV R0, R215 ;  /* 0x000000d700007202 */ /* 0x000fe20000000f00 */
[----:B01----:R-:W-:Y:S01]  /*a180*/  IMAD.MOV.U32 R4, RZ, RZ, R212 ;  /* 0x000000ffff047224 */ /* 0x003fe200078e00d4 */
        /* <DEDUP_REMOVED lines=185> */
[----:B-1----:R-:W-:Y:S02]  /*ad20*/  IMAD.MOV.U32 R144, RZ, RZ, R48 ;  /* 0x000000ffff907224 */ /* 0x002fe400078e0030 */
[----:B--2---:R-:W-:Y:S02]  /*ad30*/  IMAD.MOV.U32 R142, RZ, RZ, R46 ;  /* 0x000000ffff8e7224 */ /* 0x004fe400078e002e */
[----:B---3--:R-:W-:Y:S02]  /*ad40*/  IMAD.MOV.U32 R140, RZ, RZ, R44 ;  /* 0x000000ffff8c7224 */ /* 0x008fe400078e002c */
[----:B------:R-:W2:Y:S01]  /*ad50*/  LDL.LU R44, [R1+0xde4] ;  /* 0x000de400012c7983 */ /* 0x000ea20000300800 */
[----:B------:R-:W-:Y:S02]  /*ad60*/  IMAD.MOV.U32 R141, RZ, RZ, R45 ;  /* 0x000000ffff8d7224 */ /* 0x000fe400078e002d */
[----:B------:R-:W-:Y:S01]  /*ad70*/  IMAD.MOV.U32 R143, RZ, RZ, R47 ;  /* 0x000000ffff8f7224 */ /* 0x000fe200078e002f */
        /* <DEDUP_REMOVED lines=293> */
[----:B------:R-:W-:Y:S02]  /*bfd0*/  UIADD3 UR8, UR13, 0x2, URZ ;  /* 0x000000020d087890 */ /* 0x000fe4000fffe03f */
[----:B------:R-:W-:Y:S01]  /*bfe0*/  UIADD3 UR10, UR14, 0x2, URZ ;  /* 0x000000020e0a7890 */ /* 0x000fe2000fffe03f */
[----:B------:R-:W-:Y:S01]  /*bff0*/  UMOV UR9, 0x40000040 ;  /* 0x4000004000097882 */ /* 0x000fe20000000000 */
[----:B------:R-:W-:Y:S01]  /*c000*/  UMOV UR11, 0x40000040 ;  /* 0x40000040000b7882 */ /* 0x000fe20000000000 */
[----:B------:R-:W-:Y:S02]  /*c010*/  WARPGROUP.DEPBAR.LE gsb0, 0x0 ;  /* 0x00008000000079c5 */ /* 0x000fe40000010000 */
        /* <DEDUP_REMOVED lines=409> */
[----:B------:R-:W-:-:S02]  /*d9b0*/  UIADD3 UR8, UR13, 0x4, URZ ;  /* 0x000000040d087890 */ /* 0x000fc4000fffe03f */
[----:B------:R-:W-:Y:S01]  /*d9c0*/  UIADD3 UR10, UR14, 0x4, URZ ;  /* 0x000000040e0a7890 */ /* 0x000fe2000fffe03f */
[----:B------:R-:W-:Y:S02]  /*d9d0*/  WARPGROUP.DEPBAR.LE gsb0, 0x0 ;  /* 0x00008000000079c5 */ /* 0x000fe40000010000 */
[----:B------:R-:W-:Y:S01]  /*d9e0*/  UMOV UR9, 0x40000040 ;  /* 0x4000004000097882 */ /* 0x000fe20000000000 */
[----:B------:R-:W-:Y:S01]  /*d9f0*/  UMOV UR11, 0x40000040 ;  /* 0x40000040000b7882 */ /* 0x000fe20000000000 */
[----:B------:R-:W-:Y:S04]  /*da00*/  STL.64 [R1+0x890], R122 ;  /* 0x0008907a01007387 */ /* 0x000fe80000100a00 */
        /* <DEDUP_REMOVED lines=44> */
[----:B--2---:R-:W-:-:S06]  /*dcd0*/  WARPGROUP.ARRIVE ;  /* 0x00000000000079c5 */ /* 0x004fcc0000000000 */
[----:B------:R-:W-:Y:S01]  /*dce0*/  IGMMA.64x192x32.S8.S8 R124, gdesc[UR8], R124, gsb0 ;  /* 0x04e00000087c79f1 */ /* 0x000fe2000804107c */
        /* <DEDUP_REMOVED lines=33> */
[----:B------:R-:W-:-:S03]  /*df00*/  WARPGROUP.DEPBAR.LE gsb0, 0x0 ;  /* 0x00008000000079c5 */ /* 0x000fc60000010000 */
        /* <DEDUP_REMOVED lines=32> */
[----:B------:R-:W-:Y:S01]  /*e110*/  STL.64 [R1+0x280], R188 ;  /* 0x000280bc01007387 */ /* 0x000fe20000100a00 */
[----:B------:R-:W-:-:S03]  /*e120*/  IMAD.MOV.U32 R225, RZ, RZ, R214 ;  /* 0x000000ffffe17224 */ /* 0x000fc600078e00d6 */
[----:B------:R-:W-:Y:S01]  /*e130*/  STL.64 [R1+0x288], R190 ;  /* 0x000288be01007387 */ /* 0x000fe20000100a00 */
[----:B------:R-:W-:-:S03]  /*e140*/  IMAD.MOV.U32 R224, RZ, RZ, R215 ;  /* 0x000000ffffe07224 */ /* 0x000fc600078e00d7 */
[----:B------:R-:W-:Y:S01]  /*e150*/  STL.64 [R1+0x290], R192 ;  /* 0x000290c001007387 */ /* 0x000fe20000100a00 */
[----:B------:R-:W-:Y:S01]  /*e160*/  IMAD.MOV.U32 R227, RZ, RZ, R212 ;  /* 0x000000ffffe37224 */ /* 0x000fe200078e00d4 */
[----:B------:R-:W-:Y:S02]  /*e170*/  MOV R226, R213 ;  /* 0x000000d500e27202 */ /* 0x000fe40000000f00 */
[----:B------:R-:W-:Y:S01]  /*e180*/  STL.64 [R1+0x298], R194 ;  /* 0x000298c201007387 */ /* 0x000fe20000100a00 */
[----:B------:R-:W-:-:S03]  /*e190*/  IMAD.MOV.U32 R229, RZ, RZ, R210 ;  /* 0x000000ffffe57224 */ /* 0x000fc600078e00d2 */
[----:B------:R0:W-:Y:S01]  /*e1a0*/  STL [R1+0x2a0], R196 ;  /* 0x0002a0c401007387 */ /* 0x0001e20000100800 */
[----:B------:R-:W-:-:S03]  /*e1b0*/  IMAD.MOV.U32 R228, RZ, RZ, R211 ;  /* 0x000000ffffe47224 */ /* 0x000fc600078e00d3 */
[----:B------:R-:W2:Y:S01]  /*e1c0*/  LDL.LU.64 R214, [R1+0xa00] ;  /* 0x000a000001d67983 */ /* 0x000ea20000300a00 */
[----:B------:R-:W-:Y:S02]  /*e1d0*/  IMAD.MOV.U32 R231, RZ, RZ, R208 ;  /* 0x000000ffffe77224 */ /* 0x000fe400078e00d0 */
[----:B------:R-:W-:Y:S01]  /*e1e0*/  IMAD.MOV.U32 R230, RZ, RZ, R209 ;  /* 0x000000ffffe67224 */ /* 0x000fe200078e00d1 */
[----:B------:R-:W2:Y:S01]  /*e1f0*/  LDL.LU.64 R212, [R1+0x9f8] ;  /* 0x0009f80001d47983 */ /* 0x000ea20000300a00 */
[----:B------:R-:W-:Y:S01]  /*e200*/  IMAD.MOV.U32 R233, RZ, RZ, R206 ;  /* 0x000000ffffe97224 */ /* 0x000fe200078e00ce */
[----:B------:R-:W-:Y:S01]  /*e210*/  MOV R234, R205 ;  /* 0x000000cd00ea7202 */ /* 0x000fe20000000f00 */
[----:B------:R-:W-:Y:S01]  /*e220*/  IMAD.MOV.U32 R232, RZ, RZ, R207 ;  /* 0x000000ffffe87224 */ /* 0x000fe200078e00cf */
[----:B------:R-:W2:Y:S01]  /*e230*/  LDL.LU.64 R210, [R1+0x9f0] ;  /* 0x0009f00001d27983 */ /* 0x000ea20000300a00 */
[----:B------:R-:W-:-:S03]  /*e240*/  IMAD.MOV.U32 R235, RZ, RZ, R204 ;  /* 0x000000ffffeb7224 */ /* 0x000fc600078e00cc */
[----:B------:R-:W2:Y:S01]  /*e250*/  LDL.LU.64 R208, [R1+0x9e8] ;  /* 0x0009e80001d07983 */ /* 0x000ea20000300a00 */
[----:B------:R-:W-:Y:S02]  /*e260*/  IMAD.MOV.U32 R2, RZ, RZ, R202 ;  /* 0x000000ffff027224 */ /* 0x000fe400078e00ca */
[----:B------:R-:W-:Y:S01]  /*e270*/  IMAD.MOV.U32 R0, RZ, RZ, R203 ;  /* 0x000000ffff007224 */ /* 0x000fe200078e00cb */
[----:B------:R-:W2:Y:S01]  /*e280*/  LDL.LU.64 R206, [R1+0x9e0] ;  /* 0x0009e00001ce7983 */ /* 0x000ea20000300a00 */
[----:B------:R-:W-:Y:S02]  /*e290*/  IMAD.MOV.U32 R17, RZ, RZ, R200 ;  /* 0x000000ffff117224 */ /* 0x000fe400078e00c8 */
[----:B------:R-:W-:Y:S01]  /*e2a0*/  IMAD.MOV.U32 R16, RZ, RZ, R201 ;  /* 0x000000ffff107224 */ /* 0x000fe200078e00c9 */
[----:B------:R-:W2:Y:S01]  /*e2b0*/  LDL.LU.64 R204, [R1+0x9d8] ;  /* 0x0009d80001cc7983 */ /* 0x000ea20000300a00 */
[----:B------:R-:W-:Y:S01]  /*e2c0*/  IMAD.MOV.U32 R22, RZ, RZ, R198 ;  /* 0x000000ffff167224 */ /* 0x000fe200078e00c6 */
[----:B------:R-:W-:Y:S01]  /*e2d0*/  MOV R23, R197 ;  /* 0x000000c500177202 */ /* 0x000fe20000000f00 */
[----:B------:R-:W-:Y:S01]  /*e2e0*/  IMAD.MOV.U32 R18, RZ, RZ, R199 ;  /* 0x000000ffff127224 */ /* 0x000fe200078e00c7 */
        /* <DEDUP_REMOVED lines=44> */
[----:B------:R-:W-:-:S02]  /*e5b0*/  IMAD.MOV.U32 R221, RZ, RZ, R218 ;  /* 0x000000ffffdd7224 */ /* 0x000fc400078e00da */
[----:B------:R-:W-:Y:S02]  /*e5c0*/  IMAD.MOV.U32 R220, RZ, RZ, R219 ;  /* 0x000000ffffdc7224 */ /* 0x000fe400078e00db */
[----:B------:R-:W-:Y:S02]  /*e5d0*/  IMAD.MOV.U32 R223, RZ, RZ, R216 ;  /* 0x000000ffffdf7224 */ /* 0x000fe400078e00d8 */
[----:B------:R-:W-:Y:S01]  /*e5e0*/  IMAD.MOV.U32 R222, RZ, RZ, R217 ;  /* 0x000000ffffde7224 */ /* 0x000fe200078e00d9 */
[----:B--2---:R-:W-:-:S06]  /*e5f0*/  WARPGROUP.ARRIVE ;  /* 0x00000000000079c5 */ /* 0x004fcc0000000000 */
[----:B------:R-:W-:Y:S03]  /*e600*/  IGMMA.64x192x32.S8.S8 R120, gdesc[UR8], R120, gsb0 ;  /* 0x04e00000087879f1 */ /* 0x000fe60008041078 */
[----:B------:R-:W-:Y:S02]  /*e610*/  WARPGROUP.DEPBAR.LE gsb0, 0x0 ;  /* 0x00008000000079c5 */ /* 0x000fe40000010000 */
[----:B------:R-:W-:Y:S02]  /*e620*/  IMAD.MOV.U32 R4, RZ, RZ, R214 ;  /* 0x000000ffff047224 */ /* 0x000fe400078e00d6 */
[----:B------:R-:W-:Y:S02]  /*e630*/  IMAD.MOV.U32 R3, RZ, RZ, R215 ;  /* 0x000000ffff037224 */ /* 0x000fe400078e00d7 */
        /* <DEDUP_REMOVED lines=188> */
[----:B---3--:R-:W-:Y:S01]  /*f200*/  IMAD.MOV.U32 R140, RZ, RZ, R44 ;  /* 0x000000ffff8c7224 */ /* 0x008fe200078e002c */
[----:B------:R-:W-:Y:S01]  /*f210*/  MOV R141, R45 ;  /* 0x0000002d008d7202 */ /* 0x000fe20000000f00 */
        /* <DEDUP_REMOVED lines=524> */
[----:B------:R-:W-:Y:S01]  /*112e0*/  BPT.TRAP 0x1 ;  /* 0x000000040000795c */ /* 0x000fe20000300000 */
.L_x_27:
[----:B-----5:R-:W-:Y:S01]  /*112f0*/  ISETP.NE.AND P1, PT, R22, RZ, PT ;  /* 0x000000ff1600720c */ /* 0x020fe20003f25270 */
[----:B------:R-:W-:Y:S01]  /*11300*/  IMAD.U32 R3, RZ, RZ, UR6 ;  /* 0x00000006ff037e24 */ /* 0x000fe2000f8e00ff */
[----:B------:R-:W-:-:S11]  /*11310*/  UISETP.GT.U32.AND UP0, UPT, UR38, 0x1, UPT ;  /* 0x000000012600788c */ /* 0x000fd6000bf04070 */
[----:B------:R-:W-:-:S04]  /*11320*/  @P1 IMAD R3, R3, 0x8, R0 ;  /* 0x0000000803031824 */ /* 0x000fc800078e0200 */
[----:B------:R-:W-:-:S05]  /*11330*/  @P1 VIADD R3, R3, 0x10 ;  /* 0x0000001003031836 */ /* 0x000fca0000000000 */
[----:B------:R-:W-:-:S04]  /*11340*/  @P1 PRMT R3, R23, 0x654, R3 ;  /* 0x0000065417031816 */ /* 0x000fc80000000003 */
[----:B------:R0:W-:Y:S01]  /*11350*/  @P1 SYNCS.ARRIVE.TRANS64.RED.A1T0 RZ, [R3+URZ], RZ ;  /* 0x000000ff03ff19a7 */ /* 0x0001e2000810043f */
[----:B------:R-:W-:-:S13]  /*11360*/  PLOP3.LUT P1, PT, PT, PT, UP0, 0x80, 0x0 ;  /* 0x000000000000781c */ /* 0x000fda0003f2f008 */
[----:B0-----:R-:W-:Y:S05]  /*11370*/  @P1 BRA `(.L_x_28) ;  /* 0x0000000000041947 */ /* 0x001fea0003800000 */
[----:B------:R-:W-:Y:S01]  /*11380*/  BPT.TRAP 0x1 ;  /* 0x000000040000795c */ /* 0x000fe20000300000 */
.L_x_28:
[----:B------:R-:W-:Y:S02]  /*11390*/  UISETP.GT.AND UP2, UPT, UR12, 0x1, UPT ;  /* 0x000000010c00788c */ /* 0x000fe4000bf44270 */
[----:B------:R-:W-:Y:S02]  /*113a0*/  UIADD3 UR7, UR7, 0x1, URZ ;  /* 0x0000000107077890 */ /* 0x000fe4000fffe03f */
[----:B------:R-:W-:Y:S02]  /*113b0*/  UIADD3 UR6, UR6, 0x1, URZ ;  /* 0x0000000106067890 */ /* 0x000fe4000fffe03f */
[----:B------:R-:W-:Y:S01]  /*113c0*/  PLOP3.LUT P1, PT, PT, PT, UP2, 0x80, 0x0 ;  /* 0x000000000000781c */ /* 0x000fe20003f2f028 */
[----:B------:R-:W-:Y:S02]  /*113d0*/  UISETP.NE.AND UP0, UPT, UR7, 0x2, UPT ;  /* 0x000000020700788c */ /* 0x000fe4000bf05270 */
[----:B------:R-:W-:Y:S02]  /*113e0*/  UISETP.NE.AND UP1, UPT, UR6, 0x2, UPT ;  /* 0x000000020600788c */ /* 0x000fe4000bf25270 */
[----:B------:R-:W-:-:S02]  /*113f0*/  USEL UR8, URZ, 0x1, UP0 ;  /* 0x000000013f087887 */ /* 0x000fc40008000000 */
[----:B------:R-:W-:Y:S02]  /*11400*/  UIADD3 UR12, UR12, -0x1, URZ ;  /* 0xffffffff0c0c7890 */ /* 0x000fe4000fffe03f */
[----:B------:R-:W-:Y:S02]  /*11410*/  USEL UR7, UR7, URZ, UP0 ;  /* 0x0000003f07077287 */ /* 0x000fe40008000000 */
[----:B------:R-:W-:Y:S01]  /*11420*/  USEL UR6, UR6, URZ, UP1 ;  /* 0x0000003f06067287 */ /* 0x000fe20008800000 */
[----:B------:R-:W-:Y:S01]  /*11430*/  LOP3.LUT R2, R2, UR8, RZ, 0x3c, !PT ;  /* 0x0000000802027c12 */ /* 0x000fe2000f8e3cff */
[----:B------:R-:W-:Y:S10]  /*11440*/  @P1 BRA `(.L_x_29) ;  /* 0xffffff7000d41947 */ /* 0x000ff4000383ffff */
.L_x_22:
[----:B-----5:R-:W0:Y:S02]  /*11450*/  LDC R2, c[0x0][0x28c] ;  /* 0x0000a300ff027b82 */ /* 0x020e240000000800 */
[----:B0-----:R-:W-:-:S13]  /*11460*/  ISETP.GE.AND P1, PT, R2, 0x1, PT ;  /* 0x000000010200780c */ /* 0x001fda0003f26270 */
[----:B------:R-:W-:Y:S05]  /*11470*/  @!P1 BRA `(.L_x_30) ;  /* 0x0000000000449947 */ /* 0x000fea0003800000 */
[----:B------:R-:W-:Y:S05]  /*11480*/  @!P0 BRA `(.L_x_31) ;  /* 0x0000000000048947 */ /* 0x000fea0003800000 */
[----:B------:R-:W-:Y:S01]  /*11490*/  BPT.TRAP 0x1 ;  /* 0x000000040000795c */ /* 0x000fe20000300000 */
.L_x_31:
[----:B------:R-:W-:Y:S01]  /*114a0*/  ISETP.NE.AND P0, PT, R22, RZ, PT ;  /* 0x000000ff1600720c */ /* 0x000fe20003f05270 */
[----:B------:R-:W-:-:S12]  /*114b0*/  UISETP.LT.AND UP1, UPT, UR45, 0x1, UPT ;  /* 0x000000012d00788c */ /* 0x000fd8000bf21270 */
[----:B------:R-:W-:-:S05]  /*114c0*/  VOTEU.ANY UP0, P0 ;  /* 0x00000000003f7886 */ /* 0x000fca0000000100 */
[----:B------:R-:W-:-:S04]  /*114d0*/  @UP0 USEL UR4, UR45, 0x1, UP1 ;  /* 0x000000012d040887 */ /* 0x000fc80008800000 */
[----:B------:R-:W-:Y:S02]  /*114e0*/  @UP0 UIADD3 UR4, UR37, UR45, -UR4 ;  /* 0x0000002d25040290 */ /* 0x000fe4000fffe804 */
[----:B------:R-:W-:-:S04]  /*114f0*/  UISETP.GT.U32.AND UP0, UPT, UR38, 0x1, UPT ;  /* 0x000000012600788c */ /* 0x000fc8000bf04070 */
[----:B------:R-:W-:-:S04]  /*11500*/  IMAD.U32 R2, RZ, RZ, UR4 ;  /* 0x00000004ff027e24 */ /* 0x000fc8000f8e00ff */
[----:B------:R-:W-:-:S05]  /*11510*/  @P0 IMAD.SHL.U32 R2, R2, 0x8, RZ ;  /* 0x0000000802020824 */ /* 0x000fca00078e00ff */
[----:B------:R-:W-:-:S04]  /*11520*/  @P0 LOP3.LUT R2, R2, 0x8, RZ, 0xc0, !PT ;  /* 0x0000000802020812 */ /* 0x000fc800078ec0ff */
[----:B------:R-:W-:-:S04]  /*11530*/  @P0 IADD3 R0, R0, 0x10, R2 ;  /* 0x0000001000000810 */ /* 0x000fc80007ffe002 */
[----:B------:R-:W-:-:S04]  /*11540*/  @P0 PRMT R0, R23, 0x654, R0 ;  /* 0x0000065417000816 */ /* 0x000fc80000000000 */
[----:B------:R0:W-:Y:S01]  /*11550*/  @P0 SYNCS.ARRIVE.TRANS64.RED.A1T0 RZ, [R0+URZ], RZ ;  /* 0x000000ff00ff09a7 */ /* 0x0001e2000810043f */
[----:B------:R-:W-:-:S13]  /*11560*/  PLOP3.LUT P0, PT, PT, PT, UP0, 0x80, 0x0 ;  /* 0x000000000000781c */ /* 0x000fda0003f0f008 */
[----:B0-----:R-:W-:Y:S05]  /*11570*/  @P0 BRA `(.L_x_30) ;  /* 0x0000000000040947 */ /* 0x001fea0003800000 */
[----:B------:R-:W-:Y:S01]  /*11580*/  BPT.TRAP 0x1 ;  /* 0x000000040000795c */ /* 0x000fe20000300000 */
.L_x_30:
[----:B------:R-:W0:Y:S01]  /*11590*/  S2R R4, SR_TID.X ;  /* 0x0000000000047919 */ /* 0x000e220000002100 */
[----:B------:R-:W-:Y:S01]  /*115a0*/  UIMAD UR41, UR41, 0xc0, URZ ;  /* 0x000000c0292978a4 */ /* 0x000fe2000f8e023f */
[----:B------:R-:W-:Y:S01]  /*115b0*/  IMAD.MOV.U32 R5, RZ, RZ, -0x2 ;  /* 0xfffffffeff057424 */ /* 0x000fe200078e00ff */
[----:B------:R-:W-:Y:S01]  /*115c0*/  USHF.R.S32.HI UR10, URZ, 0x1f, UR42 ;  /* 0x0000001f3f0a7899 */ /* 0x000fe2000801142a */
[----:B------:R-:W-:Y:S01]  /*115d0*/  ULDC.64 UR8, c[0x0][0x5d0] ;  /* 0x0001740000087ab9 */ /* 0x000fe20000000a00 */
[----:B------:R-:W-:Y:S02]  /*115e0*/  UIMAD.WIDE UR6, UR40, 0x200, URZ ;  /* 0x00000200280678a5 */ /* 0x000fe4000f8e023f */
[----:B------:R-:W-:Y:S01]  /*115f0*/  IMAD.U32 R216, RZ, RZ, UR41 ;  /* 0x00000029ffd87e24 */ /* 0x000fe2000f8e00ff */
[----:B------:R-:W-:Y:S02]  /*11600*/  UIMAD UR4, UR10, UR8, URZ ;  /* 0x000000080a0472a4 */ /* 0x000fe4000f8e023f */
[----:B------:R-:W-:-:S02]  /*11610*/  UIADD3 UR37, UR45, UR37, URZ ;  /* 0x000000252d257290 */ /* 0x000fc4000fffe03f */
[----:B------:R-:W-:Y:S02]  /*11620*/  UIMAD UR4, UR42, UR9, UR4 ;  /* 0x000000092a0472a4 */ /* 0x000fe4000f8e0204 */
[----:B------:R-:W-:Y:S01]  /*11630*/  USHF.L.U32 UR40, UR40, 0x9, URZ ;  /* 0x0000000928287899 */ /* 0x000fe2000800063f */
[----:B------:R-:W-:Y:S01]  /*11640*/  ULDC UR5, c[0x0][0x284] ;  /* 0x0000a10000057ab9 */ /* 0x000fe20000000800 */
[----:B------:R-:W-:Y:S01]  /*11650*/  UISETP.GT.U32.AND UP0, UPT, UR37, 0x1, UPT ;  /* 0x000000012500788c */ /* 0x000fe2000bf04070 */
[----:B------:R-:W-:-:S03]  /*11660*/  IMAD.U32 R19, RZ, RZ, UR5 ;  /* 0x00000005ff137e24 */ /* 0x000fc6000f8e00ff */
[----:B------:R-:W-:Y:S01]  /*11670*/  UISETP.LT.U32.AND UP0, UPT, UR45, 0x2, UP0 ;  /* 0x000000022d00788c */ /* 0x000fe20008701070 */
[--C-:B0-----:R-:W-:Y:S02]  /*11680*/  SHF.R.U32.HI R2, RZ, 0x7, R4.reuse ;  /* 0x00000007ff027819 */ /* 0x101fe40000011604 */
[----:B------:R-:W-:Y:S02]  /*11690*/  SHF.R.U32.HI R0, RZ, 0x2, R4 ;  /* 0x00000002ff007819 */ /* 0x000fe40000011604 */
[----:B------:R-:W-:Y:S02]  /*116a0*/  LOP3.LUT R2, R2, 0x1, RZ, 0xc0, !PT ;  /* 0x0000000102027812 */ /* 0x000fe400078ec0ff */
[----:B------:R-:W-:Y:S02]  /*116b0*/  LOP3.LUT R3, R4, 0x60, RZ, 0xc0, !PT ;  /* 0x0000006004037812 */ /* 0x000fe400078ec0ff */
[----:B------:R-:W-:Y:S01]  /*116c0*/  LOP3.LUT R0, R0, 0x7, RZ, 0xc0, !PT ;  /* 0x0000000700007812 */ /* 0x000fe200078ec0ff */
[----:B------:R-:W-:Y:S01]  /*116d0*/  IMAD.SHL.U32 R224, R2, 0x40, RZ ;  /* 0x0000004002e07824 */ /* 0x000fe200078e00ff */
[----:B------:R-:W-:-:S02]  /*116e0*/  SHF.R.U32.HI R3, RZ, 0x1, R3 ;  /* 0x00000001ff037819 */ /* 0x000fc40000011603 */
[----:B------:R-:W-:Y:S02]  /*116f0*/  SHF.L.U32 R217, R4, 0x1, RZ ;  /* 0x0000000104d97819 */ /* 0x000fe400000006ff */
[--C-:B------:R-:W-:Y:S02]  /*11700*/  LOP3.LUT R224, R224, 0x40, R0.reuse, 0xe2, !PT ;  /* 0x00000040e0e07812 */ /* 0x100fe400078ee200 */
[----:B------:R-:W-:Y:S02]  /*11710*/  IADD3 R0, RZ, -R3, -R0 ;  /* 0x80000003ff007210 */ /* 0x000fe40007ffe800 */
[----:B------:R-:W-:Y:S02]  /*11720*/  LOP3.LUT R216, R216, 0x6, R217, 0xf8, !PT ;  /* 0x00000006d8d87812 */ /* 0x000fe400078ef8d9 */
[----:B------:R-:W-:Y:S01]  /*11730*/  LOP3.LUT R224, R224, UR6, R3, 0xfe, !PT ;  /* 0x00000006e0e07c12 */ /* 0x000fe2000f8efe03 */
[----:B------:R-:W-:Y:S01]  /*11740*/  IMAD R0, R2, -0x40, R0 ;  /* 0xffffffc002007824 */ /* 0x000fe200078e0200 */
[----:B------:R-:W-:Y:S01]  /*11750*/  SHF.R.S32.HI R217, RZ, 0x1f, R216 ;  /* 0x0000001fffd97819 */ /* 0x000fe200000114d8 */
[----:B------:R-:W-:Y:S01]  /*11760*/  IMAD.U32 R2, RZ, RZ, UR8 ;  /* 0x00000008ff027e24 */ /* 0x000fe2000f8e00ff */
[----:B------:R-:W-:-:S02]  /*11770*/  ULDC UR8, c[0x0][0x288] ;  /* 0x0000a20000087ab9 */ /* 0x000fc40000000800 */
[----:B------:R-:W-:Y:S01]  /*11780*/  UISETP.GE.AND UP1, UPT, UR41, UR8, UPT ;  /* 0x000000082900728c */ /* 0x000fe2000bf26270 */
[----:B------:R-:W-:Y:S01]  /*11790*/  IMAD.WIDE.U32 R2, R2, UR42, R216 ;  /* 0x0000002a02027c25 */ /* 0x000fe2000f8e00d8 */
[----:B------:R-:W-:Y:S02]  /*117a0*/  IADD3 R19, R19, -UR40, R0 ;  /* 0x8000002813137c10 */ /* 0x000fe4000fffe000 */
[----:B------:R-:W-:Y:S01]  /*117b0*/  UISETP.GE.OR UP1, UPT, UR40, UR5, UP1 ;  /* 0x000000052800728c */ /* 0x000fe20008f26670 */
[----:B------:R-:W-:Y:S01]  /*117c0*/  VIADD R3, R3, UR4 ;  /* 0x0000000403037c36 */ /* 0x000fe20008000000 */
[----:B------:R-:W-:Y:S01]  /*117d0*/  USHF.R.U32.HI UR4, URZ, 0x1, UR37 ;  /* 0x000000013f047899 */ /* 0x000fe20008011625 */
[----:B------:R-:W-:Y:S01]  /*117e0*/  LOP3.LUT R0, R4, 0x3, RZ, 0xc0, !PT ;  /* 0x0000000304007812 */ /* 0x000fe200078ec0ff */
[----:B------:R-:W-:Y:S02]  /*117f0*/  USEL UR5, URZ, 0x1, !UP0 ;  /* 0x000000013f057887 */ /* 0x000fe4000c000000 */
[----:B------:R-:W-:Y:S01]  /*11800*/  ULOP3.LUT UR4, UR4, 0x1, URZ, 0xc0, !UPT ;  /* 0x0000000104047892 */ /* 0x000fe2000f8ec03f */
[----:B------:R-:W-:Y:S01]  /*11810*/  PLOP3.LUT P0, PT, PT, PT, UP1, 0x80, 0x0 ;  /* 0x000000000000781c */ /* 0x000fe20003f0f018 */
[----:B------:R-:W-:Y:S01]  /*11820*/  IMAD R0, R0, R5, UR8 ;  /* 0x0000000800007e24 */ /* 0x000fe2000f8e0205 */
[----:B------:R-:W-:-:S02]  /*11830*/  ULOP3.LUT UR37, UR37, 0x1, URZ, 0xc0, !UPT ;  /* 0x0000000125257892 */ /* 0x000fc4000f8ec03f */
[----:B------:R-:W-:Y:S01]  /*11840*/  UISETP.NE.U32.AND UP2, UPT, UR4, 0x1, UPT ;  /* 0x000000010400788c */ /* 0x000fe2000bf45070 */
[----:B------:R-:W-:Y:S01]  /*11850*/  VIADD R0, R0, -UR41 ;  /* 0x8000002900007c36 */ /* 0x000fe20008000000 */
[----:B------:R-:W-:Y:S02]  /*11860*/  UMOV UR40, 0xffffffff ;  /* 0xffffffff00287882 */ /* 0x000fe40000000000 */
[----:B------:R-:W-:-:S04]  /*11870*/  UISETP.GT.U32.AND UP2, UPT, UR45, 0x1, !UP2 ;  /* 0x000000012d00788c */ /* 0x000fc8000d744070 */
[----:B------:R-:W-:-:S04]  /*11880*/  USEL UR4, URZ, 0x1, !UP2 ;  /* 0x000000013f047887 */ /* 0x000fc8000d000000 */
[----:B------:R-:W-:Y:S01]  /*11890*/  ULOP3.LUT UR36, UR4, UR36, UR5, 0x96, !UPT ;  /* 0x0000002404247292 */ /* 0x000fe2000f8e9605 */
[----:B------:R-:W-:Y:S11]  /*118a0*/  @P0 BRA `(.L_x_32) ;  /* 0x0000017800b80947 */ /* 0x000ff60003800000 */
[----:B------:R-:W-:Y:S01]  /*118b0*/  ISETP.NE.AND P0, PT, R18, RZ, PT ;  /* 0x000000ff1200720c */ /* 0x000fe20003f05270 */
[----:B------:R-:W-:Y:S01]  /*118c0*/  ULDC.64 UR12, c[0x0][0x5c8] ;  /* 0x00017200000c7ab9 */ /* 0x000fe20000000a00 */
[----:B------:R-:W-:Y:S01]  /*118d0*/  BSSY B0, `(.L_x_32) ;  /* 0x00017ab000007945 */ /* 0x000fe20003800000 */
[----:B------:R-:W-:Y:S01]  /*118e0*/  UIMAD UR4, UR7, UR12, URZ ;  /* 0x0000000c070472a4 */ /* 0x000fe2000f8e023f */
[----:B------:R-:W-:Y:S02]  /*118f0*/  IMAD.U32 R7, RZ, RZ, UR13 ;  /* 0x0000000dff077e24 */ /* 0x000fe4000f8e00ff */
[----:B------:R-:W-:-:S04]  /*11900*/  IMAD.WIDE.U32 R2, R224, UR12, R2 ;  /* 0x0000000ce0027c25 */ /* 0x000fc8000f8e0002 */
[----:B------:R-:W-:-:S05]  /*11910*/  IMAD R7, R224, R7, UR4 ;  /* 0x00000004e0077e24 */ /* 0x000fca000f8e0207 */
[----:B------:R-:W-:Y:S01]  /*11920*/  IADD3 R7, R3, R7, RZ ;  /* 0x0000000703077210 */ /* 0x000fe20007ffe0ff */
[----:B------:R-:W-:Y:S06]  /*11930*/  @!P0 BRA `(.L_x_33) ;  /* 0x0000010400c48947 */ /* 0x000fec0003800000 */
[----:B------:R-:W0:Y:S01]  /*11940*/  LDC.64 R12, c[0x0][0x5b0] ;  /* 0x00016c00ff0c7b82 */ /* 0x000e220000000a00 */
[----:B------:R-:W-:Y:S01]  /*11950*/  ULDC.64 UR8, c[0x0][0x5b8] ;  /* 0x00016e0000087ab9 */ /* 0x000fe20000000a00 */
[----:B------:R-:W-:Y:S01]  /*11960*/  ISETP.GE.AND P2, PT, R19, 0x1, PT ;  /* 0x000000011300780c */ /* 0x000fe20003f46270 */
[----:B------:R-:W-:Y:S02]  /*11970*/  UIMAD UR4, UR10, UR8, URZ ;  /* 0x000000080a0472a4 */ /* 0x000fe4000f8e023f */
[----:B------:R-:W-:Y:S01]  /*11980*/  IMAD.U32 R4, RZ, RZ, UR8 ;  /* 0x00000008ff047e24 */ /* 0x000fe2000f8e00ff */
[----:B------:R-:W-:Y:S01]  /*11990*/  BSSY B1, `(.L_x_34) ;  /* 0x000000e000017945 */ /* 0x000fe20003800000 */
[----:B------:R-:W-:Y:S01]  /*119a0*/  ISETP.LT.OR P1, PT, R0, 0x1, !P2 ;  /* 0x000000010000780c */ /* 0x000fe20005721670 */
[----:B------:R-:W-:Y:S01]  /*119b0*/  UIMAD UR4, UR42, UR9, UR4 ;  /* 0x000000092a0472a4 */ /* 0x000fe2000f8e0204 */
[----:B------:R-:W1:Y:S01]  /*119c0*/  LDC.64 R14, c[0x0][0x5a8] ;  /* 0x00016a00ff0e7b82 */ /* 0x000e620000000a00 */
[----:B------:R-:W-:-:S04]  /*119d0*/  IMAD.WIDE.U32 R216, R4, UR42, R216 ;  /* 0x0000002a04d87c25 */ /* 0x000fc8000f8e00d8 */
[----:B------:R-:W-:Y:S02]  /*119e0*/  VIADD R21, R217, UR4 ;  /* 0x00000004d9157c36 */ /* 0x000fe40008000000 */
[----:B------:R-:W-:Y:S02]  /*119f0*/  IMAD.MOV.U32 R20, RZ, RZ, R216 ;  /* 0x000000ffff147224 */ /* 0x000fe400078e00d8 */
[----:B0-----:R-:W-:Y:S02]  /*11a00*/  IMAD R10, R12, UR7, RZ ;  /* 0x000000070c0a7c24 */ /* 0x001fe4000f8e02ff */
[----:B------:R-:W-:-:S04]  /*11a10*/  IMAD.WIDE.U32 R4, R224, R12, R20 ;  /* 0x0000000ce0047225 */ /* 0x000fc800078e0014 */
[----:B------:R-:W-:Y:S01]  /*11a20*/  IMAD R10, R224, R13, R10 ;  /* 0x0000000de00a7224 */ /* 0x000fe200078e020a */
[----:B-1----:R-:W-:-:S04]  /*11a30*/  IADD3 R8, P0, R4, R14, RZ ;  /* 0x0000000e04087210 */ /* 0x002fc80007f1e0ff */
[----:B------:R-:W-:Y:S01]  /*11a40*/  IADD3.X R9, R15, R5, R10, P0, !PT ;  /* 0x000000050f097210 */ /* 0x000fe200007fe40a */
[----:B------:R-:W-:Y:S08]  /*11a50*/  @P1 BRA `(.L_x_35) ;  /* 0x0000000000041947 */ /* 0x000ff00003800000 */
[----:B------:R0:W5:Y:S02]  /*11a60*/  LDG.E.U8 R16, desc[UR46][R8.64] ;  /* 0x0000002e08107981 */ /* 0x000164000c1e1100 */
.L_x_35:
[----:B------:R-:W-:Y:S05]  /*11a70*/  BSYNC B1 ;  /* 0x0000000000017941 */ /* 0x000fea0003800000 */
.L_x_34:
[----:B------:R-:W2:Y:S01]  /*11a80*/  LDL.LU R4, [R1+0x180] ;  /* 0x0001800001047983 */ /* 0x000ea20000300800 */
[----:B-----5:R-:W-:Y:S01]  /*11a90*/  LOP3.LUT R3, R16, 0xffff, RZ, 0xc0, !PT ;  /* 0x0000ffff10037812 */ /* 0x020fe200078ec0ff */
[----:B------:R-:W-:Y:S01]  /*11aa0*/  ULDC.64 UR4, c[0x0][0x5c0] ;  /* 0x0001700000047ab9 */ /* 0x000fe20000000a00 */
[----:B------:R-:W-:Y:S01]  /*11ab0*/  ISETP.LT.OR P3, PT, R0, 0x2, !P2 ;  /* 0x000000020000780c */ /* 0x000fe20005761670 */
[----:B------:R-:W-:Y:S01]  /*11ac0*/  BSSY B1, `(.L_x_36) ;  /* 0x000000b000017945 */ /* 0x000fe20003800000 */
[----:B------:R-:W-:Y:S02]  /*11ad0*/  PRMT R3, R3, 0x8880, RZ ;  /* 0x0000888003037816 */ /* 0x000fe400000000ff */
[----:B------:R-:W-:-:S03]  /*11ae0*/  IADD3 R6, P0, R2, UR4, RZ ;  /* 0x0000000402067c10 */ /* 0x000fc6000ff1e0ff */
[----:B------:R-:W-:Y:S01]  /*11af0*/  IMAD R2, R3, R18, RZ ;  /* 0x0000001203027224 */ /* 0x000fe200078e02ff */
[----:B------:R-:W-:-:S03]  /*11b00*/  IADD3.X R7, R7, UR5, RZ, P0, !PT ;  /* 0x0000000507077c10 */ /* 0x000fc600087fe4ff */
[----:B--2---:R-:W-:-:S05]  /*11b10*/  @!P1 IMAD R3, R4, R17, R2 ;  /* 0x0000001104039224 */ /* 0x004fca00078e0202 */
[----:B------:R1:W-:Y:S01]  /*11b20*/  @!P1 STG.E.U8 desc[UR46][R6.64], R3 ;  /* 0x0000000306009986 */ /* 0x0003e2000c10112e */
[----:B------:R-:W-:Y:S05]  /*11b30*/  @P3 BRA `(.L_x_37) ;  /* 0x00000000000c3947 */ /* 0x000fea0003800000 */
[----:B------:R-:W2:Y:S02]  /*11b40*/  LDG.E.U8 R16, desc[UR46][R8.64+0x1] ;  /* 0x0000012e08107981 */ /* 0x000ea4000c1e1100 */
[----:B--2---:R-:W-:-:S05]  /*11b50*/  PRMT R2, R16, 0x8880, RZ ;  /* 0x0000888010027816 */ /* 0x004fca00000000ff */
[----:B------:R-:W-:-:S07]  /*11b60*/  IMAD R2, R2, R18, RZ ;  /* 0x0000001202027224 */ /* 0x000fce00078e02ff */
.L_x_37:
[----:B------:R-:W-:Y:S05]  /*11b70*/  BSYNC B1 ;  /* 0x0000000000017941 */ /* 0x000fea0003800000 */
.L_x_36:
[----:B-1----:R-:W2:Y:S01]  /*11b80*/  LDL.LU R3, [R1+0x184] ;  /* 0x0001840001037983 */ /* 0x002ea20000300800 */
[----:B------:R-:W-:Y:S01]  /*11b90*/  ISETP.GE.AND P1, PT, R19, 0x9, PT ;  /* 0x000000091300780c */ /* 0x000fe20003f26270 */
[----:B------:R-:W-:Y:S01]  /*11ba0*/  @!P3 IMAD.MOV.U32 R4, RZ, RZ, R6 ;  /* 0x000000ffff04b224 */ /* 0x000fe200078e0006 */
[----:B------:R-:W-:Y:S01]  /*11bb0*/  SHF.L.U64.HI R219, R12, 0x3, R13 ;  /* 0x000000030cdb7819 */ /* 0x000fe2000001020d */
[----:B------:R-:W-:Y:S01]  /*11bc0*/  @!P3 IMAD.MOV.U32 R5, RZ, RZ, R7 ;  /* 0x000000ffff05b224 */ /* 0x000fe200078e0007 */
[----:B------:R-:W-:Y:S01]  /*11bd0*/  ISETP.LT.OR P4, PT, R0, 0x1, !P1 ;  /* 0x000000010000780c */ /* 0x000fe20004f81670 */
[----:B------:R-:W-:Y:S01]  /*11be0*/  IMAD.SHL.U32 R218, R12, 0x8, RZ ;  /* 0x000000080cda7824 */ /* 0x000fe200078e00ff */
[----:B------:R-:W-:Y:S01]  /*11bf0*/  BSSY B1, `(.L_x_38) ;  /* 0x000000b000017945 */ /* 0x000fe20003800000 */
[----:B--2---:R-:W-:-:S05]  /*11c00*/  @!P3 IMAD R3, R3, R17, R2 ;  /* 0x000000110303b224 */ /* 0x004fca00078e0202 */
[----:B------:R1:W-:Y:S02]  /*11c10*/  @!P3 STG.E.U8 desc[UR46][R4.64+0x1], R3 ;  /* 0x000001030400b986 */ /* 0x0003e4000c10112e */
[----:B-1----:R-:W-:-:S04]  /*11c20*/  IMAD.WIDE.U32 R4, R224, R12, R218 ;  /* 0x0000000ce0047225 */ /* 0x002fc800078e00da */
[----:B------:R-:W-:Y:S01]  /*11c30*/  IMAD.IADD R10, R10, 0x1, R5 ;  /* 0x000000010a0a7824 */ /* 0x000fe200078e0205 */
[----:B------:R-:W-:-:S04]  /*11c40*/  IADD3 R4, P0, P3, R216, R14, R4 ;  /* 0x0000000ed8047210 */ /* 0x000fc80007b1e004 */
[----:B------:R-:W-:Y:S01]  /*11c50*/  IADD3.X R5, R21, R15, R10, P0, P3 ;  /* 0x0000000f15057210 */ /* 0x000fe200007e640a */
[----:B------:R-:W-:Y:S08]  /*11c60*/  @P4 BRA `(.L_x_39) ;  /* 0x00000000000c4947 */ /* 0x000ff00003800000 */
[----:B------:R-:W2:Y:S02]  /*11c70*/  LDG.E.U8 R16, desc[UR46][R4.64] ;  /* 0x0000002e04107981 */ /* 0x000ea4000c1e1100 */
[----:B--2---:R-:W-:-:S05]  /*11c80*/  PRMT R2, R16, 0x8880, RZ ;  /* 0x0000888010027816 */ /* 0x004fca00000000ff */
[----:B------:R-:W-:-:S07]  /*11c90*/  IMAD R2, R2, R18, RZ ;  /* 0x0000001202027224 */ /* 0x000fce00078e02ff */
.L_x_39:
[----:B------:R-:W-:Y:S05]  /*11ca0*/  BSYNC B1 ;  /* 0x0000000000017941 */ /* 0x000fea0003800000 */
.L_x_38:
[----:B------:R-:W2:Y:S01]  /*11cb0*/  LDL.LU R3, [R1+0x188] ;  /* 0x0001880001037983 */ /* 0x000ea20000300800 */
[----:B------:R-:W-:Y:S01]  /*11cc0*/  ISETP.LT.OR P3, PT, R0, 0x2, !P1 ;  /* 0x000000020000780c */ /* 0x000fe20004f61670 */
[----:B------:R-:W-:Y:S01]  /*11cd0*/  BSSY B1, `(.L_x_40) ;  /* 0x000000d000017945 */ /* 0x000fe20003800000 */
[----:B------:R-:W-:Y:S02]  /*11ce0*/  @!P4 IADD3 R10, P0, R6, UR44, RZ ;  /* 0x0000002c060acc10 */ /* 0x000fe4000ff1e0ff */
[C---:B------:R-:W-:Y:S02]  /*11cf0*/  ISETP.LT.OR P5, PT, R0.reuse, 0xa, !P2 ;  /* 0x0000000a0000780c */ /* 0x040fe400057a1670 */
[----:B------:R-:W-:Y:S02]  /*11d00*/  @!P4 IADD3.X R11, R7, UR43, RZ, P0, !PT ;  /* 0x0000002b070bcc10 */ /* 0x000fe400087fe4ff */
[----:B------:R-:W-:Y:S01]  /*11d10*/  ISETP.LT.OR P0, PT, R0, 0x9, !P1 ;  /* 0x000000090000780c */ /* 0x000fe20004f01670 */
[----:B--2---:R-:W-:-:S05]  /*11d20*/  @!P4 IMAD R3, R3, R17, R2 ;  /* 0x000000110303c224 */ /* 0x004fca00078e0202 */
[----:B------:R1:W-:Y:S01]  /*11d30*/  @!P4 STG.E.U8 desc[UR46][R10.64], R3 ;  /* 0x000000030a00c986 */ /* 0x0003e2000c10112e */
[----:B------:R-:W-:Y:S02]  /*11d40*/  ISETP.LT.OR P4, PT, R0, 0x9, !P2 ;  /* 0x000000090000780c */ /* 0x000fe40005781670 */
[----:B-1----:R-:W-:Y:S01]  /*11d50*/  @!P3 IADD3 R10, P6, R6, UR44, RZ ;  /* 0x0000002c060abc10 */ /* 0x002fe2000ffde0ff */
[----:B------:R-:W-:-:S12]  /*11d60*/  @P3 BRA `(.L_x_41) ;  /* 0x00000000000c3947 */ /* 0x000fd80003800000 */
[----:B------:R-:W2:Y:S02]  /*11d70*/  LDG.E.U8 R16, desc[UR46][R4.64+0x1] ;  /* 0x0000012e04107981 */ /* 0x000ea4000c1e1100 */
[----:B--2---:R-:W-:-:S05]  /*11d80*/  PRMT R2, R16, 0x8880, RZ ;  /* 0x0000888010027816 */ /* 0x004fca00000000ff */
[----:B------:R-:W-:-:S07]  /*11d90*/  IMAD R2, R2, R18, RZ ;  /* 0x0000001202027224 */ /* 0x000fce00078e02ff */
.L_x_41:
[----:B------:R-:W-:Y:S05]  /*11da0*/  BSYNC B1 ;  /* 0x0000000000017941 */ /* 0x000fea0003800000 */
.L_x_40:
[----:B------:R-:W2:Y:S01]  /*11db0*/  LDL.LU R3, [R1+0x18c] ;  /* 0x00018c0001037983 */ /* 0x000ea20000300800 */
[----:B------:R-:W-:Y:S01]  /*11dc0*/  @!P3 IADD3.X R11, R7, UR43, RZ, P6, !PT ;  /* 0x0000002b070bbc10 */ /* 0x000fe2000b7fe4ff */
[----:B------:R-:W-:Y:S01]  /*11dd0*/  BSSY B1, `(.L_x_42) ;  /* 0x0000007000017945 */ /* 0x000fe20003800000 */
[----:B--2---:R-:W-:-:S05]  /*11de0*/  @!P3 IMAD R3, R3, R17, R2 ;  /* 0x000000110303b224 */ /* 0x004fca00078e0202 */
[----:B------:R1:W-:Y:S01]  /*11df0*/  @!P3 STG.E.U8 desc[UR46][R10.64+0x1], R3 ;  /* 0x000001030a00b986 */ /* 0x0003e2000c10112e */
[----:B------:R-:W-:Y:S05]  /*11e00*/  @P4 BRA `(.L_x_43) ;  /* 0x00000000000c4947 */ /* 0x000fea0003800000 */
[----:B------:R-:W2:Y:S02]  /*11e10*/  LDG.E.U8 R16, desc[UR46][R8.64+0x8] ;  /* 0x0000082e08107981 */ /* 0x000ea4000c1e1100 */
[----:B--2---:R-:W-:-:S05]  /*11e20*/  PRMT R2, R16, 0x8880, RZ ;  /* 0x0000888010027816 */ /* 0x004fca00000000ff */
[----:B------:R-:W-:-:S07]  /*11e30*/  IMAD R2, R2, R18, RZ ;  /* 0x0000001202027224 */ /* 0x000fce00078e02ff */
.L_x_43:
[----:B------:R-:W-:Y:S05]  /*11e40*/  BSYNC B1 ;  /* 0x0000000000017941 */ /* 0x000fea0003800000 */
.L_x_42:
[----:B-1----:R-:W2:Y:S01]  /*11e50*/  LDL.LU R3, [R1+0x190] ;  /* 0x0001900001037983 */ /* 0x002ea20000300800 */
[----:B------:R-:W-:Y:S01]  /*11e60*/  BSSY B1, `(.L_x_44) ;  /* 0x0000007000017945 */ /* 0x000fe20003800000 */
[----:B--2---:R-:W-:-:S05]  /*11e70*/  @!P4 IMAD R3, R3, R17, R2 ;  /* 0x000000110303c224 */ /* 0x004fca00078e0202 */
[----:B------:R1:W-:Y:S01]  /*11e80*/  @!P4 STG.E.U8 desc[UR46][R6.64+0x8], R3 ;  /* 0x000008030600c986 */ /* 0x0003e2000c10112e */
[----:B------:R-:W-:Y:S05]  /*11e90*/  @P5 BRA `(.L_x_45) ;  /* 0x00000000000c5947 */ /* 0x000fea0003800000 */
[----:B------:R-:W2:Y:S02]  /*11ea0*/  LDG.E.U8 R16, desc[UR46][R8.64+0x9] ;  /* 0x0000092e08107981 */ /* 0x000ea4000c1e1100 */
[----:B--2---:R-:W-:-:S05]  /*11eb0*/  PRMT R2, R16, 0x8880, RZ ;  /* 0x0000888010027816 */ /* 0x004fca00000000ff */
[----:B------:R-:W-:-:S07]  /*11ec0*/  IMAD R2, R2, R18, RZ ;  /* 0x0000001202027224 */ /* 0x000fce00078e02ff */
.L_x_45:
[----:B------:R-:W-:Y:S05]  /*11ed0*/  BSYNC B1 ;  /* 0x0000000000017941 */ /* 0x000fea0003800000 */
.L_x_44:
[----:B-1----:R-:W2:Y:S01]  /*11ee0*/  LDL.LU R3, [R1+0x194] ;  /* 0x0001940001037983 */ /* 0x002ea20000300800 */
[----:B------:R-:W-:Y:S01]  /*11ef0*/  BSSY B1, `(.L_x_46) ;  /* 0x0000009000017945 */ /* 0x000fe20003800000 */
[----:B------:R-:W-:Y:S02]  /*11f00*/  ISETP.LT.OR P3, PT, R0, 0xa, !P1 ;  /* 0x0000000a0000780c */ /* 0x000fe40004f61670 */
[----:B------:R-:W-:Y:S01]  /*11f10*/  @!P0 IADD3 R10, P4, R6, UR44, RZ ;  /* 0x0000002c060a8c10 */ /* 0x000fe2000ff9e0ff */
[----:B--2---:R-:W-:-:S05]  /*11f20*/  @!P5 IMAD R3, R3, R17, R2 ;  /* 0x000000110303d224 */ /* 0x004fca00078e0202 */
[----:B------:R1:W-:Y:S01]  /*11f30*/  @!P5 STG.E.U8 desc[UR46][R6.64+0x9], R3 ;  /* 0x000009030600d986 */ /* 0x0003e2000c10112e */
[----:B------:R-:W-:Y:S06]  /*11f40*/  @P0 BRA `(.L_x_47) ;  /* 0x00000000000c0947 */ /* 0x000fec0003800000 */
[----:B------:R-:W2:Y:S02]  /*11f50*/  LDG.E.U8 R16, desc[UR46][R4.64+0x8] ;  /* 0x0000082e04107981 */ /* 0x000ea4000c1e1100 */
[----:B--2---:R-:W-:-:S05]  /*11f60*/  PRMT R2, R16, 0x8880, RZ ;  /* 0x0000888010027816 */ /* 0x004fca00000000ff */
[----:B------:R-:W-:-:S07]  /*11f70*/  IMAD R2, R2, R18, RZ ;  /* 0x0000001202027224 */ /* 0x000fce00078e02ff */
.L_x_47:
[----:B------:R-:W-:Y:S05]  /*11f80*/  BSYNC B1 ;  /* 0x0000000000017941 */ /* 0x000fea0003800000 */
.L_x_46:
[----:B-1----:R-:W2:Y:S01]  /*11f90*/  LDL.LU R3, [R1+0x198] ;  /* 0x0001980001037983 */ /* 0x002ea20000300800 */
[----:B------:R-:W-:Y:S01]  /*11fa0*/  @!P0 IADD3.X R11, R7, UR43, RZ, P4, !PT ;  /* 0x0000002b070b8c10 */ /* 0x000fe2000a7fe4ff */
[----:B------:R-:W-:Y:S01]  /*11fb0*/  BSSY B1, `(.L_x_48) ;  /* 0x000000b000017945 */ /* 0x000fe20003800000 */
[C---:B------:R-:W-:Y:S02]  /*11fc0*/  ISETP.LT.OR P4, PT, R0.reuse, 0x11, !P2 ;  /* 0x000000110000780c */ /* 0x040fe40005781670 */
        /* <DEDUP_REMOVED lines=9> */
.L_x_49:
[----:B------:R-:W-:Y:S05]  /*12060*/  BSYNC B1 ;  /* 0x0000000000017941 */ /* 0x000fea0003800000 */
.L_x_48:
        /* <DEDUP_REMOVED lines=9> */
.L_x_51:
[----:B------:R-:W-:Y:S05]  /*12100*/  BSYNC B1 ;  /* 0x0000000000017941 */ /* 0x000fea0003800000 */
.L_x_50:
        /* <DEDUP_REMOVED lines=8> */
.L_x_53:
[----:B------:R-:W-:Y:S05]  /*12190*/  BSYNC B1 ;  /* 0x0000000000017941 */ /* 0x000fea0003800000 */
.L_x_52:
        /* <DEDUP_REMOVED lines=10> */
.L_x_55:
[----:B------:R-:W-:Y:S05]  /*12240*/  BSYNC B1 ;  /* 0x0000000000017941 */ /* 0x000fea0003800000 */
.L_x_54:
        /* <DEDUP_REMOVED lines=13> */
.L_x_57:
[----:B------:R-:W-:Y:S05]  /*12320*/  BSYNC B1 ;  /* 0x0000000000017941 */ /* 0x000fea0003800000 */
.L_x_56:
        /* <DEDUP_REMOVED lines=9> */
.L_x_59:
[----:B------:R-:W-:Y:S05]  /*123c0*/  BSYNC B1 ;  /* 0x0000000000017941 */ /* 0x000fea0003800000 */
.L_x_58:
        /* <DEDUP_REMOVED lines=8> */
.L_x_61:
[----:B------:R-:W-:Y:S05]  /*12450*/  BSYNC B1 ;  /* 0x0000000000017941 */ /* 0x000fea0003800000 */
.L_x_60:
        /* <DEDUP_REMOVED lines=10> */
.L_x_63:
[----:B------:R-:W-:Y:S05]  /*12500*/  BSYNC B1 ;  /* 0x0000000000017941 */ /* 0x000fea0003800000 */
.L_x_62:
        /* <DEDUP_REMOVED lines=13> */
.L_x_65:
[----:B------:R-:W-:Y:S05]  /*125e0*/  BSYNC B1 ;  /* 0x0000000000017941 */ /* 0x000fea0003800000 */
.L_x_64:
        /* <DEDUP_REMOVED lines=9> */
.L_x_67:
[----:B------:R-:W-:Y:S05]  /*12680*/  BSYNC B1 ;  /* 0x0000000000017941 */ /* 0x000fea0003800000 */
.L_x_66:
        /* <DEDUP_REMOVED lines=8> */
.L_x_69:
[----:B------:R-:W-:Y:S05]  /*12710*/  BSYNC B1 ;  /* 0x0000000000017941 */ /* 0x000fea0003800000 */
.L_x_68:
        /* <DEDUP_REMOVED lines=10> */
.L_x_71:
[----:B------:R-:W-:Y:S05]  /*127c0*/  BSYNC B1 ;  /* 0x0000000000017941 */ /* 0x000fea0003800000 */
.L_x_70:
        /* <DEDUP_REMOVED lines=13> */
.L_x_73:
[----:B------:R-:W-:Y:S05]  /*128a0*/  BSYNC B1 ;  /* 0x0000000000017941 */ /* 0x000fea0003800000 */
.L_x_72:
        /* <DEDUP_REMOVED lines=9> */
.L_x_75:
[----:B------:R-:W-:Y:S05]  /*12940*/  BSYNC B1 ;  /* 0x0000000000017941 */ /* 0x000fea0003800000 */
.L_x_74:
        /* <DEDUP_REMOVED lines=8> */
.L_x_77:
[----:B------:R-:W-:Y:S05]  /*129d0*/  BSYNC B1 ;  /* 0x0000000000017941 */ /* 0x000fea0003800000 */
.L_x_76:
        /* <DEDUP_REMOVED lines=10> */
.L_x_79:
[----:B------:R-:W-:Y:S05]  /*12a80*/  BSYNC B1 ;  /* 0x0000000000017941 */ /* 0x000fea0003800000 */
.L_x_78:
        /* <DEDUP_REMOVED lines=13> */
.L_x_81:
[----:B------:R-:W-:Y:S05]  /*12b60*/  BSYNC B1 ;  /* 0x0000000000017941 */ /* 0x000fea0003800000 */
.L_x_80:
        /* <DEDUP_REMOVED lines=9> */
.L_x_83:
[----:B------:R-:W-:Y:S05]  /*12c00*/  BSYNC B1 ;  /* 0x0000000000017941 */ /* 0x000fea0003800000 */
.L_x_82:
        /* <DEDUP_REMOVED lines=8> */
.L_x_85:
[----:B------:R-:W-:Y:S05]  /*12c90*/  BSYNC B1 ;  /* 0x0000000000017941 */ /* 0x000fea0003800000 */
.L_x_84:
        /* <DEDUP_REMOVED lines=10> */
.L_x_87:
[----:B------:R-:W-:Y:S05]  /*12d40*/  BSYNC B1 ;  /* 0x0000000000017941 */ /* 0x000fea0003800000 */
.L_x_86:
[----:B-1----:R-:W2:Y:S01]  /*12d50*/  LDL.LU R3, [R1+0x1e8] ;  /* 0x0001e80001037983 */ /* 0x002ea20000300800 */
[----:B------:R-:W-:Y:S01]  /*12d60*/  @!P0 IADD3.X R11, R7, UR43, RZ, P4, !PT ;  /* 0x0000002b070b8c10 */ /* 0x000fe2000a7fe4ff */
[----:B------:R-:W-:Y:S01]  /*12d70*/  BSSY B1, `(.L_x_88) ;  /* 0x0000008000017945 */ /* 0x000fe20003800000 */
[----:B--2---:R-:W-:-:S05]  /*12d80*/  @!P0 IMAD R3, R3, R17, R2 ;  /* 0x0000001103038224 */ /* 0x004fca00078e0202 */
[----:B------:R1:W-:Y:S02]  /*12d90*/  @!P0 STG.E.U8 desc[UR46][R10.64+0x30], R3 ;  /* 0x000030030a008986 */ /* 0x0003e4000c10112e */
[----:B-1----:R-:W-:Y:S01]  /*12da0*/  @!P3 IADD3 R10, P0, R6, UR44, RZ ;  /* 0x0000002c060abc10 */ /* 0x002fe2000ff1e0ff */
[----:B------:R-:W-:-:S12]  /*12db0*/  @P3 BRA `(.L_x_89) ;  /* 0x00000000000c3947 */ /* 0x000fd80003800000 */
[----:B------:R-:W2:Y:S02]  /*12dc0*/  LDG.E.U8 R16, desc[UR46][R4.64+0x31] ;  /* 0x0000312e04107981 */ /* 0x000ea4000c1e1100 */
[----:B--2---:R-:W-:-:S05]  /*12dd0*/  PRMT R2, R16, 0x8880, RZ ;  /* 0x0000888010027816 */ /* 0x004fca00000000ff */
[----:B------:R-:W-:-:S07]  /*12de0*/  IMAD R2, R2, R18, RZ ;  /* 0x0000001202027224 */ /* 0x000fce00078e02ff */
.L_x_89:
[----:B------:R-:W-:Y:S05]  /*12df0*/  BSYNC B1 ;  /* 0x0000000000017941 */ /* 0x000fea0003800000 */
.L_x_88:
[----:B------:R-:W2:Y:S01]  /*12e00*/  LDL.LU R3, [R1+0x1ec] ;  /* 0x0001ec0001037983 */ /* 0x000ea20000300800 */
[C---:B------:R-:W-:Y:S01]  /*12e10*/  ISETP.LT.OR P6, PT, R0.reuse, 0x39, !P2 ;  /* 0x000000390000780c */ /* 0x040fe200057c1670 */
[----:B------:R-:W-:Y:S01]  /*12e20*/  BSSY B1, `(.L_x_90) ;  /* 0x000000c000017945 */ /* 0x000fe20003800000 */
[----:B------:R-:W-:Y:S02]  /*12e30*/  @!P3 IADD3.X R11, R7, UR43, RZ, P0, !PT ;  /* 0x0000002b070bbc10 */ /* 0x000fe400087fe4ff */
[C---:B------:R-:W-:Y:S02]  /*12e40*/  ISETP.LT.OR P5, PT, R0.reuse, 0x3a, !P2 ;  /* 0x0000003a0000780c */ /* 0x040fe400057a1670 */
[C---:B------:R-:W-:Y:S02]  /*12e50*/  ISETP.LT.OR P4, PT, R0.reuse, 0x39, !P1 ;  /* 0x000000390000780c */ /* 0x040fe40004f81670 */
[----:B------:R-:W-:Y:S01]  /*12e60*/  ISETP.LT.OR P0, PT, R0, 0x41, !P1 ;  /* 0x000000410000780c */ /* 0x000fe20004f01670 */
[----:B--2---:R-:W-:-:S05]  /*12e70*/  @!P3 IMAD R3, R3, R17, R2 ;  /* 0x000000110303b224 */ /* 0x004fca00078e0202 */
[----:B------:R1:W-:Y:S01]  /*12e80*/  @!P3 STG.E.U8 desc[UR46][R10.64+0x31], R3 ;  /* 0x000031030a00b986 */ /* 0x0003e2000c10112e */
[----:B------:R-:W-:Y:S01]  /*12e90*/  ISETP.LT.OR P3, PT, R0, 0x3a, !P1 ;  /* 0x0000003a0000780c */ /* 0x000fe20004f61670 */
[----:B------:R-:W-:-:S12]  /*12ea0*/  @P6 BRA `(.L_x_91) ;  /* 0x00000000000c6947 */ /* 0x000fd80003800000 */
[----:B------:R-:W2:Y:S02]  /*12eb0*/  LDG.E.U8 R16, desc[UR46][R8.64+0x38] ;  /* 0x0000382e08107981 */ /* 0x000ea4000c1e1100 */
[----:B--2---:R-:W-:-:S05]  /*12ec0*/  PRMT R2, R16, 0x8880, RZ ;  /* 0x0000888010027816 */ /* 0x004fca00000000ff */
[----:B------:R-:W-:-:S07]  /*12ed0*/  IMAD R2, R2, R18, RZ ;  /* 0x0000001202027224 */ /* 0x000fce00078e02ff */
.L_x_91:
[----:B------:R-:W-:Y:S05]  /*12ee0*/  BSYNC B1 ;  /* 0x0000000000017941 */ /* 0x000fea0003800000 */
.L_x_90:
        /* <DEDUP_REMOVED lines=8> */
.L_x_93:
[----:B------:R-:W-:Y:S05]  /*12f70*/  BSYNC B1 ;  /* 0x0000000000017941 */ /* 0x000fea0003800000 */
.L_x_92:
[----:B-1----:R-:W2:Y:S01]  /*12f80*/  LDL.LU R3, [R1+0x1f4] ;  /* 0x0001f40001037983 */ /* 0x002ea20000300800 */
[----:B------:R-:W-:Y:S01]  /*12f90*/  @!P4 IADD3 R220, P6, R6, UR44, RZ ;  /* 0x0000002c06dccc10 */ /* 0x000fe2000ffde0ff */
[----:B------:R-:W-:Y:S03]  /*12fa0*/  BSSY B1, `(.L_x_94) ;  /* 0x0000008000017945 */ /* 0x000fe60003800000 */
[----:B------:R-:W-:Y:S01]  /*12fb0*/  @!P4 IADD3.X R221, R7, UR43, RZ, P6, !PT ;  /* 0x0000002b07ddcc10 */ /* 0x000fe2000b7fe4ff */
[----:B--2---:R-:W-:-:S05]  /*12fc0*/  @!P5 IMAD R3, R3, R17, R2 ;  /* 0x000000110303d224 */ /* 0x004fca00078e0202 */
[----:B------:R1:W-:Y:S01]  /*12fd0*/  @!P5 STG.E.U8 desc[UR46][R6.64+0x39], R3 ;  /* 0x000039030600d986 */ /* 0x0003e2000c10112e */
[----:B------:R-:W-:Y:S05]  /*12fe0*/  @P4 BRA `(.L_x_95) ;  /* 0x00000000000c4947 */ /* 0x000fea0003800000 */
[----:B------:R-:W2:Y:S02]  /*12ff0*/  LDG.E.U8 R16, desc[UR46][R4.64+0x38] ;  /* 0x0000382e04107981 */ /* 0x000ea4000c1e1100 */
[----:B--2---:R-:W-:-:S05]  /*13000*/  PRMT R2, R16, 0x8880, RZ ;  /* 0x0000888010027816 */ /* 0x004fca00000000ff */
[----:B------:R-:W-:-:S07]  /*13010*/  IMAD R2, R2, R18, RZ ;  /* 0x0000001202027224 */ /* 0x000fce00078e02ff */
.L_x_95:
[----:B------:R-:W-:Y:S05]  /*13020*/  BSYNC B1 ;  /* 0x0000000000017941 */ /* 0x000fea0003800000 */
.L_x_94:
        /* <DEDUP_REMOVED lines=10> */
.L_x_97:
[----:B------:R-:W-:Y:S05]  /*130d0*/  BSYNC B1 ;  /* 0x0000000000017941 */ /* 0x000fea0003800000 */
.L_x_96:
[----:B-1----:R-:W2:Y:S01]  /*130e0*/  LDL.LU R3, [R1+0x1fc] ;  /* 0x0001fc0001037983 */ /* 0x002ea20000300800 */
[C---:B------:R-:W-:Y:S01]  /*130f0*/  ISETP.LT.OR P4, PT, R0.reuse, 0x41, !P2 ;  /* 0x000000410000780c */ /* 0x040fe20005781670 */
[----:B------:R-:W-:Y:S01]  /*13100*/  BSSY B1, `(.L_x_98) ;  /* 0x000000a000017945 */ /* 0x000fe20003800000 */
[----:B------:R-:W-:Y:S02]  /*13110*/  ISETP.LT.OR P5, PT, R0, 0x42, !P2 ;  /* 0x000000420000780c */ /* 0x000fe400057a1670 */
[----:B------:R-:W-:Y:S01]  /*13120*/  @!P0 IADD3 R220, P6, R6, UR44, RZ ;  /* 0x0000002c06dc8c10 */ /* 0x000fe2000ffde0ff */
[----:B--2---:R-:W-:-:S05]  /*13130*/  @!P3 IMAD R3, R3, R17, R2 ;  /* 0x000000110303b224 */ /* 0x004fca00078e0202 */
[----:B------:R1:W-:Y:S01]  /*13140*/  @!P3 STG.E.U8 desc[UR46][R10.64+0x39], R3 ;  /* 0x000039030a00b986 */ /* 0x0003e2000c10112e */
[----:B------:R-:W-:Y:S02]  /*13150*/  ISETP.LT.OR P3, PT, R0, 0x42, !P1 ;  /* 0x000000420000780c */ /* 0x000fe40004f61670 */
[----:B------:R-:W-:Y:S11]  /*13160*/  @P4 BRA `(.L_x_99) ;  /* 0x00000000000c4947 */ /* 0x000ff60003800000 */
[----:B------:R-:W2:Y:S02]  /*13170*/  LDG.E.U8 R16, desc[UR46][R8.64+0x40] ;  /* 0x0000402e08107981 */ /* 0x000ea4000c1e1100 */
[----:B--2---:R-:W-:-:S05]  /*13180*/  PRMT R2, R16, 0x8880, RZ ;  /* 0x0000888010027816 */ /* 0x004fca00000000ff */
[----:B------:R-:W-:-:S07]  /*13190*/  IMAD R2, R2, R18, RZ ;  /* 0x0000001202027224 */ /* 0x000fce00078e02ff */
.L_x_99:
[----:B------:R-:W-:Y:S05]  /*131a0*/  BSYNC B1 ;  /* 0x0000000000017941 */ /* 0x000fea0003800000 */
.L_x_98:
        /* <DEDUP_REMOVED lines=8> */
.L_x_101:
[----:B------:R-:W-:Y:S05]  /*13230*/  BSYNC B1 ;  /* 0x0000000000017941 */ /* 0x000fea0003800000 */
.L_x_100:
[----:B-1----:R-:W2:Y:S01]  /*13240*/  LDL.LU R3, [R1+0x204] ;  /* 0x0002040001037983 */ /* 0x002ea20000300800 */
[----:B------:R-:W-:Y:S01]  /*13250*/  BSSY B1, `(.L_x_102) ;  /* 0x0000008000017945 */ /* 0x000fe20003800000 */
[----:B------:R-:W-:Y:S01]  /*13260*/  @!P0 IADD3.X R221, R7, UR43, RZ, P6, !PT ;  /* 0x0000002b07dd8c10 */ /* 0x000fe2000b7fe4ff */
[----:B--2---:R-:W-:-:S05]  /*13270*/  @!P5 IMAD R3, R3, R17, R2 ;  /* 0x000000110303d224 */ /* 0x004fca00078e0202 */
[----:B------:R1:W-:Y:S01]  /*13280*/  @!P5 STG.E.U8 desc[UR46][R6.64+0x41], R3 ;  /* 0x000041030600d986 */ /* 0x0003e2000c10112e */
[----:B------:R-:W-:Y:S05]  /*13290*/  @P0 BRA `(.L_x_103) ;  /* 0x00000000000c0947 */ /* 0x000fea0003800000 */
[----:B------:R-:W2:Y:S02]  /*132a0*/  LDG.E.U8 R16, desc[UR46][R4.64+0x40] ;  /* 0x0000402e04107981 */ /* 0x000ea4000c1e1100 */
[----:B--2---:R-:W-:-:S05]  /*132b0*/  PRMT R2, R16, 0x8880, RZ ;  /* 0x0000888010027816 */ /* 0x004fca00000000ff */
[----:B------:R-:W-:-:S07]  /*132c0*/  IMAD R2, R2, R18, RZ ;  /* 0x0000001202027224 */ /* 0x000fce00078e02ff */
.L_x_103:
[----:B------:R-:W-:Y:S05]  /*132d0*/  BSYNC B1 ;  /* 0x0000000000017941 */ /* 0x000fea0003800000 */
.L_x_102:
[----:B-1----:R-:W2:Y:S01]  /*132e0*/  LDL.LU R3, [R1+0x208] ;  /* 0x0002080001037983 */ /* 0x002ea20000300800 */
[----:B------:R-:W-:Y:S01]  /*132f0*/  @!P3 IADD3 R10, P5, R6, UR44, RZ ;  /* 0x0000002c060abc10 */ /* 0x000fe2000ffbe0ff */
[----:B------:R-:W-:Y:S01]  /*13300*/  BSSY B1, `(.L_x_104) ;  /* 0x000000c000017945 */ /* 0x000fe20003800000 */
[C---:B------:R-:W-:Y:S02]  /*13310*/  ISETP.LT.OR P6, PT, R0.reuse, 0x49, !P2 ;  /* 0x000000490000780c */ /* 0x040fe400057c1670 */
[----:B------:R-:W-:Y:S02]  /*13320*/  @!P3 IADD3.X R11, R7, UR43, RZ, P5, !PT ;  /* 0x0000002b070bbc10 */ /* 0x000fe4000affe4ff */
        /* <DEDUP_REMOVED lines=9> */
.L_x_105:
[----:B------:R-:W-:Y:S05]  /*133c0*/  BSYNC B1 ;  /* 0x0000000000017941 */ /* 0x000fea0003800000 */
.L_x_104:
        /* <DEDUP_REMOVED lines=8> */
.L_x_107:
[----:B------:R-:W-:Y:S05]  /*13450*/  BSYNC B1 ;  /* 0x0000000000017941 */ /* 0x000fea0003800000 */
.L_x_106:
        /* <DEDUP_REMOVED lines=8> */
.L_x_109:
[----:B------:R-:W-:Y:S05]  /*134e0*/  BSYNC B1 ;  /* 0x0000000000017941 */ /* 0x000fea0003800000 */
.L_x_108:
[----:B-1----:R-:W2:Y:S01]  /*134f0*/  LDL.LU R3, [R1+0x214] ;  /* 0x0002140001037983 */ /* 0x002ea20000300800 */
[----:B------:R-:W-:Y:S01]  /*13500*/  BSSY B1, `(.L_x_110) ;  /* 0x000000b000017945 */ /* 0x000fe20003800000 */
[----:B------:R-:W-:Y:S02]  /*13510*/  ISETP.LT.OR P3, PT, R0, 0x51, !P1 ;  /* 0x000000510000780c */ /* 0x000fe40004f61670 */
[----:B------:R-:W-:Y:S01]  /*13520*/  @!P5 IADD3 R10, P6, R6, UR44, RZ ;  /* 0x0000002c060adc10 */ /* 0x000fe2000ffde0ff */
[----:B--2---:R-:W-:-:S05]  /*13530*/  @!P0 IMAD R3, R3, R17, R2 ;  /* 0x0000001103038224 */ /* 0x004fca00078e0202 */
[----:B------:R1:W-:Y:S01]  /*13540*/  @!P0 STG.E.U8 desc[UR46][R6.64+0x49], R3 ;  /* 0x0000490306008986 */ /* 0x0003e2000c10112e */
[----:B------:R-:W-:-:S04]  /*13550*/  @!P4 IADD3 R220, P0, R6, UR44, RZ ;  /* 0x0000002c06dccc10 */ /* 0x000fc8000ff1e0ff */
[----:B------:R-:W-:Y:S01]  /*13560*/  @!P4 IADD3.X R221, R7, UR43, RZ, P0, !PT ;  /* 0x0000002b07ddcc10 */ /* 0x000fe200087fe4ff */
[----:B------:R-:W-:Y:S08]  /*13570*/  @P4 BRA `(.L_x_111) ;  /* 0x00000000000c4947 */ /* 0x000ff00003800000 */
[----:B------:R-:W2:Y:S02]  /*13580*/  LDG.E.U8 R16, desc[UR46][R4.64+0x48] ;  /* 0x0000482e04107981 */ /* 0x000ea4000c1e1100 */
[----:B--2---:R-:W-:-:S05]  /*13590*/  PRMT R2, R16, 0x8880, RZ ;  /* 0x0000888010027816 */ /* 0x004fca00000000ff */
[----:B------:R-:W-:-:S07]  /*135a0*/  IMAD R2, R2, R18, RZ ;  /* 0x0000001202027224 */ /* 0x000fce00078e02ff */
.L_x_111:
[----:B------:R-:W-:Y:S05]  /*135b0*/  BSYNC B1 ;  /* 0x0000000000017941 */ /* 0x000fea0003800000 */
.L_x_110:
        /* <DEDUP_REMOVED lines=9> */
.L_x_113:
[----:B------:R-:W-:Y:S05]  /*13650*/  BSYNC B1 ;  /* 0x0000000000017941 */ /* 0x000fea0003800000 */
.L_x_112:
        /* <DEDUP_REMOVED lines=12> */
.L_x_115:
[----:B------:R-:W-:Y:S05]  /*13720*/  BSYNC B1 ;  /* 0x0000000000017941 */ /* 0x000fea0003800000 */
.L_x_114:
        /* <DEDUP_REMOVED lines=8> */
.L_x_117:
[----:B------:R-:W-:Y:S05]  /*137b0*/  BSYNC B1 ;  /* 0x0000000000017941 */ /* 0x000fea0003800000 */
.L_x_116:
        /* <DEDUP_REMOVED lines=9> */
.L_x_119:
[----:B------:R-:W-:Y:S05]  /*13850*/  BSYNC B1 ;  /* 0x0000000000017941 */ /* 0x000fea0003800000 */
.L_x_118:
        /* <DEDUP_REMOVED lines=14> */
.L_x_121:
[----:B------:R-:W-:Y:S05]  /*13940*/  BSYNC B1 ;  /* 0x0000000000017941 */ /* 0x000fea0003800000 */
.L_x_120:
        /* <DEDUP_REMOVED lines=8> */
.L_x_123:
[----:B------:R-:W-:Y:S05]  /*139d0*/  BSYNC B1 ;  /* 0x0000000000017941 */ /* 0x000fea0003800000 */
.L_x_122:
        /* <DEDUP_REMOVED lines=8> */
.L_x_125:
[----:B------:R-:W-:Y:S05]  /*13a60*/  BSYNC B1 ;  /* 0x0000000000017941 */ /* 0x000fea0003800000 */
.L_x_124:
        /* <DEDUP_REMOVED lines=12> */
.L_x_127:
[----:B------:R-:W-:Y:S05]  /*13b30*/  BSYNC B1 ;  /* 0x0000000000017941 */ /* 0x000fea0003800000 */
.L_x_126:
        /* <DEDUP_REMOVED lines=9> */
.L_x_129:
[----:B------:R-:W-:Y:S05]  /*13bd0*/  BSYNC B1 ;  /* 0x0000000000017941 */ /* 0x000fea0003800000 */
.L_x_128:
        /* <DEDUP_REMOVED lines=12> */
.L_x_131:
[----:B------:R-:W-:Y:S05]  /*13ca0*/  BSYNC B1 ;  /* 0x0000000000017941 */ /* 0x000fea0003800000 */
.L_x_130:
        /* <DEDUP_REMOVED lines=8> */
.L_x_133:
[----:B------:R-:W-:Y:S05]  /*13d30*/  BSYNC B1 ;  /* 0x0000000000017941 */ /* 0x000fea0003800000 */
.L_x_132:
        /* <DEDUP_REMOVED lines=9> */
.L_x_135:
[----:B------:R-:W-:Y:S05]  /*13dd0*/  BSYNC B1 ;  /* 0x0000000000017941 */ /* 0x000fea0003800000 */
.L_x_134:
        /* <DEDUP_REMOVED lines=14> */
.L_x_137:
[----:B------:R-:W-:Y:S05]  /*13ec0*/  BSYNC B1 ;  /* 0x0000000000017941 */ /* 0x000fea0003800000 */
.L_x_136:
        /* <DEDUP_REMOVED lines=8> */
.L_x_139:
[----:B------:R-:W-:Y:S05]  /*13f50*/  BSYNC B1 ;  /* 0x0000000000017941 */ /* 0x000fea0003800000 */
.L_x_138:
        /* <DEDUP_REMOVED lines=8> */
.L_x_141:
[----:B------:R-:W-:Y:S05]  /*13fe0*/  BSYNC B1 ;  /* 0x0000000000017941 */ /* 0x000fea0003800000 */
.L_x_140:
        /* <DEDUP_REMOVED lines=12> */
.L_x_143:
[----:B------:R-:W-:Y:S05]  /*140b0*/  BSYNC B1 ;  /* 0x0000000000017941 */ /* 0x000fea0003800000 */
.L_x_142:
        /* <DEDUP_REMOVED lines=9> */
.L_x_145:
[----:B------:R-:W-:Y:S05]  /*14150*/  BSYNC B1 ;  /* 0x0000000000017941 */ /* 0x000fea0003800000 */
.L_x_144:
        /* <DEDUP_REMOVED lines=12> */
.L_x_147:
[----:B------:R-:W-:Y:S05]  /*14220*/  BSYNC B1 ;  /* 0x0000000000017941 */ /* 0x000fea0003800000 */
.L_x_146:
        /* <DEDUP_REMOVED lines=8> */
.L_x_149:
[----:B------:R-:W-:Y:S05]  /*142b0*/  BSYNC B1 ;  /* 0x0000000000017941 */ /* 0x000fea0003800000 */
.L_x_148:
        /* <DEDUP_REMOVED lines=9> */
.L_x_151:
[----:B------:R-:W-:Y:S05]  /*14350*/  BSYNC B1 ;  /* 0x0000000000017941 */ /* 0x000fea0003800000 */
.L_x_150:
        /* <DEDUP_REMOVED lines=14> */
.L_x_153:
[----:B------:R-:W-:Y:S05]  /*14440*/  BSYNC B1 ;  /* 0x0000000000017941 */ /* 0x000fea0003800000 */
.L_x_152:
        /* <DEDUP_REMOVED lines=8> */
.L_x_155:
[----:B------:R-:W-:Y:S05]  /*144d0*/  BSYNC B1 ;  /* 0x0000000000017941 */ /* 0x000fea0003800000 */
.L_x_154:
        /* <DEDUP_REMOVED lines=8> */
.L_x_157:
[----:B------:R-:W-:Y:S05]  /*14560*/  BSYNC B1 ;  /* 0x0000000000017941 */ /* 0x000fea0003800000 */
.L_x_156:
        /* <DEDUP_REMOVED lines=12> */
.L_x_159:
[----:B------:R-:W-:Y:S05]  /*14630*/  BSYNC B1 ;  /* 0x0000000000017941 */ /* 0x000fea0003800000 */
.L_x_158:
        /* <DEDUP_REMOVED lines=9> */
.L_x_161:
[----:B------:R-:W-:Y:S05]  /*146d0*/  BSYNC B1 ;  /* 0x0000000000017941 */ /* 0x000fea0003800000 */
.L_x_160:
        /* <DEDUP_REMOVED lines=12> */
.L_x_163:
[----:B------:R-:W-:Y:S05]  /*147a0*/  BSYNC B1 ;  /* 0x0000000000017941 */ /* 0x000fea0003800000 */
.L_x_162:
        /* <DEDUP_REMOVED lines=8> */
.L_x_165:
[----:B------:R-:W-:Y:S05]  /*14830*/  BSYNC B1 ;  /* 0x0000000000017941 */ /* 0x000fea0003800000 */
.L_x_164:
        /* <DEDUP_REMOVED lines=9> */
.L_x_167:
[----:B------:R-:W-:Y:S05]  /*148d0*/  BSYNC B1 ;  /* 0x0000000000017941 */ /* 0x000fea0003800000 */
.L_x_166:
        /* <DEDUP_REMOVED lines=14> */
.L_x_169:
[----:B------:R-:W-:Y:S05]  /*149c0*/  BSYNC B1 ;  /* 0x0000000000017941 */ /* 0x000fea0003800000 */
.L_x_168:
        /* <DEDUP_REMOVED lines=8> */
.L_x_171:
[----:B------:R-:W-:Y:S05]  /*14a50*/  BSYNC B1 ;  /* 0x0000000000017941 */ /* 0x000fea0003800000 */
.L_x_170:
        /* <DEDUP_REMOVED lines=8> */
.L_x_173:
[----:B------:R-:W-:Y:S05]  /*14ae0*/  BSYNC B1 ;  /* 0x0000000000017941 */ /* 0x000fea0003800000 */
.L_x_172:
        /* <DEDUP_REMOVED lines=12> */
.L_x_175:
[----:B------:R-:W-:Y:S05]  /*14bb0*/  BSYNC B1 ;  /* 0x0000000000017941 */ /* 0x000fea0003800000 */
.L_x_174:
        /* <DEDUP_REMOVED lines=9> */
.L_x_177:
[----:B------:R-:W-:Y:S05]  /*14c50*/  BSYNC B1 ;  /* 0x0000000000017941 */ /* 0x000fea0003800000 */
.L_x_176:
        /* <DEDUP_REMOVED lines=12> */
.L_x_179:
[----:B------:R-:W-:Y:S05]  /*14d20*/  BSYNC B1 ;  /* 0x0000000000017941 */ /* 0x000fea0003800000 */
.L_x_178:
        /* <DEDUP_REMOVED lines=8> */
.L_x_181:
[----:B------:R-:W-:Y:S05]  /*14db0*/  BSYNC B1 ;  /* 0x0000000000017941 */ /* 0x000fea0003800000 */
.L_x_180:
        /* <DEDUP_REMOVED lines=9> */
.L_x_183:
[----:B------:R-:W-:Y:S05]  /*14e50*/  BSYNC B1 ;  /* 0x0000000000017941 */ /* 0x000fea0003800000 */
.L_x_182:
        /* <DEDUP_REMOVED lines=14> */
.L_x_185:
[----:B------:R-:W-:Y:S05]  /*14f40*/  BSYNC B1 ;  /* 0x0000000000017941 */ /* 0x000fea0003800000 */
.L_x_184:
        /* <DEDUP_REMOVED lines=8> */
.L_x_187:
[----:B------:R-:W-:Y:S05]  /*14fd0*/  BSYNC B1 ;  /* 0x0000000000017941 */ /* 0x000fea0003800000 */
.L_x_186:
        /* <DEDUP_REMOVED lines=8> */
.L_x_189:
[----:B------:R-:W-:Y:S05]  /*15060*/  BSYNC B1 ;  /* 0x0000000000017941 */ /* 0x000fea0003800000 */
.L_x_188:
        /* <DEDUP_REMOVED lines=12> */
.L_x_191:
[----:B------:R-:W-:Y:S05]  /*15130*/  BSYNC B1 ;  /* 0x0000000000017941 */ /* 0x000fea0003800000 */
.L_x_190:
        /* <DEDUP_REMOVED lines=9> */
.L_x_193:
[----:B------:R-:W-:Y:S05]  /*151d0*/  BSYNC B1 ;  /* 0x0000000000017941 */ /* 0x000fea0003800000 */
.L_x_192:
        /* <DEDUP_REMOVED lines=12> */
.L_x_195:
[----:B------:R-:W-:Y:S05]  /*152a0*/  BSYNC B1 ;  /* 0x0000000000017941 */ /* 0x000fea0003800000 */
.L_x_194:
        /* <DEDUP_REMOVED lines=8> */
.L_x_197:
[----:B------:R-:W-:Y:S05]  /*15330*/  BSYNC B1 ;  /* 0x0000000000017941 */ /* 0x000fea0003800000 */
.L_x_196:
        /* <DEDUP_REMOVED lines=9> */
.L_x_199:
[----:B------:R-:W-:Y:S05]  /*153d0*/  BSYNC B1 ;  /* 0x0000000000017941 */ /* 0x000fea0003800000 */
.L_x_198:
        /* <DEDUP_REMOVED lines=14> */
.L_x_201:
[----:B------:R-:W-:Y:S05]  /*154c0*/  BSYNC B1 ;  /* 0x0000000000017941 */ /* 0x000fea0003800000 */
.L_x_200:
        /* <DEDUP_REMOVED lines=8> */
.L_x_203:
[----:B------:R-:W-:Y:S05]  /*15550*/  BSYNC B1 ;  /* 0x0000000000017941 */ /* 0x000fea0003800000 */
.L_x_202:
        /* <DEDUP_REMOVED lines=8> */
.L_x_205:
[----:B------:R-:W-:Y:S05]  /*155e0*/  BSYNC B1 ;  /* 0x0000000000017941 */ /* 0x000fea0003800000 */
.L_x_204:
[----:B-1----:R-:W2:Y:S01]  /*155f0*/  LDL.LU R3, [R1+0x2d4] ;  /* 0x0002d40001037983 */ /* 0x002ea20000300800 */
[----:B------:R-:W-:Y:S01]  /*15600*/  @!P0 IADD3 R220, P6, R6, UR44, RZ ;  /* 0x0000002c06dc8c10 */ /* 0x000fe2000ffde0ff */
[----:B------:R-:W-:Y:S01]  /*15610*/  BSSY B1, `(.L_x_206) ;  /* 0x000000b000017945 */ /* 0x000fe20003800000 */
[----:B------:R-:W-:Y:S02]  /*15620*/  ISETP.LT.OR P5, PT, R0, 0xb1, !P1 ;  /* 0x000000b10000780c */ /* 0x000fe40004fa1670 */
[----:B------:R-:W-:Y:S02]  /*15630*/  @!P0 IADD3.X R221, R7, UR43, RZ, P6, !PT ;  /* 0x0000002b07dd8c10 */ /* 0x000fe4000b7fe4ff */
[----:B------:R-:W-:Y:S01]  /*15640*/  @!P4 IADD3 R10, P6, R6, UR44, RZ ;  /* 0x0000002c060acc10 */ /* 0x000fe2000ffde0ff */
[----:B--2---:R-:W-:-:S05]  /*15650*/  @!P3 IMAD R3, R3, R17, R2 ;  /* 0x000000110303b224 */ /* 0x004fca00078e0202 */
[----:B------:R1:W-:Y:S01]  /*15660*/  @!P3 STG.E.U8 desc[UR46][R6.64+0xa9], R3 ;  /* 0x0000a9030600b986 */ /* 0x0003e2000c10112e */
[----:B------:R-:W-:Y:S01]  /*15670*/  ISETP.LT.OR P3, PT, R0, 0xb1, !P2 ;  /* 0x000000b10000780c */ /* 0x000fe20005761670 */
[----:B------:R-:W-:-:S12]  /*15680*/  @P0 BRA `(.L_x_207) ;  /* 0x00000000000c0947 */ /* 0x000fd80003800000 */
[----:B------:R-:W2:Y:S02]  /*15690*/  LDG.E.U8 R16, desc[UR46][R4.64+0xa8] ;  /* 0x0000a82e04107981 */ /* 0x000ea4000c1e1100 */
[----:B--2---:R-:W-:-:S05]  /*156a0*/  PRMT R2, R16, 0x8880, RZ ;  /* 0x0000888010027816 */ /* 0x004fca00000000ff */
[----:B------:R-:W-:-:S07]  /*156b0*/  IMAD R2, R2, R18, RZ ;  /* 0x0000001202027224 */ /* 0x000fce00078e02ff */
.L_x_207:
[----:B------:R-:W-:Y:S05]  /*156c0*/  BSYNC B1 ;  /* 0x0000000000017941 */ /* 0x000fea0003800000 */
.L_x_206:
        /* <DEDUP_REMOVED lines=9> */
.L_x_209:
[----:B------:R-:W-:Y:S05]  /*15760*/  BSYNC B1 ;  /* 0x0000000000017941 */ /* 0x000fea0003800000 */
.L_x_208:
        /* <DEDUP_REMOVED lines=8> */
.L_x_211:
[----:B------:R-:W-:Y:S05]  /*157f0*/  BSYNC B1 ;  /* 0x0000000000017941 */ /* 0x000fea0003800000 */
.L_x_210:
[----:B-1----:R-:W2:Y:S01]  /*15800*/  LDL.LU R3, [R1+0x2e0] ;  /* 0x0002e00001037983 */ /* 0x002ea20000300800 */
[----:B------:R-:W-:Y:S01]  /*15810*/  BSSY B1, `(.L_x_212) ;  /* 0x000000b000017945 */ /* 0x000fe20003800000 */
[----:B------:R-:W-:Y:S02]  /*15820*/  ISETP.GE.AND P0, PT, R19, 0x81, PT ;  /* 0x000000811300780c */ /* 0x000fe40003f06270 */
[----:B------:R-:W-:Y:S02]  /*15830*/  ISETP.LT.OR P4, PT, R0, 0xb2, !P1 ;  /* 0x000000b20000780c */ /* 0x000fe40004f81670 */
[----:B------:R-:W-:Y:S01]  /*15840*/  @!P5 IADD3 R10, P6, R6, UR44, RZ ;  /* 0x0000002c060adc10 */ /* 0x000fe2000ffde0ff */
[----:B--2---:R-:W-:-:S05]  /*15850*/  @!P3 IMAD R3, R3, R17, R2 ;  /* 0x000000110303b224 */ /* 0x004fca00078e0202 */
[----:B------:R1:W-:Y:S01]  /*15860*/  @!P3 STG.E.U8 desc[UR46][R6.64+0xb0], R3 ;  /* 0x0000b0030600b986 */ /* 0x0003e2000c10112e */
[----:B------:R-:W-:-:S13]  /*15870*/  ISETP.LT.OR P3, PT, R0, 0xb2, !P2 ;  /* 0x000000b20000780c */ /* 0x000fda0005761670 */
[----:B-1----:R-:W-:Y:S05]  /*15880*/  @P3 BRA `(.L_x_213) ;  /* 0x00000000000c3947 */ /* 0x002fea0003800000 */
[----:B------:R-:W2:Y:S02]  /*15890*/  LDG.E.U8 R16, desc[UR46][R8.64+0xb1] ;  /* 0x0000b12e08107981 */ /* 0x000ea4000c1e1100 */
[----:B--2---:R-:W-:-:S05]  /*158a0*/  PRMT R2, R16, 0x8880, RZ ;  /* 0x0000888010027816 */ /* 0x004fca00000000ff */
[----:B------:R-:W-:-:S07]  /*158b0*/  IMAD R2, R2, R18, RZ ;  /* 0x0000001202027224 */ /* 0x000fce00078e02ff */
.L_x_213:
[----:B------:R-:W-:Y:S05]  /*158c0*/  BSYNC B1 ;  /* 0x0000000000017941 */ /* 0x000fea0003800000 */
.L_x_212:
[----:B------:R-:W2:Y:S01]  /*158d0*/  LDL.LU R3, [R1+0x2e4] ;  /* 0x0002e40001037983 */ /* 0x000ea20000300800 */
        /* <DEDUP_REMOVED lines=8> */
.L_x_215:
[----:B------:R-:W-:Y:S05]  /*15960*/  BSYNC B1 ;  /* 0x0000000000017941 */ /* 0x000fea0003800000 */
.L_x_214:
[----:B-1----:R-:W2:Y:S01]  /*15970*/  LDL.LU R3, [R1+0x2e8] ;  /* 0x0002e80001037983 */ /* 0x002ea20000300800 */
[----:B------:R-:W-:Y:S01]  /*15980*/  BSSY B1, `(.L_x_216) ;  /* 0x000000c000017945 */ /* 0x000fe20003800000 */
[C---:B------:R-:W-:Y:S02]  /*15990*/  ISETP.LT.OR P3, PT, R0.reuse, 0xb9, !P2 ;  /* 0x000000b90000780c */ /* 0x040fe40005761670 */
[C---:B------:R-:W-:Y:S02]  /*159a0*/  ISETP.LT.OR P2, PT, R0.reuse, 0xba, !P2 ;  /* 0x000000ba0000780c */ /* 0x040fe40005741670 */
[----:B------:R-:W-:Y:S01]  /*159b0*/  ISETP.LT.OR P6, PT, R0, 0xb9, !P1 ;  /* 0x000000b90000780c */ /* 0x000fe20004fc1670 */
[----:B--2---:R-:W-:-:S05]  /*159c0*/  @!P5 IMAD R3, R3, R17, R2 ;  /* 0x000000110303d224 */ /* 0x004fca00078e0202 */
[----:B------:R1:W-:Y:S02]  /*159d0*/  @!P5 STG.E.U8 desc[UR46][R10.64+0xb0], R3 ;  /* 0x0000b0030a00d986 */ /* 0x0003e4000c10112e */
[----:B-1----:R-:W-:-:S04]  /*159e0*/  @!P4 IADD3 R10, P5, R6, UR44, RZ ;  /* 0x0000002c060acc10 */ /* 0x002fc8000ffbe0ff */
[----:B------:R-:W-:Y:S01]  /*159f0*/  @!P4 IADD3.X R11, R7, UR43, RZ, P5, !PT ;  /* 0x0000002b070bcc10 */ /* 0x000fe2000affe4ff */
[----:B------:R-:W-:Y:S08]  /*15a00*/  @P4 BRA `(.L_x_217) ;  /* 0x00000000000c4947 */ /* 0x000ff00003800000 */
[----:B------:R-:W2:Y:S02]  /*15a10*/  LDG.E.U8 R16, desc[UR46][R4.64+0xb1] ;  /* 0x0000b12e04107981 */ /* 0x000ea4000c1e1100 */
[----:B--2---:R-:W-:-:S05]  /*15a20*/  PRMT R2, R16, 0x8880, RZ ;  /* 0x0000888010027816 */ /* 0x004fca00000000ff */
[----:B------:R-:W-:-:S07]  /*15a30*/  IMAD R2, R2, R18, RZ ;  /* 0x0000001202027224 */ /* 0x000fce00078e02ff */
.L_x_217:
[----:B------:R-:W-:Y:S05]  /*15a40*/  BSYNC B1 ;  /* 0x0000000000017941 */ /* 0x000fea0003800000 */
.L_x_216:
[----:B------:R-:W2:Y:S01]  /*15a50*/  LDL.LU R3, [R1+0x2ec] ;  /* 0x0002ec0001037983 */ /* 0x000ea20000300800 */
[----:B------:R-:W-:Y:S01]  /*15a60*/  BSSY B1, `(.L_x_218) ;  /* 0x0000007000017945 */ /* 0x000fe20003800000 */
[----:B--2---:R-:W-:-:S05]  /*15a70*/  @!P4 IMAD R3, R3, R17, R2 ;  /* 0x000000110303c224 */ /* 0x004fca00078e0202 */
[----:B------:R1:W-:Y:S01]  /*15a80*/  @!P4 STG.E.U8 desc[UR46][R10.64+0xb1], R3 ;  /* 0x0000b1030a00c986 */ /* 0x0003e2000c10112e */
[----:B------:R-:W-:Y:S05]  /*15a90*/  @P3 BRA `(.L_x_219) ;  /* 0x00000000000c3947 */ /* 0x000fea0003800000 */
[----:B------:R-:W2:Y:S02]  /*15aa0*/  LDG.E.U8 R16, desc[UR46][R8.64+0xb8] ;  /* 0x0000b82e08107981 */ /* 0x000ea4000c1e1100 */
[----:B--2---:R-:W-:-:S05]  /*15ab0*/  PRMT R2, R16, 0x8880, RZ ;  /* 0x0000888010027816 */ /* 0x004fca00000000ff */
[----:B------:R-:W-:-:S07]  /*15ac0*/  IMAD R2, R2, R18, RZ ;  /* 0x0000001202027224 */ /* 0x000fce00078e02ff */
.L_x_219:
[----:B------:R-:W-:Y:S05]  /*15ad0*/  BSYNC B1 ;  /* 0x0000000000017941 */ /* 0x000fea0003800000 */
.L_x_218:
        /* <DEDUP_REMOVED lines=8> */
.L_x_221:
[----:B------:R-:W-:Y:S05]  /*15b60*/  BSYNC B1 ;  /* 0x0000000000017941 */ /* 0x000fea0003800000 */
.L_x_220:
[----:B------:R-:W2:Y:S01]  /*15b70*/  LDL.LU R10, [R1+0x2f4] ;  /* 0x0002f400010a7983 */ /* 0x000ea20000300800 */
[----:B0-----:R-:W-:Y:S01]  /*15b80*/  @!P6 IADD3 R8, P4, R6, UR44, RZ ;  /* 0x0000002c0608ec10 */ /* 0x001fe2000ff9e0ff */
[----:B------:R-:W-:Y:S01]  /*15b90*/  BSSY B1, `(.L_x_222) ;  /* 0x000000a000017945 */ /* 0x000fe20003800000 */
[----:B-1----:R-:W-:Y:S02]  /*15ba0*/  IADD3 R3, P3, R224, 0x80, RZ ;  /* 0x00000080e0037810 */ /* 0x002fe40007f7e0ff */
[----:B------:R-:W-:Y:S02]  /*15bb0*/  ISETP.LT.OR P1, PT, R0, 0xba, !P1 ;  /* 0x000000ba0000780c */ /* 0x000fe40004f21670 */
[----:B------:R-:W-:Y:S01]  /*15bc0*/  @!P6 IADD3.X R9, R7, UR43, RZ, P4, !PT ;  /* 0x0000002b0709ec10 */ /* 0x000fe2000a7fe4ff */
[----:B--2---:R-:W-:-:S05]  /*15bd0*/  @!P2 IMAD R10, R10, R17, R2 ;  /* 0x000000110a0aa224 */ /* 0x004fca00078e0202 */
[----:B------:R0:W-:Y:S01]  /*15be0*/  @!P2 STG.E.U8 desc[UR46][R6.64+0xb9], R10 ;  /* 0x0000b90a0600a986 */ /* 0x0001e2000c10112e */
[----:B------:R-:W-:Y:S05]  /*15bf0*/  @P6 BRA `(.L_x_223) ;  /* 0x00000000000c6947 */ /* 0x000fea0003800000 */
[----:B------:R-:W2:Y:S02]  /*15c00*/  LDG.E.U8 R16, desc[UR46][R4.64+0xb8] ;  /* 0x0000b82e04107981 */ /* 0x000ea4000c1e1100 */
[----:B--2---:R-:W-:-:S05]  /*15c10*/  PRMT R2, R16, 0x8880, RZ ;  /* 0x0000888010027816 */ /* 0x004fca00000000ff */
[----:B------:R-:W-:-:S07]  /*15c20*/  IMAD R2, R2, R18, RZ ;  /* 0x0000001202027224 */ /* 0x000fce00078e02ff */
.L_x_223:
[----:B------:R-:W-:Y:S05]  /*15c30*/  BSYNC B1 ;  /* 0x0000000000017941 */ /* 0x000fea0003800000 */
.L_x_222:
[----:B0-----:R-:W2:Y:S01]  /*15c40*/  LDL.LU R10, [R1+0x2f8] ;  /* 0x0002f800010a7983 */ /* 0x001ea20000300800 */
[----:B------:R-:W-:Y:S01]  /*15c50*/  BSSY B1, `(.L_x_224) ;  /* 0x0000008000017945 */ /* 0x000fe20003800000 */
[----:B------:R-:W-:Y:S01]  /*15c60*/  IADD3.X R220, RZ, UR7, RZ, P3, !PT ;  /* 0x00000007ffdc7c10 */ /* 0x000fe20009ffe4ff */
[----:B--2---:R-:W-:-:S05]  /*15c70*/  @!P6 IMAD R10, R10, R17, R2 ;  /* 0x000000110a0ae224 */ /* 0x004fca00078e0202 */
[----:B------:R0:W-:Y:S01]  /*15c80*/  @!P6 STG.E.U8 desc[UR46][R8.64+0xb8], R10 ;  /* 0x0000b80a0800e986 */ /* 0x0001e2000c10112e */
[----:B------:R-:W-:Y:S05]  /*15c90*/  @P1 BRA `(.L_x_225) ;  /* 0x00000000000c1947 */ /* 0x000fea0003800000 */
[----:B------:R-:W2:Y:S02]  /*15ca0*/  LDG.E.U8 R16, desc[UR46][R4.64+0xb9] ;  /* 0x0000b92e04107981 */ /* 0x000ea4000c1e1100 */
[----:B--2---:R-:W-:-:S05]  /*15cb0*/  PRMT R2, R16, 0x8880, RZ ;  /* 0x0000888010027816 */ /* 0x004fca00000000ff */
[----:B------:R-:W-:-:S07]  /*15cc0*/  IMAD R2, R2, R18, RZ ;  /* 0x0000001202027224 */ /* 0x000fce00078e02ff */
.L_x_225:
[----:B------:R-:W-:Y:S05]  /*15cd0*/  BSYNC B1 ;  /* 0x0000000000017941 */ /* 0x000fea0003800000 */
.L_x_224:
[----:B------:R-:W2:Y:S01]  /*15ce0*/  LDL.LU R221, [R1+0x2fc] ;  /* 0x0002fc0001dd7983 */ /* 0x000ea20000300800 */
[----:B------:R-:W-:Y:S01]  /*15cf0*/  IMAD.WIDE.U32 R4, R3, R12, R20 ;  /* 0x0000000c03047225 */ /* 0x000fe200078e0014 */
[----:B0-----:R-:W-:Y:S01]  /*15d00*/  @!P1 IADD3 R8, P5, R6, UR44, RZ ;  /* 0x0000002c06089c10 */ /* 0x001fe2000ffbe0ff */
[----:B------:R-:W-:Y:S01]  /*15d10*/  BSSY B1, `(.L_x_226) ;  /* 0x0000012000017945 */ /* 0x000fe20003800000 */
[----:B------:R-:W-:Y:S01]  /*15d20*/  ISETP.LT.OR P4, PT, R0, 0x1, !P0 ;  /* 0x000000010000780c */ /* 0x000fe20004781670 */
[----:B------:R-:W-:Y:S01]  /*15d30*/  IMAD.U32 R9, RZ, RZ, UR12 ;  /* 0x0000000cff097e24 */ /* 0x000fe2000f8e00ff */
[----:B------:R-:W-:Y:S01]  /*15d40*/  IADD3 R10, P2, R4, R14, RZ ;  /* 0x0000000e040a7210 */ /* 0x000fe20007f5e0ff */
[----:B------:R-:W-:Y:S02]  /*15d50*/  IMAD R220, R220, R12, RZ ;  /* 0x0000000cdcdc7224 */ /* 0x000fe400078e02ff */
[----:B------:R-:W-:Y:S01]  /*15d60*/  IMAD.U32 R223, RZ, RZ, UR12 ;  /* 0x0000000cffdf7e24 */ /* 0x000fe2000f8e00ff */
[----:B------:R-:W-:Y:S01]  /*15d70*/  LEA R4, P3, R9, R6, 0x7 ;  /* 0x0000000609047211 */ /* 0x000fe200078638ff */
[----:B------:R-:W-:Y:S01]  /*15d80*/  IMAD R220, R3, R13, R220 ;  /* 0x0000000d03dc7224 */ /* 0x000fe200078e02dc */
[----:B------:R-:W-:Y:S01]  /*15d90*/  @!P1 IADD3.X R9, R7, UR43, RZ, P5, !PT ;  /* 0x0000002b07099c10 */ /* 0x000fe2000affe4ff */
[----:B------:R-:W-:-:S03]  /*15da0*/  IMAD.U32 R222, RZ, RZ, UR13 ;  /* 0x0000000dffde7e24 */ /* 0x000fc6000f8e00ff */
[----:B------:R-:W-:Y:S02]  /*15db0*/  IADD3.X R11, R15, R5, R220, P2, !PT ;  /* 0x000000050f0b7210 */ /* 0x000fe400017fe4dc */
[----:B------:R-:W-:Y:S01]  /*15dc0*/  LEA.HI.X R5, R223, R7, R222, 0x7, P3 ;  /* 0x00000007df057211 */ /* 0x000fe200018f3cde */
[----:B--2---:R-:W-:-:S05]  /*15dd0*/  @!P1 IMAD R221, R221, R17, R2 ;  /* 0x00000011dddd9224 */ /* 0x004fca00078e0202 */
[----:B------:R0:W-:Y:S01]  /*15de0*/  @!P1 STG.E.U8 desc[UR46][R8.64+0xb9], R221 ;  /* 0x0000b9dd08009986 */ /* 0x0001e2000c10112e */
[----:B------:R-:W-:Y:S05]  /*15df0*/  @P4 BRA `(.L_x_227) ;  /* 0x00000000000c4947 */ /* 0x000fea0003800000 */
[----:B------:R-:W2:Y:S02]  /*15e00*/  LDG.E.U8 R16, desc[UR46][R10.64] ;  /* 0x0000002e0a107981 */ /* 0x000ea4000c1e1100 */
[----:B--2---:R-:W-:-:S05]  /*15e10*/  PRMT R2, R16, 0x8880, RZ ;  /* 0x0000888010027816 */ /* 0x004fca00000000ff */
[----:B------:R-:W-:-:S07]  /*15e20*/  IMAD R2, R2, R18, RZ ;  /* 0x0000001202027224 */ /* 0x000fce00078e02ff */
.L_x_227:
[----:B------:R-:W-:Y:S05]  /*15e30*/  BSYNC B1 ;  /* 0x0000000000017941 */ /* 0x000fea0003800000 */
.L_x_226:
[----:B0-----:R-:W2:Y:S01]  /*15e40*/  LDL.LU R8, [R1] ;  /* 0x0000000001087983 */ /* 0x001ea20000300800 */
[----:B------:R-:W-:Y:S01]  /*15e50*/  ISETP.GE.AND P2, PT, R19, 0x89, PT ;  /* 0x000000891300780c */ /* 0x000fe20003f46270 */
[----:B------:R-:W-:Y:S03]  /*15e60*/  BSSY B1, `(.L_x_228) ;  /* 0x000000d000017945 */ /* 0x000fe60003800000 */
[C---:B------:R-:W-:Y:S02]  /*15e70*/  ISETP.LT.OR P1, PT, R0.reuse, 0x1, !P2 ;  /* 0x000000010000780c */ /* 0x040fe40005721670 */
[----:B------:R-:W-:Y:S01]  /*15e80*/  ISETP.LT.OR P3, PT, R0, 0x2, !P2 ;  /* 0x000000020000780c */ /* 0x000fe20005761670 */
[----:B--2---:R-:W-:Y:S02]  /*15e90*/  @!P4 IMAD R221, R8, R17, R2 ;  /* 0x0000001108ddc224 */ /* 0x004fe400078e0202 */
[----:B------:R-:W-:-:S03]  /*15ea0*/  IMAD.WIDE.U32 R8, R3, R12, R218 ;  /* 0x0000000c03087225 */ /* 0x000fc600078e00da */
[----:B------:R0:W-:Y:S01]  /*15eb0*/  @!P4 STG.E.U8 desc[UR46][R4.64], R221 ;  /* 0x000000dd0400c986 */ /* 0x0001e2000c10112e */
[----:B------:R-:W-:Y:S01]  /*15ec0*/  ISETP.LT.OR P4, PT, R0, 0x2, !P0 ;  /* 0x000000020000780c */ /* 0x000fe20004781670 */
[----:B------:R-:W-:Y:S01]  /*15ed0*/  IMAD.IADD R220, R220, 0x1, R9 ;  /* 0x00000001dcdc7824 */ /* 0x000fe200078e0209 */
[----:B------:R-:W-:-:S11]  /*15ee0*/  IADD3 R8, P5, P6, R216, R14, R8 ;  /* 0x0000000ed8087210 */ /* 0x000fd60007ebe008 */
[----:B0-----:R-:W-:Y:S05]  /*15ef0*/  @P4 BRA `(.L_x_229) ;  /* 0x00000000000c4947 */ /* 0x001fea0003800000 */
[----:B------:R-:W2:Y:S02]  /*15f00*/  LDG.E.U8 R16, desc[UR46][R10.64+0x1] ;  /* 0x0000012e0a107981 */ /* 0x000ea4000c1e1100 */
[----:B--2---:R-:W-:-:S05]  /*15f10*/  PRMT R2, R16, 0x8880, RZ ;  /* 0x0000888010027816 */ /* 0x004fca00000000ff */
[----:B------:R-:W-:-:S07]  /*15f20*/  IMAD R2, R2, R18, RZ ;  /* 0x0000001202027224 */ /* 0x000fce00078e02ff */
.L_x_229:
[----:B------:R-:W-:Y:S05]  /*15f30*/  BSYNC B1 ;  /* 0x0000000000017941 */ /* 0x000fea0003800000 */
.L_x_228:
[----:B------:R-:W2:Y:S01]  /*15f40*/  LDL.LU R3, [R1+0x4] ;  /* 0x0000040001037983 */ /* 0x000ea20000300800 */
[----:B------:R-:W-:Y:S01]  /*15f50*/  IADD3.X R9, R21, R15, R220, P5, P6 ;  /* 0x0000000f15097210 */ /* 0x000fe20002fec4dc */
[----:B------:R-:W-:Y:S01]  /*15f60*/  BSSY B1, `(.L_x_230) ;  /* 0x0000009000017945 */ /* 0x000fe20003800000 */
[----:B------:R-:W-:-:S04]  /*15f70*/  @!P1 IADD3 R222, P5, R4, UR44, RZ ;  /* 0x0000002c04de9c10 */ /* 0x000fc8000ffbe0ff */
[----:B------:R-:W-:Y:S01]  /*15f80*/  @!P1 IADD3.X R223, R5, UR43, RZ, P5, !PT ;  /* 0x0000002b05df9c10 */ /* 0x000fe2000affe4ff */
[----:B--2---:R-:W-:-:S05]  /*15f90*/  @!P4 IMAD R3, R3, R17, R2 ;  /* 0x000000110303c224 */ /* 0x004fca00078e0202 */
[----:B------:R0:W-:Y:S01]  /*15fa0*/  @!P4 STG.E.U8 desc[UR46][R4.64+0x1], R3 ;  /* 0x000001030400c986 */ /* 0x0001e2000c10112e */
[----:B------:R-:W-:Y:S05]  /*15fb0*/  @P1 BRA `(.L_x_231) ;  /* 0x00000000000c1947 */ /* 0x000fea0003800000 */
[----:B------:R-:W2:Y:S02]  /*15fc0*/  LDG.E.U8 R16, desc[UR46][R8.64] ;  /* 0x0000002e08107981 */ /* 0x000ea4000c1e1100 */
[----:B--2---:R-:W-:-:S05]  /*15fd0*/  PRMT R2, R16, 0x8880, RZ ;  /* 0x0000888010027816 */ /* 0x004fca00000000ff */
[----:B------:R-:W-:-:S07]  /*15fe0*/  IMAD R2, R2, R18, RZ ;  /* 0x0000001202027224 */ /* 0x000fce00078e02ff */
.L_x_231:
[----:B------:R-:W-:Y:S05]  /*15ff0*/  BSYNC B1 ;  /* 0x0000000000017941 */ /* 0x000fea0003800000 */
.L_x_230:
[----:B0-----:R-:W2:Y:S01]  /*16000*/  LDL.LU R3, [R1+0x8] ;  /* 0x0000080001037983 */ /* 0x001ea20000300800 */
        /* <DEDUP_REMOVED lines=13> */
.L_x_233:
[----:B------:R-:W-:Y:S05]  /*160e0*/  BSYNC B1 ;  /* 0x0000000000017941 */ /* 0x000fea0003800000 */
.L_x_232:
[----:B0-----:R-:W2:Y:S01]  /*160f0*/  LDL.LU R3, [R1+0xc] ;  /* 0x00000c0001037983 */ /* 0x001ea20000300800 */
[----:B------:R-:W-:Y:S01]  /*16100*/  BSSY B1, `(.L_x_234) ;  /* 0x0000007000017945 */ /* 0x000fe20003800000 */
[----:B--2---:R-:W-:-:S05]  /*16110*/  @!P3 IMAD R3, R3, R17, R2 ;  /* 0x000000110303b224 */ /* 0x004fca00078e0202 */
[----:B------:R0:W-:Y:S01]  /*16120*/  @!P3 STG.E.U8 desc[UR46][R220.64+0x1], R3 ;  /* 0x00000103dc00b986 */ /* 0x0001e2000c10112e */
[----:B------:R-:W-:Y:S05]  /*16130*/  @P6 BRA `(.L_x_235) ;  /* 0x00000000000c6947 */ /* 0x000fea0003800000 */
[----:B------:R-:W2:Y:S02]  /*16140*/  LDG.E.U8 R16, desc[UR46][R10.64+0x8] ;  /* 0x0000082e0a107981 */ /* 0x000ea4000c1e1100 */
[----:B--2---:R-:W-:-:S05]  /*16150*/  PRMT R2, R16, 0x8880, RZ ;  /* 0x0000888010027816 */ /* 0x004fca00000000ff */
[----:B------:R-:W-:-:S07]  /*16160*/  IMAD R2, R2, R18, RZ ;  /* 0x0000001202027224 */ /* 0x000fce00078e02ff */
.L_x_235:
[----:B------:R-:W-:Y:S05]  /*16170*/  BSYNC B1 ;  /* 0x0000000000017941 */ /* 0x000fea0003800000 */
.L_x_234:
        /* <DEDUP_REMOVED lines=8> */
.L_x_237:
[----:B------:R-:W-:Y:S05]  /*16200*/  BSYNC B1 ;  /* 0x0000000000017941 */ /* 0x000fea0003800000 */
.L_x_236:
[----:B0-----:R-:W2:Y:S01]  /*16210*/  LDL.LU R3, [R1+0x14] ;  /* 0x0000140001037983 */ /* 0x001ea20000300800 */
        /* <DEDUP_REMOVED lines=11> */
.L_x_239:
[----:B------:R-:W-:Y:S05]  /*162d0*/  BSYNC B1 ;  /* 0x0000000000017941 */ /* 0x000fea0003800000 */
.L_x_238:
[----:B0-----:R-:W2:Y:S01]  /*162e0*/  LDL.LU R3, [R1+0x18] ;  /* 0x0000180001037983 */ /* 0x001ea20000300800 */
        /* <DEDUP_REMOVED lines=8> */
.L_x_241:
[----:B------:R-:W-:Y:S05]  /*16370*/  BSYNC B1 ;  /* 0x0000000000017941 */ /* 0x000fea0003800000 */
.L_x_240:
[----:B0-----:R-:W2:Y:S01]  /*16380*/  LDL.LU R3, [R1+0x1c] ;  /* 0x00001c0001037983 */ /* 0x001ea20000300800 */
        /* <DEDUP_REMOVED lines=11> */
.L_x_243:
[----:B------:R-:W-:Y:S05]  /*16440*/  BSYNC B1 ;  /* 0x0000000000017941 */ /* 0x000fea0003800000 */
.L_x_242:
        /* <DEDUP_REMOVED lines=8> */
.L_x_245:
[----:B------:R-:W-:Y:S05]  /*164d0*/  BSYNC B1 ;  /* 0x0000000000017941 */ /* 0x000fea0003800000 */
.L_x_244:
        /* <DEDUP_REMOVED lines=9> */
.L_x_247:
[----:B------:R-:W-:Y:S05]  /*16570*/  BSYNC B1 ;  /* 0x0000000000017941 */ /* 0x000fea0003800000 */
.L_x_246:
        /* <DEDUP_REMOVED lines=14> */
.L_x_249:
[----:B------:R-:W-:Y:S05]  /*16660*/  BSYNC B1 ;  /* 0x0000000000017941 */ /* 0x000fea0003800000 */
.L_x_248:
        /* <DEDUP_REMOVED lines=8> */
.L_x_251:
[----:B------:R-:W-:Y:S05]  /*166f0*/  BSYNC B1 ;  /* 0x0000000000017941 */ /* 0x000fea0003800000 */
.L_x_250:
        /* <DEDUP_REMOVED lines=8> */
.L_x_253:
[----:B------:R-:W-:Y:S05]  /*16780*/  BSYNC B1 ;  /* 0x0000000000017941 */ /* 0x000fea0003800000 */
.L_x_252:
        /* <DEDUP_REMOVED lines=12> */
.L_x_255:
[----:B------:R-:W-:Y:S05]  /*16850*/  BSYNC B1 ;  /* 0x0000000000017941 */ /* 0x000fea0003800000 */
.L_x_254:
        /* <DEDUP_REMOVED lines=9> */
.L_x_257:
[----:B------:R-:W-:Y:S05]  /*168f0*/  BSYNC B1 ;  /* 0x0000000000017941 */ /* 0x000fea0003800000 */
.L_x_256:
        /* <DEDUP_REMOVED lines=12> */
.L_x_259:
[----:B------:R-:W-:Y:S05]  /*169c0*/  BSYNC B1 ;  /* 0x0000000000017941 */ /* 0x000fea0003800000 */
.L_x_258:
        /* <DEDUP_REMOVED lines=8> */
.L_x_261:
[----:B------:R-:W-:Y:S05]  /*16a50*/  BSYNC B1 ;  /* 0x0000000000017941 */ /* 0x000fea0003800000 */
.L_x_260:
        /* <DEDUP_REMOVED lines=9> */
.L_x_263:
[----:B------:R-:W-:Y:S05]  /*16af0*/  BSYNC B1 ;  /* 0x0000000000017941 */ /* 0x000fea0003800000 */
.L_x_262:
        /* <DEDUP_REMOVED lines=14> */
.L_x_265:
[----:B------:R-:W-:Y:S05]  /*16be0*/  BSYNC B1 ;  /* 0x0000000000017941 */ /* 0x000fea0003800000 */
.L_x_264:
        /* <DEDUP_REMOVED lines=8> */
.L_x_267:
[----:B------:R-:W-:Y:S05]  /*16c70*/  BSYNC B1 ;  /* 0x0000000000017941 */ /* 0x000fea0003800000 */
.L_x_266:
        /* <DEDUP_REMOVED lines=8> */
.L_x_269:
[----:B------:R-:W-:Y:S05]  /*16d00*/  BSYNC B1 ;  /* 0x0000000000017941 */ /* 0x000fea0003800000 */
.L_x_268:
        /* <DEDUP_REMOVED lines=12> */
.L_x_271:
[----:B------:R-:W-:Y:S05]  /*16dd0*/  BSYNC B1 ;  /* 0x0000000000017941 */ /* 0x000fea0003800000 */
.L_x_270:
        /* <DEDUP_REMOVED lines=9> */
.L_x_273:
[----:B------:R-:W-:Y:S05]  /*16e70*/  BSYNC B1 ;  /* 0x0000000000017941 */ /* 0x000fea0003800000 */
.L_x_272:
        /* <DEDUP_REMOVED lines=12> */
.L_x_275:
[----:B------:R-:W-:Y:S05]  /*16f40*/  BSYNC B1 ;  /* 0x0000000000017941 */ /* 0x000fea0003800000 */
.L_x_274:
        /* <DEDUP_REMOVED lines=8> */
.L_x_277:
[----:B------:R-:W-:Y:S05]  /*16fd0*/  BSYNC B1 ;  /* 0x0000000000017941 */ /* 0x000fea0003800000 */
.L_x_276:
        /* <DEDUP_REMOVED lines=9> */
.L_x_279:
[----:B------:R-:W-:Y:S05]  /*17070*/  BSYNC B1 ;  /* 0x0000000000017941 */ /* 0x000fea0003800000 */
.L_x_278:
        /* <DEDUP_REMOVED lines=14> */
.L_x_281:
[----:B------:R-:W-:Y:S05]  /*17160*/  BSYNC B1 ;  /* 0x0000000000017941 */ /* 0x000fea0003800000 */
.L_x_280:
        /* <DEDUP_REMOVED lines=8> */
.L_x_283:
[----:B------:R-:W-:Y:S05]  /*171f0*/  BSYNC B1 ;  /* 0x0000000000017941 */ /* 0x000fea0003800000 */
.L_x_282:
        /* <DEDUP_REMOVED lines=8> */
.L_x_285:
[----:B------:R-:W-:Y:S05]  /*17280*/  BSYNC B1 ;  /* 0x0000000000017941 */ /* 0x000fea0003800000 */
.L_x_284:
        /* <DEDUP_REMOVED lines=12> */
.L_x_287:
[----:B------:R-:W-:Y:S05]  /*17350*/  BSYNC B1 ;  /* 0x0000000000017941 */ /* 0x000fea0003800000 */
.L_x_286:
        /* <DEDUP_REMOVED lines=9> */
.L_x_289:
[----:B------:R-:W-:Y:S05]  /*173f0*/  BSYNC B1 ;  /* 0x0000000000017941 */ /* 0x000fea0003800000 */
.L_x_288:
        /* <DEDUP_REMOVED lines=12> */
.L_x_291:
[----:B------:R-:W-:Y:S05]  /*174c0*/  BSYNC B1 ;  /* 0x0000000000017941 */ /* 0x000fea0003800000 */
.L_x_290:
        /* <DEDUP_REMOVED lines=8> */
.L_x_293:
[----:B------:R-:W-:Y:S05]  /*17550*/  BSYNC B1 ;  /* 0x0000000000017941 */ /* 0x000fea0003800000 */
.L_x_292:
        /* <DEDUP_REMOVED lines=9> */
.L_x_295:
[----:B------:R-:W-:Y:S05]  /*175f0*/  BSYNC B1 ;  /* 0x0000000000017941 */ /* 0x000fea0003800000 */
.L_x_294:
        /* <DEDUP_REMOVED lines=14> */
.L_x_297:
[----:B------:R-:W-:Y:S05]  /*176e0*/  BSYNC B1 ;  /* 0x0000000000017941 */ /* 0x000fea0003800000 */
.L_x_296:
        /* <DEDUP_REMOVED lines=8> */
.L_x_299:
[----:B------:R-:W-:Y:S05]  /*17770*/  BSYNC B1 ;  /* 0x0000000000017941 */ /* 0x000fea0003800000 */
.L_x_298:
        /* <DEDUP_REMOVED lines=8> */
.L_x_301:
[----:B------:R-:W-:Y:S05]  /*17800*/  BSYNC B1 ;  /* 0x0000000000017941 */ /* 0x000fea0003800000 */
.L_x_300:
        /* <DEDUP_REMOVED lines=12> */
.L_x_303:
[----:B------:R-:W-:Y:S05]  /*178d0*/  BSYNC B1 ;  /* 0x0000000000017941 */ /* 0x000fea0003800000 */
.L_x_302:
        /* <DEDUP_REMOVED lines=9> */
.L_x_305:
[----:B------:R-:W-:Y:S05]  /*17970*/  BSYNC B1 ;  /* 0x0000000000017941 */ /* 0x000fea0003800000 */
.L_x_304:
        /* <DEDUP_REMOVED lines=12> */
.L_x_307:
[----:B------:R-:W-:Y:S05]  /*17a40*/  BSYNC B1 ;  /* 0x0000000000017941 */ /* 0x000fea0003800000 */
.L_x_306:
        /* <DEDUP_REMOVED lines=8> */
.L_x_309:
[----:B------:R-:W-:Y:S05]  /*17ad0*/  BSYNC B1 ;  /* 0x0000000000017941 */ /* 0x000fea0003800000 */
.L_x_308:
        /* <DEDUP_REMOVED lines=9> */
.L_x_311:
[----:B------:R-:W-:Y:S05]  /*17b70*/  BSYNC B1 ;  /* 0x0000000000017941 */ /* 0x000fea0003800000 */
.L_x_310:
        /* <DEDUP_REMOVED lines=14> */
.L_x_313:
[----:B------:R-:W-:Y:S05]  /*17c60*/  BSYNC B1 ;  /* 0x0000000000017941 */ /* 0x000fea0003800000 */
.L_x_312:
        /* <DEDUP_REMOVED lines=8> */
.L_x_315:
[----:B------:R-:W-:Y:S05]  /*17cf0*/  BSYNC B1 ;  /* 0x0000000000017941 */ /* 0x000fea0003800000 */
.L_x_314:
        /* <DEDUP_REMOVED lines=8> */
.L_x_317:
[----:B------:R-:W-:Y:S05]  /*17d80*/  BSYNC B1 ;  /* 0x0000000000017941 */ /* 0x000fea0003800000 */
.L_x_316:
        /* <DEDUP_REMOVED lines=12> */
.L_x_319:
[----:B------:R-:W-:Y:S05]  /*17e50*/  BSYNC B1 ;  /* 0x0000000000017941 */ /* 0x000fea0003800000 */
.L_x_318:
        /* <DEDUP_REMOVED lines=9> */
.L_x_321:
[----:B------:R-:W-:Y:S05]  /*17ef0*/  BSYNC B1 ;  /* 0x0000000000017941 */ /* 0x000fea0003800000 */
.L_x_320:
        /* <DEDUP_REMOVED lines=12> */
.L_x_323:
[----:B------:R-:W-:Y:S05]  /*17fc0*/  BSYNC B1 ;  /* 0x0000000000017941 */ /* 0x000fea0003800000 */
.L_x_322:
        /* <DEDUP_REMOVED lines=8> */
.L_x_325:
[----:B------:R-:W-:Y:S05]  /*18050*/  BSYNC B1 ;  /* 0x0000000000017941 */ /* 0x000fea0003800000 */
.L_x_324:
        /* <DEDUP_REMOVED lines=9> */
.L_x_327:
[----:B------:R-:W-:Y:S05]  /*180f0*/  BSYNC B1 ;  /* 0x0000000000017941 */ /* 0x000fea0003800000 */
.L_x_326:
        /* <DEDUP_REMOVED lines=14> */
.L_x_329:
[----:B------:R-:W-:Y:S05]  /*181e0*/  BSYNC B1 ;  /* 0x0000000000017941 */ /* 0x000fea0003800000 */
.L_x_328:
        /* <DEDUP_REMOVED lines=8> */
.L_x_331:
[----:B------:R-:W-:Y:S05]  /*18270*/  BSYNC B1 ;  /* 0x0000000000017941 */ /* 0x000fea0003800000 */
.L_x_330:
        /* <DEDUP_REMOVED lines=8> */
.L_x_333:
[----:B------:R-:W-:Y:S05]  /*18300*/  BSYNC B1 ;  /* 0x0000000000017941 */ /* 0x000fea0003800000 */
.L_x_332:
        /* <DEDUP_REMOVED lines=12> */
.L_x_335:
[----:B------:R-:W-:Y:S05]  /*183d0*/  BSYNC B1 ;  /* 0x0000000000017941 */ /* 0x000fea0003800000 */
.L_x_334:
        /* <DEDUP_REMOVED lines=9> */
.L_x_337:
[----:B------:R-:W-:Y:S05]  /*18470*/  BSYNC B1 ;  /* 0x0000000000017941 */ /* 0x000fea0003800000 */
.L_x_336:
        /* <DEDUP_REMOVED lines=12> */
.L_x_339:
[----:B------:R-:W-:Y:S05]  /*18540*/  BSYNC B1 ;  /* 0x0000000000017941 */ /* 0x000fea0003800000 */
.L_x_338:
        /* <DEDUP_REMOVED lines=8> */
.L_x_341:
[----:B------:R-:W-:Y:S05]  /*185d0*/  BSYNC B1 ;  /* 0x0000000000017941 */ /* 0x000fea0003800000 */
.L_x_340:
        /* <DEDUP_REMOVED lines=9> */
.L_x_343:
[----:B------:R-:W-:Y:S05]  /*18670*/  BSYNC B1 ;  /* 0x0000000000017941 */ /* 0x000fea0003800000 */
.L_x_342:
        /* <DEDUP_REMOVED lines=14> */
.L_x_345:
[----:B------:R-:W-:Y:S05]  /*18760*/  BSYNC B1 ;  /* 0x0000000000017941 */ /* 0x000fea0003800000 */
.L_x_344:
        /* <DEDUP_REMOVED lines=8> */
.L_x_347:
[----:B------:R-:W-:Y:S05]  /*187f0*/  BSYNC B1 ;  /* 0x0000000000017941 */ /* 0x000fea0003800000 */
.L_x_346:
        /* <DEDUP_REMOVED lines=8> */
.L_x_349:
[----:B------:R-:W-:Y:S05]  /*18880*/  BSYNC B1 ;  /* 0x0000000000017941 */ /* 0x000fea0003800000 */
.L_x_348:
        /* <DEDUP_REMOVED lines=12> */
.L_x_351:
[----:B------:R-:W-:Y:S05]  /*18950*/  BSYNC B1 ;  /* 0x0000000000017941 */ /* 0x000fea0003800000 */
.L_x_350:
        /* <DEDUP_REMOVED lines=9> */
.L_x_353:
[----:B------:R-:W-:Y:S05]  /*189f0*/  BSYNC B1 ;  /* 0x0000000000017941 */ /* 0x000fea0003800000 */
.L_x_352:
        /* <DEDUP_REMOVED lines=12> */
.L_x_355:
[----:B------:R-:W-:Y:S05]  /*18ac0*/  BSYNC B1 ;  /* 0x0000000000017941 */ /* 0x000fea0003800000 */
.L_x_354:
        /* <DEDUP_REMOVED lines=8> */
.L_x_357:
[----:B------:R-:W-:Y:S05]  /*18b50*/  BSYNC B1 ;  /* 0x0000000000017941 */ /* 0x000fea0003800000 */
.L_x_356:
        /* <DEDUP_REMOVED lines=9> */
.L_x_359:
[----:B------:R-:W-:Y:S05]  /*18bf0*/  BSYNC B1 ;  /* 0x0000000000017941 */ /* 0x000fea0003800000 */
.L_x_358:
        /* <DEDUP_REMOVED lines=14> */
.L_x_361:
[----:B------:R-:W-:Y:S05]  /*18ce0*/  BSYNC B1 ;  /* 0x0000000000017941 */ /* 0x000fea0003800000 */
.L_x_360:
        /* <DEDUP_REMOVED lines=8> */
.L_x_363:
[----:B------:R-:W-:Y:S05]  /*18d70*/  BSYNC B1 ;  /* 0x0000000000017941 */ /* 0x000fea0003800000 */
.L_x_362:
        /* <DEDUP_REMOVED lines=8> */
.L_x_365:
[----:B------:R-:W-:Y:S05]  /*18e00*/  BSYNC B1 ;  /* 0x0000000000017941 */ /* 0x000fea0003800000 */
.L_x_364:
        /* <DEDUP_REMOVED lines=12> */
.L_x_367:
[----:B------:R-:W-:Y:S05]  /*18ed0*/  BSYNC B1 ;  /* 0x0000000000017941 */ /* 0x000fea0003800000 */
.L_x_366:
        /* <DEDUP_REMOVED lines=9> */
.L_x_369:
[----:B------:R-:W-:Y:S05]  /*18f70*/  BSYNC B1 ;  /* 0x0000000000017941 */ /* 0x000fea0003800000 */
.L_x_368:
        /* <DEDUP_REMOVED lines=12> */
.L_x_371:
[----:B------:R-:W-:Y:S05]  /*19040*/  BSYNC B1 ;  /* 0x0000000000017941 */ /* 0x000fea0003800000 */
.L_x_370:
        /* <DEDUP_REMOVED lines=8> */
.L_x_373:
[----:B------:R-:W-:Y:S05]  /*190d0*/  BSYNC B1 ;  /* 0x0000000000017941 */ /* 0x000fea0003800000 */
.L_x_372:
        /* <DEDUP_REMOVED lines=9> */
.L_x_375:
[----:B------:R-:W-:Y:S05]  /*19170*/  BSYNC B1 ;  /* 0x0000000000017941 */ /* 0x000fea0003800000 */
.L_x_374:
        /* <DEDUP_REMOVED lines=14> */
.L_x_377:
[----:B------:R-:W-:Y:S05]  /*19260*/  BSYNC B1 ;  /* 0x0000000000017941 */ /* 0x000fea0003800000 */
.L_x_376:
        /* <DEDUP_REMOVED lines=8> */
.L_x_379:
[----:B------:R-:W-:Y:S05]  /*192f0*/  BSYNC B1 ;  /* 0x0000000000017941 */ /* 0x000fea0003800000 */
.L_x_378:
        /* <DEDUP_REMOVED lines=8> */
.L_x_381:
[----:B------:R-:W-:Y:S05]  /*19380*/  BSYNC B1 ;  /* 0x0000000000017941 */ /* 0x000fea0003800000 */
.L_x_380:
        /* <DEDUP_REMOVED lines=12> */
.L_x_383:
[----:B------:R-:W-:Y:S05]  /*19450*/  BSYNC B1 ;  /* 0x0000000000017941 */ /* 0x000fea0003800000 */
.L_x_382:
        /* <DEDUP_REMOVED lines=9> */
.L_x_385:
[----:B------:R-:W-:Y:S05]  /*194f0*/  BSYNC B1 ;  /* 0x0000000000017941 */ /* 0x000fea0003800000 */
.L_x_384:
        /* <DEDUP_REMOVED lines=12> */
.L_x_387:
[----:B------:R-:W-:Y:S05]  /*195c0*/  BSYNC B1 ;  /* 0x0000000000017941 */ /* 0x000fea0003800000 */
.L_x_386:
        /* <DEDUP_REMOVED lines=8> */
.L_x_389:
[----:B------:R-:W-:Y:S05]  /*19650*/  BSYNC B1 ;  /* 0x0000000000017941 */ /* 0x000fea0003800000 */
.L_x_388:
        /* <DEDUP_REMOVED lines=9> */
.L_x_391:
[----:B------:R-:W-:Y:S05]  /*196f0*/  BSYNC B1 ;  /* 0x0000000000017941 */ /* 0x000fea0003800000 */
.L_x_390:
        /* <DEDUP_REMOVED lines=11> */
[----:B------:R-:W0:Y:S02]  /*197b0*/  LDG.E.U8 R16, desc[UR46][R8.64+0xa1] ;  /* 0x0000a12e08107981 */ /* 0x000e24000c1e1100 */
[----:B0-----:R-:W-:-:S05]  /*197c0*/  PRMT R3, R16, 0x8880, RZ ;  /* 0x0000888010037816 */ /* 0x001fca00000000ff */
[----:B------:R-:W-:-:S07]  /*197d0*/  IMAD R2, R3, R18, RZ ;  /* 0x0000001203027224 */ /* 0x000fce00078e02ff */
.L_x_393:
[----:B------:R-:W-:Y:S05]  /*197e0*/  BSYNC B1 ;  /* 0x0000000000017941 */ /* 0x000fea0003800000 */
.L_x_392:
[----:B0-----:R-:W2:Y:S01]  /*197f0*/  LDL.LU R3, [R1+0x14c] ;  /* 0x00014c0001037983 */ /* 0x001ea20000300800 */
[----:B------:R-:W-:Y:S01]  /*19800*/  BSSY B1, `(.L_x_394) ;  /* 0x0000007000017945 */ /* 0x000fe20003800000 */
[----:B--2---:R-:W-:-:S05]  /*19810*/  @!P5 IMAD R3, R3, R17, R2 ;  /* 0x000000110303d224 */ /* 0x004fca00078e0202 */
[----:B------:R0:W-:Y:S01]  /*19820*/  @!P5 STG.E.U8 desc[UR46][R220.64+0xa1], R3 ;  /* 0x0000a103dc00d986 */ /* 0x0001e2000c10112e */
[----:B------:R-:W-:Y:S05]  /*19830*/  @P6 BRA `(.L_x_395) ;  /* 0x00000000000c6947 */ /* 0x000fea0003800000 */
[----:B------:R-:W0:Y:S02]  /*19840*/  LDG.E.U8 R16, desc[UR46][R10.64+0xa8] ;  /* 0x0000a82e0a107981 */ /* 0x000e24000c1e1100 */
[----:B0-----:R-:W-:-:S05]  /*19850*/  PRMT R3, R16, 0x8880, RZ ;  /* 0x0000888010037816 */ /* 0x001fca00000000ff */
[----:B------:R-:W-:-:S07]  /*19860*/  IMAD R2, R3, R18, RZ ;  /* 0x0000001203027224 */ /* 0x000fce00078e02ff */
.L_x_395:
[----:B------:R-:W-:Y:S05]  /*19870*/  BSYNC B1 ;  /* 0x0000000000017941 */ /* 0x000fea0003800000 */
.L_x_394:
        /* <DEDUP_REMOVED lines=8> */
.L_x_397:
[----:B------:R-:W-:Y:S05]  /*19900*/  BSYNC B1 ;  /* 0x0000000000017941 */ /* 0x000fea0003800000 */
.L_x_396:
[----:B0-----:R-:W2:Y:S01]  /*19910*/  LDL.LU R3, [R1+0x154] ;  /* 0x0001540001037983 */ /* 0x001ea20000300800 */
        /* <DEDUP_REMOVED lines=9> */
[----:B------:R-:W0:Y:S02]  /*199b0*/  LDG.E.U8 R16, desc[UR46][R8.64+0xa8] ;  /* 0x0000a82e08107981 */ /* 0x000e24000c1e1100 */
[----:B0-----:R-:W-:-:S05]  /*199c0*/  PRMT R3, R16, 0x8880, RZ ;  /* 0x0000888010037816 */ /* 0x001fca00000000ff */
[----:B------:R-:W-:-:S07]  /*199d0*/  IMAD R2, R3, R18, RZ ;  /* 0x0000001203027224 */ /* 0x000fce00078e02ff */
.L_x_399:
[----:B------:R-:W-:Y:S05]  /*199e0*/  BSYNC B1 ;  /* 0x0000000000017941 */ /* 0x000fea0003800000 */
.L_x_398:
[----:B0-----:R-:W2:Y:S01]  /*199f0*/  LDL.LU R3, [R1+0x158] ;  /* 0x0001580001037983 */ /* 0x001ea20000300800 */
[----:B------:R-:W-:Y:S01]  /*19a00*/  BSSY B1, `(.L_x_400) ;  /* 0x0000008000017945 */ /* 0x000fe20003800000 */
[----:B------:R-:W-:Y:S01]  /*19a10*/  @!P4 IADD3.X R221, R5, UR43, RZ, P6, !PT ;  /* 0x0000002b05ddcc10 */ /* 0x000fe2000b7fe4ff */
[----:B--2---:R-:W-:-:S05]  /*19a20*/  @!P1 IMAD R3, R3, R17, R2 ;  /* 0x0000001103039224 */ /* 0x004fca00078e0202 */
[----:B------:R0:W-:Y:S01]  /*19a30*/  @!P1 STG.E.U8 desc[UR46][R222.64+0xa8], R3 ;  /* 0x0000a803de009986 */ /* 0x0001e2000c10112e */
[----:B------:R-:W-:Y:S05]  /*19a40*/  @P4 BRA `(.L_x_401) ;  /* 0x00000000000c4947 */ /* 0x000fea0003800000 */
[----:B------:R-:W0:Y:S02]  /*19a50*/  LDG.E.U8 R16, desc[UR46][R8.64+0xa9] ;  /* 0x0000a92e08107981 */ /* 0x000e24000c1e1100 */
[----:B0-----:R-:W-:-:S05]  /*19a60*/  PRMT R3, R16, 0x8880, RZ ;  /* 0x0000888010037816 */ /* 0x001fca00000000ff */
[----:B------:R-:W-:-:S07]  /*19a70*/  IMAD R2, R3, R18, RZ ;  /* 0x0000001203027224 */ /* 0x000fce00078e02ff */
.L_x_401:
[----:B------:R-:W-:Y:S05]  /*19a80*/  BSYNC B1 ;  /* 0x0000000000017941 */ /* 0x000fea0003800000 */
.L_x_400:
        /* <DEDUP_REMOVED lines=8> */
.L_x_403:
[----:B------:R-:W-:Y:S05]  /*19b10*/  BSYNC B1 ;  /* 0x0000000000017941 */ /* 0x000fea0003800000 */
.L_x_402:
[----:B0-----:R-:W2:Y:S01]  /*19b20*/  LDL.LU R3, [R1+0x160] ;  /* 0x0001600001037983 */ /* 0x001ea20000300800 */
[----:B------:R-:W-:Y:S01]  /*19b30*/  BSSY B1, `(.L_x_404) ;  /* 0x000000b000017945 */ /* 0x000fe20003800000 */
[----:B------:R-:W-:Y:S02]  /*19b40*/  ISETP.GE.AND P1, PT, R19, 0x101, PT ;  /* 0x000001011300780c */ /* 0x000fe40003f26270 */
[----:B------:R-:W-:Y:S02]  /*19b50*/  ISETP.LT.OR P4, PT, R0, 0xb2, !P2 ;  /* 0x000000b20000780c */ /* 0x000fe40005781670 */
[----:B------:R-:W-:Y:S01]  /*19b60*/  @!P5 IADD3 R220, P6, R4, UR44, RZ ;  /* 0x0000002c04dcdc10 */ /* 0x000fe2000ffde0ff */
[----:B--2---:R-:W-:-:S05]  /*19b70*/  @!P3 IMAD R3, R3, R17, R2 ;  /* 0x000000110303b224 */ /* 0x004fca00078e0202 */
[----:B------:R0:W-:Y:S01]  /*19b80*/  @!P3 STG.E.U8 desc[UR46][R4.64+0xb0], R3 ;  /* 0x0000b0030400b986 */ /* 0x0001e2000c10112e */
[----:B------:R-:W-:-:S13]  /*19b90*/  ISETP.LT.OR P3, PT, R0, 0xb2, !P0 ;  /* 0x000000b20000780c */ /* 0x000fda0004761670 */
[----:B0-----:R-:W-:Y:S05]  /*19ba0*/  @P3 BRA `(.L_x_405) ;  /* 0x00000000000c3947 */ /* 0x001fea0003800000 */
[----:B------:R-:W2:Y:S02]  /*19bb0*/  LDG.E.U8 R16, desc[UR46][R10.64+0xb1] ;  /* 0x0000b12e0a107981 */ /* 0x000ea4000c1e1100 */
[----:B--2---:R-:W-:-:S05]  /*19bc0*/  PRMT R3, R16, 0x8880, RZ ;  /* 0x0000888010037816 */ /* 0x004fca00000000ff */
[----:B------:R-:W-:-:S07]  /*19bd0*/  IMAD R2, R3, R18, RZ ;  /* 0x0000001203027224 */ /* 0x000fce00078e02ff */
.L_x_405:
[----:B------:R-:W-:Y:S05]  /*19be0*/  BSYNC B1 ;  /* 0x0000000000017941 */ /* 0x000fea0003800000 */
.L_x_404:
[----:B------:R-:W2:Y:S01]  /*19bf0*/  LDL.LU R3, [R1+0x164] ;  /* 0x0001640001037983 */ /* 0x000ea20000300800 */
        /* <DEDUP_REMOVED lines=8> */
.L_x_407:
[----:B------:R-:W-:Y:S05]  /*19c80*/  BSYNC B1 ;  /* 0x0000000000017941 */ /* 0x000fea0003800000 */
.L_x_406:
[----:B0-----:R-:W2:Y:S01]  /*19c90*/  LDL.LU R3, [R1+0x168] ;  /* 0x0001680001037983 */ /* 0x001ea20000300800 */
[----:B------:R-:W-:Y:S01]  /*19ca0*/  BSSY B1, `(.L_x_408) ;  /* 0x000000c000017945 */ /* 0x000fe20003800000 */
[C---:B------:R-:W-:Y:S02]  /*19cb0*/  ISETP.LT.OR P3, PT, R0.reuse, 0xb9, !P0 ;  /* 0x000000b90000780c */ /* 0x040fe40004761670 */
[C---:B------:R-:W-:Y:S02]  /*19cc0*/  ISETP.LT.OR P0, PT, R0.reuse, 0xba, !P0 ;  /* 0x000000ba0000780c */ /* 0x040fe40004701670 */
[----:B------:R-:W-:Y:S01]  /*19cd0*/  ISETP.LT.OR P6, PT, R0, 0xb9, !P2 ;  /* 0x000000b90000780c */ /* 0x000fe200057c1670 */
[----:B--2---:R-:W-:-:S05]  /*19ce0*/  @!P5 IMAD R3, R3, R17, R2 ;  /* 0x000000110303d224 */ /* 0x004fca00078e0202 */
[----:B------:R0:W-:Y:S02]  /*19cf0*/  @!P5 STG.E.U8 desc[UR46][R220.64+0xb0], R3 ;  /* 0x0000b003dc00d986 */ /* 0x0001e4000c10112e */
[----:B0-----:R-:W-:-:S04]  /*19d00*/  @!P4 IADD3 R220, P5, R4, UR44, RZ ;  /* 0x0000002c04dccc10 */ /* 0x001fc8000ffbe0ff */
[----:B------:R-:W-:Y:S01]  /*19d10*/  @!P4 IADD3.X R221, R5, UR43, RZ, P5, !PT ;  /* 0x0000002b05ddcc10 */ /* 0x000fe2000affe4ff */
[----:B------:R-:W-:Y:S08]  /*19d20*/  @P4 BRA `(.L_x_409) ;  /* 0x00000000000c4947 */ /* 0x000ff00003800000 */
[----:B------:R-:W2:Y:S02]  /*19d30*/  LDG.E.U8 R16, desc[UR46][R8.64+0xb1] ;  /* 0x0000b12e08107981 */ /* 0x000ea4000c1e1100 */
[----:B--2---:R-:W-:-:S05]  /*19d40*/  PRMT R3, R16, 0x8880, RZ ;  /* 0x0000888010037816 */ /* 0x004fca00000000ff */
[----:B------:R-:W-:-:S07]  /*19d50*/  IMAD R2, R3, R18, RZ ;  /* 0x0000001203027224 */ /* 0x000fce00078e02ff */
.L_x_409:
[----:B------:R-:W-:Y:S05]  /*19d60*/  BSYNC B1 ;  /* 0x0000000000017941 */ /* 0x000fea0003800000 */
.L_x_408:
[----:B------:R-:W2:Y:S01]  /*19d70*/  LDL.LU R3, [R1+0x16c] ;  /* 0x00016c0001037983 */ /* 0x000ea20000300800 */
[----:B------:R-:W-:Y:S01]  /*19d80*/  BSSY B1, `(.L_x_410) ;  /* 0x0000007000017945 */ /* 0x000fe20003800000 */
[----:B--2---:R-:W-:-:S05]  /*19d90*/  @!P4 IMAD R3, R3, R17, R2 ;  /* 0x000000110303c224 */ /* 0x004fca00078e0202 */
[----:B------:R0:W-:Y:S01]  /*19da0*/  @!P4 STG.E.U8 desc[UR46][R220.64+0xb1], R3 ;  /* 0x0000b103dc00c986 */ /* 0x0001e2000c10112e */
[----:B------:R-:W-:Y:S05]  /*19db0*/  @P3 BRA `(.L_x_411) ;  /* 0x00000000000c3947 */ /* 0x000fea0003800000 */
[----:B------:R-:W0:Y:S02]  /*19dc0*/  LDG.E.U8 R16, desc[UR46][R10.64+0xb8] ;  /* 0x0000b82e0a107981 */ /* 0x000e24000c1e1100 */
[----:B0-----:R-:W-:-:S05]  /*19dd0*/  PRMT R3, R16, 0x8880, RZ ;  /* 0x0000888010037816 */ /* 0x001fca00000000ff */
[----:B------:R-:W-:-:S07]  /*19de0*/  IMAD R2, R3, R18, RZ ;  /* 0x0000001203027224 */ /* 0x000fce00078e02ff */
.L_x_411:
[----:B------:R-:W-:Y:S05]  /*19df0*/  BSYNC B1 ;  /* 0x0000000000017941 */ /* 0x000fea0003800000 */
.L_x_410:
        /* <DEDUP_REMOVED lines=8> */
.L_x_413:
[----:B------:R-:W-:Y:S05]  /*19e80*/  BSYNC B1 ;  /* 0x0000000000017941 */ /* 0x000fea0003800000 */
.L_x_412:
[----:B------:R-:W2:Y:S01]  /*19e90*/  LDL.LU R220, [R1+0x174] ;  /* 0x0001740001dc7983 */ /* 0x000ea20000300800 */
[----:B------:R-:W-:Y:S01]  /*19ea0*/  @!P6 IADD3 R10, P4, R4, UR44, RZ ;  /* 0x0000002c040aec10 */ /* 0x000fe2000ff9e0ff */
[----:B------:R-:W-:Y:S01]  /*19eb0*/  BSSY B1, `(.L_x_414) ;  /* 0x000000a000017945 */ /* 0x000fe20003800000 */
[----:B0-----:R-:W-:Y:S02]  /*19ec0*/  IADD3 R3, P3, R224, 0x100, RZ ;  /* 0x00000100e0037810 */ /* 0x001fe40007f7e0ff */
[----:B------:R-:W-:Y:S02]  /*19ed0*/  ISETP.LT.OR P2, PT, R0, 0xba, !P2 ;  /* 0x000000ba0000780c */ /* 0x000fe40005741670 */
[----:B------:R-:W-:Y:S01]  /*19ee0*/  @!P6 IADD3.X R11, R5, UR43, RZ, P4, !PT ;  /* 0x0000002b050bec10 */ /* 0x000fe2000a7fe4ff */
[----:B--2---:R-:W-:-:S05]  /*19ef0*/  @!P0 IMAD R221, R220, R17, R2 ;  /* 0x00000011dcdd8224 */ /* 0x004fca00078e0202 */
[----:B------:R0:W-:Y:S01]  /*19f00*/  @!P0 STG.E.U8 desc[UR46][R4.64+0xb9], R221 ;  /* 0x0000b9dd04008986 */ /* 0x0001e2000c10112e */
[----:B------:R-:W-:Y:S05]  /*19f10*/  @P6 BRA `(.L_x_415) ;  /* 0x00000000000c6947 */ /* 0x000fea0003800000 */
[----:B------:R-:W0:Y:S02]  /*19f20*/  LDG.E.U8 R16, desc[UR46][R8.64+0xb8] ;  /* 0x0000b82e08107981 */ /* 0x000e24000c1e1100 */
[----:B0-----:R-:W-:-:S05]  /*19f30*/  PRMT R221, R16, 0x8880, RZ ;  /* 0x0000888010dd7816 */ /* 0x001fca00000000ff */
[----:B------:R-:W-:-:S07]  /*19f40*/  IMAD R2, R221, R18, RZ ;  /* 0x00000012dd027224 */ /* 0x000fce00078e02ff */
.L_x_415:
[----:B------:R-:W-:Y:S05]  /*19f50*/  BSYNC B1 ;  /* 0x0000000000017941 */ /* 0x000fea0003800000 */
.L_x_414:
[----:B------:R-:W0:Y:S01]  /*19f60*/  LDL.LU R220, [R1+0x178] ;  /* 0x0001780001dc7983 */ /* 0x000e220000300800 */
[----:B------:R-:W-:Y:S01]  /*19f70*/  BSSY B1, `(.L_x_416) ;  /* 0x0000008000017945 */ /* 0x000fe20003800000 */
[----:B------:R-:W-:Y:S02]  /*19f80*/  IMAD.X R223, RZ, RZ, UR7, P3 ;  /* 0x00000007ffdf7e24 */ /* 0x000fe400098e06ff */
[----:B0-----:R-:W-:-:S05]  /*19f90*/  @!P6 IMAD R221, R220, R17, R2 ;  /* 0x00000011dcdde224 */ /* 0x001fca00078e0202 */
[----:B------:R0:W-:Y:S01]  /*19fa0*/  @!P6 STG.E.U8 desc[UR46][R10.64+0xb8], R221 ;  /* 0x0000b8dd0a00e986 */ /* 0x0001e2000c10112e */
[----:B------:R-:W-:Y:S05]  /*19fb0*/  @P2 BRA `(.L_x_417) ;  /* 0x00000000000c2947 */ /* 0x000fea0003800000 */
[----:B------:R-:W0:Y:S02]  /*19fc0*/  LDG.E.U8 R16, desc[UR46][R8.64+0xb9] ;  /* 0x0000b92e08107981 */ /* 0x000e24000c1e1100 */
[----:B0-----:R-:W-:-:S05]  /*19fd0*/  PRMT R11, R16, 0x8880, RZ ;  /* 0x00008880100b7816 */ /* 0x001fca00000000ff */
[----:B------:R-:W-:-:S07]  /*19fe0*/  IMAD R2, R11, R18, RZ ;  /* 0x000000120b027224 */ /* 0x000fce00078e02ff */
.L_x_417:
[----:B------:R-:W-:Y:S05]  /*19ff0*/  BSYNC B1 ;  /* 0x0000000000017941 */ /* 0x000fea0003800000 */
.L_x_416:
[----:B------:R-:W2:Y:S01]  /*1a000*/  LDL.LU R226, [R1+0x17c] ;  /* 0x00017c0001e27983 */ /* 0x000ea20000300800 */
[----:B0-----:R-:W-:Y:S01]  /*1a010*/  IMAD.U32 R11, RZ, RZ, UR12 ;  /* 0x0000000cff0b7e24 */ /* 0x001fe2000f8e00ff */
[----:B------:R-:W-:Y:S01]  /*1a020*/  @!P2 IADD3 R10, P5, R4, UR44, RZ ;  /* 0x0000002c040aac10 */ /* 0x000fe2000ffbe0ff */
[-C--:B------:R-:W-:Y:S01]  /*1a030*/  IMAD R220, R223, R12.reuse, RZ ;  /* 0x0000000cdfdc7224 */ /* 0x080fe200078e02ff */
[----:B------:R-:W-:Y:S01]  /*1a040*/  ISETP.LT.OR P4, PT, R0, 0x1, !P1 ;  /* 0x000000010000780c */ /* 0x000fe20004f81670 */
[----:B------:R-:W-:Y:S01]  /*1a050*/  IMAD.WIDE.U32 R8, R3, R12, R20 ;  /* 0x0000000c03087225 */ /* 0x000fe200078e0014 */
[----:B------:R-:W-:Y:S01]  /*1a060*/  LEA R4, P3, R11, R6, 0x8 ;  /* 0x000000060b047211 */ /* 0x000fe200078640ff */
[----:B------:R-:W-:Y:S01]  /*1a070*/  BSSY B1, `(.L_x_418) ;  /* 0x000000e000017945 */ /* 0x000fe20003800000 */
[----:B------:R-:W-:Y:S01]  /*1a080*/  @!P2 IADD3.X R11, R5, UR43, RZ, P5, !PT ;  /* 0x0000002b050bac10 */ /* 0x000fe2000affe4ff */
[----:B------:R-:W-:Y:S01]  /*1a090*/  IMAD.U32 R225, RZ, RZ, UR12 ;  /* 0x0000000cffe17e24 */ /* 0x000fe2000f8e00ff */
[----:B------:R-:W-:Y:S01]  /*1a0a0*/  MOV R222, UR13 ;  /* 0x0000000d00de7c02 */ /* 0x000fe20008000f00 */
[----:B------:R-:W-:Y:S01]  /*1a0b0*/  IMAD R221, R3, R13, R220 ;  /* 0x0000000d03dd7224 */ /* 0x000fe200078e02dc */
[----:B------:R-:W-:-:S02]  /*1a0c0*/  IADD3 R8, P0, R8, R14, RZ ;  /* 0x0000000e08087210 */ /* 0x000fc40007f1e0ff */
[----:B------:R-:W-:Y:S02]  /*1a0d0*/  LEA.HI.X R5, R225, R7, R222, 0x8, P3 ;  /* 0x00000007e1057211 */ /* 0x000fe400018f44de */
[----:B------:R-:W-:Y:S01]  /*1a0e0*/  IADD3.X R9, R15, R9, R221, P0, !PT ;  /* 0x000000090f097210 */ /* 0x000fe200007fe4dd */
[----:B--2---:R-:W-:-:S05]  /*1a0f0*/  @!P2 IMAD R223, R226, R17, R2 ;  /* 0x00000011e2dfa224 */ /* 0x004fca00078e0202 */
[----:B------:R0:W-:Y:S01]  /*1a100*/  @!P2 STG.E.U8 desc[UR46][R10.64+0xb9], R223 ;  /* 0x0000b9df0a00a986 */ /* 0x0001e2000c10112e */
[----:B------:R-:W-:Y:S05]  /*1a110*/  @P4 BRA `(.L_x_419) ;  /* 0x00000000000c4947 */ /* 0x000fea0003800000 */
[----:B------:R-:W0:Y:S02]  /*1a120*/  LDG.E.U8 R16, desc[UR46][R8.64] ;  /* 0x0000002e08107981 */ /* 0x000e24000c1e1100 */
[----:B0-----:R-:W-:-:S05]  /*1a130*/  PRMT R11, R16, 0x8880, RZ ;  /* 0x00008880100b7816 */ /* 0x001fca00000000ff */
[----:B------:R-:W-:-:S07]  /*1a140*/  IMAD R2, R11, R18, RZ ;  /* 0x000000120b027224 */ /* 0x000fce00078e02ff */
.L_x_419:
[----:B------:R-:W-:Y:S05]  /*1a150*/  BSYNC B1 ;  /* 0x0000000000017941 */ /* 0x000fea0003800000 */
.L_x_418:
[----:B------:R-:W-:Y:S01]  /*1a160*/  ISETP.LT.OR P5, PT, R0, 0x2, !P1 ;  /* 0x000000020000780c */ /* 0x000fe20004fa1670 */
[----:B0-----:R-:W-:Y:S01]  /*1a170*/  @!P4 IMAD R223, R120, R17, R2 ;  /* 0x0000001178dfc224 */ /* 0x001fe200078e0202 */
[----:B------:R-:W-:Y:S01]  /*1a180*/  ISETP.GE.AND P0, PT, R19, 0x109, PT ;  /* 0x000001091300780c */ /* 0x000fe20003f06270 */
[----:B------:R-:W-:Y:S01]  /*1a190*/  IMAD.WIDE.U32 R10, R3, R12, R218 ;  /* 0x0000000c030a7225 */ /* 0x000fe200078e00da */
[----:B------:R-:W-:Y:S02]  /*1a1a0*/  BSSY B1, `(.L_x_420) ;  /* 0x000000a000017945 */ /* 0x000fe40003800000 */
[----:B------:R0:W-:Y:S01]  /*1a1b0*/  @!P4 STG.E.U8 desc[UR46][R4.64], R223 ;  /* 0x000000df0400c986 */ /* 0x0001e2000c10112e */
[C---:B------:R-:W-:Y:S01]  /*1a1c0*/  ISETP.LT.OR P4, PT, R0.reuse, 0x1, !P0 ;  /* 0x000000010000780c */ /* 0x040fe20004781670 */
[----:B------:R-:W-:Y:S01]  /*1a1d0*/  IMAD.IADD R221, R221, 0x1, R11 ;  /* 0x00000001dddd7824 */ /* 0x000fe200078e020b */
[----:B------:R-:W-:Y:S02]  /*1a1e0*/  ISETP.LT.OR P3, PT, R0, 0x2, !P0 ;  /* 0x000000020000780c */ /* 0x000fe40004761670 */
[----:B------:R-:W-:-:S02]  /*1a1f0*/  IADD3 R10, P2, P6, R216, R14, R10 ;  /* 0x0000000ed80a7210 */ /* 0x000fc40007e5e00a */
[----:B------:R-:W-:Y:S11]  /*1a200*/  @P5 BRA `(.L_x_421) ;  /* 0x00000000000c5947 */ /* 0x000ff60003800000 */
[----:B------:R-:W2:Y:S02]  /*1a210*/  LDG.E.U8 R16, desc[UR46][R8.64+0x1] ;  /* 0x0000012e08107981 */ /* 0x000ea4000c1e1100 */
[----:B--2---:R-:W-:-:S05]  /*1a220*/  PRMT R3, R16, 0x8880, RZ ;  /* 0x0000888010037816 */ /* 0x004fca00000000ff */
[----:B------:R-:W-:-:S07]  /*1a230*/  IMAD R2, R3, R18, RZ ;  /* 0x0000001203027224 */ /* 0x000fce00078e02ff */
.L_x_421:
[----:B------:R-:W-:Y:S05]  /*1a240*/  BSYNC B1 ;  /* 0x0000000000017941 */ /* 0x000fea0003800000 */
.L_x_420:
[----:B------:R-:W-:Y:S01]  /*1a250*/  @!P5 IMAD R121, R121, R17, R2 ;  /* 0x000000117979d224 */ /* 0x000fe200078e0202 */
[----:B------:R-:W-:Y:S01]  /*1a260*/  BSSY B1, `(.L_x_422) ;  /* 0x000000b000017945 */ /* 0x000fe20003800000 */
[----:B------:R-:W-:Y:S02]  /*1a270*/  IADD3.X R11, R21, R15, R221, P2, P6 ;  /* 0x0000000f150b7210 */ /* 0x000fe400017ec4dd */
[----:B------:R-:W-:Y:S01]  /*1a280*/  ISETP.LT.OR P2, PT, R0, 0x9, !P0 ;  /* 0x000000090000780c */ /* 0x000fe20004741670 */
[----:B------:R1:W-:Y:S01]  /*1a290*/  @!P5 STG.E.U8 desc[UR46][R4.64+0x1], R121 ;  /* 0x000001790400d986 */ /* 0x0003e2000c10112e */
[C---:B------:R-:W-:Y:S02]  /*1a2a0*/  @!P4 IADD3 R220, P5, R4.reuse, UR44, RZ ;  /* 0x0000002c04dccc10 */ /* 0x040fe4000ffbe0ff */
[----:B------:R-:W-:Y:S02]  /*1a2b0*/  @!P3 IADD3 R120, P6, R4, UR44, RZ ;  /* 0x0000002c0478bc10 */ /* 0x000fe4000ffde0ff */
[----:B------:R-:W-:Y:S01]  /*1a2c0*/  @!P4 IADD3.X R221, R5, UR43, RZ, P5, !PT ;  /* 0x0000002b05ddcc10 */ /* 0x000fe2000affe4ff */
[----:B------:R-:W-:Y:S10]  /*1a2d0*/  @P4 BRA `(.L_x_423) ;  /* 0x00000000000c4947 */ /* 0x000ff40003800000 */
[----:B------:R-:W2:Y:S02]  /*1a2e0*/  LDG.E.U8 R16, desc[UR46][R10.64] ;  /* 0x0000002e0a107981 */ /* 0x000ea4000c1e1100 */
[----:B--2---:R-:W-:-:S05]  /*1a2f0*/  PRMT R3, R16, 0x8880, RZ ;  /* 0x0000888010037816 */ /* 0x004fca00000000ff */
[----:B------:R-:W-:-:S07]  /*1a300*/  IMAD R2, R3, R18, RZ ;  /* 0x0000001203027224 */ /* 0x000fce00078e02ff */
.L_x_423:
[----:B------:R-:W-:Y:S05]  /*1a310*/  BSYNC B1 ;  /* 0x0000000000017941 */ /* 0x000fea0003800000 */
.L_x_422:
[----:B------:R-:W-:Y:S01]  /*1a320*/  @!P4 IMAD R3, R122, R17, R2 ;  /* 0x000000117a03c224 */ /* 0x000fe200078e0202 */
[----:B------:R-:W-:Y:S01]  /*1a330*/  BSSY B1, `(.L_x_424) ;  /* 0x0000007000017945 */ /* 0x000fe20003800000 */
[----:B-1----:R-:W-:-:S03]  /*1a340*/  @!P3 IADD3.X R121, R5, UR43, RZ, P6, !PT ;  /* 0x0000002b0579bc10 */ /* 0x002fc6000b7fe4ff */
[----:B------:R1:W-:Y:S01]  /*1a350*/  @!P4 STG.E.U8 desc[UR46][R220.64], R3 ;  /* 0x00000003dc00c986 */ /* 0x0003e2000c10112e */
[----:B------:R-:W-:Y:S05]  /*1a360*/  @P3 BRA `(.L_x_425) ;  /* 0x00000000000c3947 */ /* 0x000fea0003800000 */
[----:B------:R-:W1:Y:S02]  /*1a370*/  LDG.E.U8 R16, desc[UR46][R10.64+0x1] ;  /* 0x0000012e0a107981 */ /* 0x000e64000c1e1100 */
[----:B-1----:R-:W-:-:S05]  /*1a380*/  PRMT R3, R16, 0x8880, RZ ;  /* 0x0000888010037816 */ /* 0x002fca00000000ff */
[----:B------:R-:W-:-:S07]  /*1a390*/  IMAD R2, R3, R18, RZ ;  /* 0x0000001203027224 */ /* 0x000fce00078e02ff */
.L_x_425:
[----:B------:R-:W-:Y:S05]  /*1a3a0*/  BSYNC B1 ;  /* 0x0000000000017941 */ /* 0x000fea0003800000 */
.L_x_424:
[C---:B------:R-:W-:Y:S01]  /*1a3b0*/  ISETP.LT.OR P4, PT, R0.reuse, 0x9, !P1 ;  /* 0x000000090000780c */ /* 0x040fe20004f81670 */
[----:B-1----:R-:W-:Y:S01]  /*1a3c0*/  @!P3 IMAD R3, R123, R17, R2 ;  /* 0x000000117b03b224 */ /* 0x002fe200078e0202 */
[----:B------:R-:W-:Y:S01]  /*1a3d0*/  BSSY B1, `(.L_x_426) ;  /* 0x0000009000017945 */ /* 0x000fe20003800000 */
[----:B------:R-:W-:Y:S02]  /*1a3e0*/  ISETP.LT.OR P5, PT, R0, 0xa, !P1 ;  /* 0x0000000a0000780c */ /* 0x000fe40004fa1670 */
[----:B------:R-:W-:Y:S01]  /*1a3f0*/  @!P2 IADD3 R122, P6, R4, UR44, RZ ;  /* 0x0000002c047aac10 */ /* 0x000fe2000ffde0ff */
[----:B------:R1:W-:Y:S01]  /*1a400*/  @!P3 STG.E.U8 desc[UR46][R120.64+0x1], R3 ;  /* 0x000001037800b986 */ /* 0x0003e2000c10112e */
[----:B------:R-:W-:-:S06]  /*1a410*/  ISETP.LT.OR P3, PT, R0, 0xa, !P0 ;  /* 0x0000000a0000780c */ /* 0x000fcc0004761670 */
[----:B------:R-:W-:Y:S07]  /*1a420*/  @P4 BRA `(.L_x_427) ;  /* 0x00000000000c4947 */ /* 0x000fee0003800000 */
[----:B------:R-:W1:Y:S02]  /*1a430*/  LDG.E.U8 R16, desc[UR46][R8.64+0x8] ;  /* 0x0000082e08107981 */ /* 0x000e64000c1e1100 */
[----:B-1----:R-:W-:-:S05]  /*1a440*/  PRMT R3, R16, 0x8880, RZ ;  /* 0x0000888010037816 */ /* 0x002fca00000000ff */
[----:B------:R-:W-:-:S07]  /*1a450*/  IMAD R2, R3, R18, RZ ;  /* 0x0000001203027224 */ /* 0x000fce00078e02ff */
.L_x_427:
[----:B------:R-:W-:Y:S05]  /*1a460*/  BSYNC B1 ;  /* 0x0000000000017941 */ /* 0x000fea0003800000 */
.L_x_426:
[----:B-1----:R-:W-:Y:S01]  /*1a470*/  @!P4 IMAD R3, R124, R17, R2 ;  /* 0x000000117c03c224 */ /* 0x002fe200078e0202 */
[----:B------:R-:W-:Y:S04]  /*1a480*/  BSSY B1, `(.L_x_428) ;  /* 0x0000006000017945 */ /* 0x000fe80003800000 */
[----:B------:R1:W-:Y:S01]  /*1a490*/  @!P4 STG.E.U8 desc[UR46][R4.64+0x8], R3 ;  /* 0x000008030400c986 */ /* 0x0003e2000c10112e */
[----:B------:R-:W-:Y:S05]  /*1a4a0*/  @P5 BRA `(.L_x_429) ;  /* 0x00000000000c5947 */ /* 0x000fea0003800000 */
[----:B------:R-:W1:Y:S02]  /*1a4b0*/  LDG.E.U8 R16, desc[UR46][R8.64+0x9] ;  /* 0x0000092e08107981 */ /* 0x000e64000c1e1100 */
[----:B-1----:R-:W-:-:S05]  /*1a4c0*/  PRMT R3, R16, 0x8880, RZ ;  /* 0x0000888010037816 */ /* 0x002fca00000000ff */
[----:B------:R-:W-:-:S07]  /*1a4d0*/  IMAD R2, R3, R18, RZ ;  /* 0x0000001203027224 */ /* 0x000fce00078e02ff */
.L_x_429:
[----:B------:R-:W-:Y:S05]  /*1a4e0*/  BSYNC B1 ;  /* 0x0000000000017941 */ /* 0x000fea0003800000 */
.L_x_428:
[----:B------:R-:W-:Y:S01]  /*1a4f0*/  @!P5 IMAD R125, R125, R17, R2 ;  /* 0x000000117d7dd224 */ /* 0x000fe200078e0202 */
[----:B------:R-:W-:Y:S01]  /*1a500*/  BSSY B1, `(.L_x_430) ;  /* 0x0000007000017945 */ /* 0x000fe20003800000 */
[----:B------:R-:W-:-:S03]  /*1a510*/  @!P2 IADD3.X R123, R5, UR43, RZ, P6, !PT ;  /* 0x0000002b057bac10 */ /* 0x000fc6000b7fe4ff */
[----:B------:R2:W-:Y:S01]  /*1a520*/  @!P5 STG.E.U8 desc[UR46][R4.64+0x9], R125 ;  /* 0x0000097d0400d986 */ /* 0x0005e2000c10112e */
[----:B------:R-:W-:Y:S05]  /*1a530*/  @P2 BRA `(.L_x_431) ;  /* 0x00000000000c2947 */ /* 0x000fea0003800000 */
[----:B------:R-:W1:Y:S02]  /*1a540*/  LDG.E.U8 R16, desc[UR46][R10.64+0x8] ;  /* 0x0000082e0a107981 */ /* 0x000e64000c1e1100 */
[----:B-1----:R-:W-:-:S05]  /*1a550*/  PRMT R3, R16, 0x8880, RZ ;  /* 0x0000888010037816 */ /* 0x002fca00000000ff */
[----:B------:R-:W-:-:S07]  /*1a560*/  IMAD R2, R3, R18, RZ ;  /* 0x0000001203027224 */ /* 0x000fce00078e02ff */
.L_x_431:
[----:B------:R-:W-:Y:S05]  /*1a570*/  BSYNC B1 ;  /* 0x0000000000017941 */ /* 0x000fea0003800000 */
.L_x_430:
[----:B-1----:R-:W-:Y:S01]  /*1a580*/  @!P2 IMAD R3, R126, R17, R2 ;  /* 0x000000117e03a224 */ /* 0x002fe200078e0202 */
[----:B------:R-:W-:Y:S01]  /*1a590*/  @!P3 IADD3 R120, P5, R4, UR44, RZ ;  /* 0x0000002c0478bc10 */ /* 0x000fe2000ffbe0ff */
[----:B------:R-:W-:Y:S01]  /*1a5a0*/  BSSY B1, `(.L_x_432) ;  /* 0x000000b000017945 */ /* 0x000fe20003800000 */
[C---:B------:R-:W-:Y:S02]  /*1a5b0*/  ISETP.LT.OR P6, PT, R0.reuse, 0x11, !P1 ;  /* 0x000000110000780c */ /* 0x040fe40004fc1670 */
[----:B------:R1:W-:Y:S01]  /*1a5c0*/  @!P2 STG.E.U8 desc[UR46][R122.64+0x8], R3 ;  /* 0x000008037a00a986 */ /* 0x0003e2000c10112e */
[----:B------:R-:W-:Y:S02]  /*1a5d0*/  @!P3 IADD3.X R121, R5, UR43, RZ, P5, !PT ;  /* 0x0000002b0579bc10 */ /* 0x000fe4000affe4ff */
[C---:B------:R-:W-:Y:S02]  /*1a5e0*/  ISETP.LT.OR P2, PT, R0.reuse, 0x12, !P1 ;  /* 0x000000120000780c */ /* 0x040fe40004f41670 */
[----:B------:R-:W-:-:S02]  /*1a5f0*/  ISETP.LT.OR P4, PT, R0, 0x11, !P0 ;  /* 0x000000110000780c */ /* 0x000fc40004781670 */
[----:B------:R-:W-:Y:S01]  /*1a600*/  ISETP.LT.OR P5, PT, R0, 0x12, !P0 ;  /* 0x000000120000780c */ /* 0x000fe200047a1670 */
[----:B------:R-:W-:-:S12]  /*1a610*/  @P3 BRA `(.L_x_433) ;  /* 0x00000000000c3947 */ /* 0x000fd80003800000 */
[----:B------:R-:W1:Y:S02]  /*1a620*/  LDG.E.U8 R16, desc[UR46][R10.64+0x9] ;  /* 0x0000092e0a107981 */ /* 0x000e64000c1e1100 */
[----:B-1----:R-:W-:-:S05]  /*1a630*/  PRMT R3, R16, 0x8880, RZ ;  /* 0x0000888010037816 */ /* 0x002fca00000000ff */
[----:B------:R-:W-:-:S07]  /*1a640*/  IMAD R2, R3, R18, RZ ;  /* 0x0000001203027224 */ /* 0x000fce00078e02ff */
.L_x_433:
[----:B------:R-:W-:Y:S05]  /*1a650*/  BSYNC B1 ;  /* 0x0000000000017941 */ /* 0x000fea0003800000 */
.L_x_432:
[----:B------:R-:W-:Y:S01]  /*1a660*/  @!P3 IMAD R127, R127, R17, R2 ;  /* 0x000000117f7fb224 */ /* 0x000fe200078e0202 */
[----:B------:R-:W-:Y:S04]  /*1a670*/  BSSY B1, `(.L_x_434) ;  /* 0x0000006000017945 */ /* 0x000fe80003800000 */
[----:B------:R3:W-:Y:S01]  /*1a680*/  @!P3 STG.E.U8 desc[UR46][R120.64+0x9], R127 ;  /* 0x0000097f7800b986 */ /* 0x0007e2000c10112e */
[----:B------:R-:W-:Y:S05]  /*1a690*/  @P6 BRA `(.L_x_435) ;  /* 0x00000000000c6947 */ /* 0x000fea0003800000 */
[----:B------:R-:W1:Y:S02]  /*1a6a0*/  LDG.E.U8 R16, desc[UR46][R8.64+0x10] ;  /* 0x0000102e08107981 */ /* 0x000e64000c1e1100 */
[----:B-1----:R-:W-:-:S05]  /*1a6b0*/  PRMT R3, R16, 0x8880, RZ ;  /* 0x0000888010037816 */ /* 0x002fca00000000ff */
[----:B------:R-:W-:-:S07]  /*1a6c0*/  IMAD R2, R3, R18, RZ ;  /* 0x0000001203027224 */ /* 0x000fce00078e02ff */
.L_x_435:
[----:B------:R-:W-:Y:S05]  /*1a6d0*/  BSYNC B1 ;  /* 0x0000000000017941 */ /* 0x000fea0003800000 */
.L_x_434:
[----:B-1----:R-:W-:Y:S01]  /*1a6e0*/  @!P6 IMAD R3, R128, R17, R2 ;  /* 0x000000118003e224 */ /* 0x002fe200078e0202 */
[----:B------:R-:W-:Y:S04]  /*1a6f0*/  BSSY B1, `(.L_x_436) ;  /* 0x0000006000017945 */ /* 0x000fe80003800000 */
[----:B------:R1:W-:Y:S01]  /*1a700*/  @!P6 STG.E.U8 desc[UR46][R4.64+0x10], R3 ;  /* 0x000010030400e986 */ /* 0x0003e2000c10112e */
[----:B------:R-:W-:Y:S05]  /*1a710*/  @P2 BRA `(.L_x_437) ;  /* 0x00000000000c2947 */ /* 0x000fea0003800000 */
[----:B------:R-:W1:Y:S02]  /*1a720*/  LDG.E.U8 R16, desc[UR46][R8.64+0x11] ;  /* 0x0000112e08107981 */ /* 0x000e64000c1e1100 */
[----:B-1----:R-:W-:-:S05]  /*1a730*/  PRMT R3, R16, 0x8880, RZ ;  /* 0x0000888010037816 */ /* 0x002fca00000000ff */
[----:B------:R-:W-:-:S07]  /*1a740*/  IMAD R2, R3, R18, RZ ;  /* 0x0000001203027224 */ /* 0x000fce00078e02ff */
.L_x_437:
[----:B------:R-:W-:Y:S05]  /*1a750*/  BSYNC B1 ;  /* 0x0000000000017941 */ /* 0x000fea0003800000 */
.L_x_436:
[----:B------:R-:W-:Y:S01]  /*1a760*/  @!P2 IMAD R129, R129, R17, R2 ;  /* 0x000000118181a224 */ /* 0x000fe200078e0202 */
[----:B------:R-:W-:Y:S01]  /*1a770*/  BSSY B1, `(.L_x_438) ;  /* 0x000000a000017945 */ /* 0x000fe20003800000 */
[----:B------:R-:W-:Y:S02]  /*1a780*/  ISETP.LT.OR P3, PT, R0, 0x19, !P0 ;  /* 0x000000190000780c */ /* 0x000fe40004761670 */
[C---:B---3--:R-:W-:Y:S01]  /*1a790*/  @!P5 IADD3 R120, P6, R4.reuse, UR44, RZ ;  /* 0x0000002c0478dc10 */ /* 0x048fe2000ffde0ff */
[----:B------:R3:W-:Y:S01]  /*1a7a0*/  @!P2 STG.E.U8 desc[UR46][R4.64+0x11], R129 ;  /* 0x000011810400a986 */ /* 0x0007e2000c10112e */
[----:B------:R-:W-:-:S04]  /*1a7b0*/  @!P4 IADD3 R122, P2, R4, UR44, RZ ;  /* 0x0000002c047acc10 */ /* 0x000fc8000ff5e0ff */
[----:B------:R-:W-:Y:S01]  /*1a7c0*/  @!P4 IADD3.X R123, R5, UR43, RZ, P2, !PT ;  /* 0x0000002b057bcc10 */ /* 0x000fe200097fe4ff */
[----:B------:R-:W-:Y:S08]  /*1a7d0*/  @P4 BRA `(.L_x_439) ;  /* 0x00000000000c4947 */ /* 0x000ff00003800000 */
[----:B------:R-:W1:Y:S02]  /*1a7e0*/  LDG.E.U8 R16, desc[UR46][R10.64+0x10] ;  /* 0x0000102e0a107981 */ /* 0x000e64000c1e1100 */
[----:B-1----:R-:W-:-:S05]  /*1a7f0*/  PRMT R3, R16, 0x8880, RZ ;  /* 0x0000888010037816 */ /* 0x002fca00000000ff */
[----:B------:R-:W-:-:S07]  /*1a800*/  IMAD R2, R3, R18, RZ ;  /* 0x0000001203027224 */ /* 0x000fce00078e02ff */
.L_x_439:
[----:B------:R-:W-:Y:S05]  /*1a810*/  BSYNC B1 ;  /* 0x0000000000017941 */ /* 0x000fea0003800000 */
.L_x_438:
[----:B-1----:R-:W-:Y:S01]  /*1a820*/  @!P4 IMAD R3, R130, R17, R2 ;  /* 0x000000118203c224 */ /* 0x002fe200078e0202 */
[----:B------:R-:W-:Y:S01]  /*1a830*/  BSSY B1, `(.L_x_440) ;  /* 0x0000007000017945 */ /* 0x000fe20003800000 */
[----:B------:R-:W-:-:S03]  /*1a840*/  @!P5 IADD3.X R121, R5, UR43, RZ, P6, !PT ;  /* 0x0000002b0579dc10 */ /* 0x000fc6000b7fe4ff */
[----:B------:R1:W-:Y:S01]  /*1a850*/  @!P4 STG.E.U8 desc[UR46][R122.64+0x10], R3 ;  /* 0x000010037a00c986 */ /* 0x0003e2000c10112e */
[----:B------:R-:W-:Y:S05]  /*1a860*/  @P5 BRA `(.L_x_441) ;  /* 0x00000000000c5947 */ /* 0x000fea0003800000 */
[----:B------:R-:W1:Y:S02]  /*1a870*/  LDG.E.U8 R16, desc[UR46][R10.64+0x11] ;  /* 0x0000112e0a107981 */ /* 0x000e64000c1e1100 */
[----:B-1----:R-:W-:-:S05]  /*1a880*/  PRMT R3, R16, 0x8880, RZ ;  /* 0x0000888010037816 */ /* 0x002fca00000000ff */
[----:B------:R-:W-:-:S07]  /*1a890*/  IMAD R2, R3, R18, RZ ;  /* 0x0000001203027224 */ /* 0x000fce00078e02ff */
.L_x_441:
[----:B------:R-:W-:Y:S05]  /*1a8a0*/  BSYNC B1 ;  /* 0x0000000000017941 */ /* 0x000fea0003800000 */
.L_x_440:
[C---:B------:R-:W-:Y:S01]  /*1a8b0*/  ISETP.LT.OR P4, PT, R0.reuse, 0x19, !P1 ;  /* 0x000000190000780c */ /* 0x040fe20004f81670 */
[----:B------:R-:W-:Y:S01]  /*1a8c0*/  @!P5 IMAD R131, R131, R17, R2 ;  /* 0x000000118383d224 */ /* 0x000fe200078e0202 */
[----:B------:R-:W-:Y:S01]  /*1a8d0*/  BSSY B1, `(.L_x_442) ;  /* 0x0000009000017945 */ /* 0x000fe20003800000 */
[----:B------:R-:W-:Y:S02]  /*1a8e0*/  ISETP.LT.OR P2, PT, R0, 0x1a, !P0 ;  /* 0x0000001a0000780c */ /* 0x000fe40004741670 */
[----:B-1----:R-:W-:Y:S01]  /*1a8f0*/  @!P3 IADD3 R122, P6, R4, UR44, RZ ;  /* 0x0000002c047abc10 */ /* 0x002fe2000ffde0ff */
[----:B------:R1:W-:Y:S01]  /*1a900*/  @!P5 STG.E.U8 desc[UR46][R120.64+0x11], R131 ;  /* 0x000011837800d986 */ /* 0x0003e2000c10112e */
[----:B------:R-:W-:-:S06]  /*1a910*/  ISETP.LT.OR P5, PT, R0, 0x1a, !P1 ;  /* 0x0000001a0000780c */ /* 0x000fcc0004fa1670 */
[----:B------:R-:W-:Y:S07]  /*1a920*/  @P4 BRA `(.L_x_443) ;  /* 0x00000000000c4947 */ /* 0x000fee0003800000 */
[----:B------:R-:W4:Y:S02]  /*1a930*/  LDG.E.U8 R16, desc[UR46][R8.64+0x18] ;  /* 0x0000182e08107981 */ /* 0x000f24000c1e1100 */
[----:B----4-:R-:W-:-:S05]  /*1a940*/  PRMT R3, R16, 0x8880, RZ ;  /* 0x0000888010037816 */ /* 0x010fca00000000ff */
[----:B------:R-:W-:-:S07]  /*1a950*/  IMAD R2, R3, R18, RZ ;  /* 0x0000001203027224 */ /* 0x000fce00078e02ff */
.L_x_443:
[----:B------:R-:W-:Y:S05]  /*1a960*/  BSYNC B1 ;  /* 0x0000000000017941 */ /* 0x000fea0003800000 */
.L_x_442:
[----:B------:R-:W-:Y:S01]  /*1a970*/  @!P4 IMAD R3, R132, R17, R2 ;  /* 0x000000118403c224 */ /* 0x000fe200078e0202 */
[----:B------:R-:W-:Y:S04]  /*1a980*/  BSSY B1, `(.L_x_444) ;  /* 0x0000006000017945 */ /* 0x000fe80003800000 */
[----:B------:R4:W-:Y:S01]  /*1a990*/  @!P4 STG.E.U8 desc[UR46][R4.64+0x18], R3 ;  /* 0x000018030400c986 */ /* 0x0009e2000c10112e */
[----:B------:R-:W-:Y:S05]  /*1a9a0*/  @P5 BRA `(.L_x_445) ;  /* 0x00000000000c5947 */ /* 0x000fea0003800000 */
[----:B------:R-:W4:Y:S02]  /*1a9b0*/  LDG.E.U8 R16, desc[UR46][R8.64+0x19] ;  /* 0x0000192e08107981 */ /* 0x000f24000c1e1100 */
[----:B----4-:R-:W-:-:S05]  /*1a9c0*/  PRMT R3, R16, 0x8880, RZ ;  /* 0x0000888010037816 */ /* 0x010fca00000000ff */
[----:B------:R-:W-:-:S07]  /*1a9d0*/  IMAD R2, R3, R18, RZ ;  /* 0x0000001203027224 */ /* 0x000fce00078e02ff */
.L_x_445:
[----:B------:R-:W-:Y:S05]  /*1a9e0*/  BSYNC B1 ;  /* 0x0000000000017941 */ /* 0x000fea0003800000 */
.L_x_444:
[----:B------:R-:W-:Y:S01]  /*1a9f0*/  @!P5 IMAD R133, R133, R17, R2 ;  /* 0x000000118585d224 */ /* 0x000fe200078e0202 */
[----:B------:R-:W-:Y:S01]  /*1aa00*/  BSSY B1, `(.L_x_446) ;  /* 0x0000007000017945 */ /* 0x000fe20003800000 */
[----:B------:R-:W-:-:S03]  /*1aa10*/  @!P3 IADD3.X R123, R5, UR43, RZ, P6, !PT ;  /* 0x0000002b057bbc10 */ /* 0x000fc6000b7fe4ff */
[----:B------:R0:W-:Y:S01]  /*1aa20*/  @!P5 STG.E.U8 desc[UR46][R4.64+0x19], R133 ;  /* 0x000019850400d986 */ /* 0x0001e2000c10112e */
[----:B------:R-:W-:Y:S05]  /*1aa30*/  @P3 BRA `(.L_x_447) ;  /* 0x00000000000c3947 */ /* 0x000fea0003800000 */
[----:B------:R-:W4:Y:S02]  /*1aa40*/  LDG.E.U8 R16, desc[UR46][R10.64+0x18] ;  /* 0x0000182e0a107981 */ /* 0x000f24000c1e1100 */
[----:B----4-:R-:W-:-:S05]  /*1aa50*/  PRMT R3, R16, 0x8880, RZ ;  /* 0x0000888010037816 */ /* 0x010fca00000000ff */
[----:B------:R-:W-:-:S07]  /*1aa60*/  IMAD R2, R3, R18, RZ ;  /* 0x0000001203027224 */ /* 0x000fce00078e02ff */
.L_x_447:
[----:B------:R-:W-:Y:S05]  /*1aa70*/  BSYNC B1 ;  /* 0x0000000000017941 */ /* 0x000fea0003800000 */
.L_x_446:
[----:B----4-:R-:W-:Y:S01]  /*1aa80*/  @!P3 IMAD R3, R134, R17, R2 ;  /* 0x000000118603b224 */ /* 0x010fe200078e0202 */
[----:B-1----:R-:W-:Y:S01]  /*1aa90*/  @!P2 IADD3 R120, P5, R4, UR44, RZ ;  /* 0x0000002c0478ac10 */ /* 0x002fe2000ffbe0ff */
        /* <DEDUP_REMOVED lines=11> */
.L_x_449:
[----:B------:R-:W-:Y:S05]  /*1ab50*/  BSYNC B1 ;  /* 0x0000000000017941 */ /* 0x000fea0003800000 */
.L_x_448:
[----:B------:R-:W-:Y:S01]  /*1ab60*/  @!P2 IMAD R135, R135, R17, R2 ;  /* 0x000000118787a224 */ /* 0x000fe200078e0202 */
[----:B------:R-:W-:Y:S04]  /*1ab70*/  BSSY B1, `(.L_x_450) ;  /* 0x0000006000017945 */ /* 0x000fe80003800000 */
[----:B------:R4:W-:Y:S01]  /*1ab80*/  @!P2 STG.E.U8 desc[UR46][R120.64+0x19], R135 ;  /* 0x000019877800a986 */ /* 0x0009e2000c10112e */
[----:B------:R-:W-:Y:S05]  /*1ab90*/  @P6 BRA `(.L_x_451) ;  /* 0x00000000000c6947 */ /* 0x000fea0003800000 */
[----:B------:R-:W1:Y:S02]  /*1aba0*/  LDG.E.U8 R16, desc[UR46][R8.64+0x20] ;  /* 0x0000202e08107981 */ /* 0x000e64000c1e1100 */
[----:B-1----:R-:W-:-:S05]  /*1abb0*/  PRMT R3, R16, 0x8880, RZ ;  /* 0x0000888010037816 */ /* 0x002fca00000000ff */
[----:B------:R-:W-:-:S07]  /*1abc0*/  IMAD R2, R3, R18, RZ ;  /* 0x0000001203027224 */ /* 0x000fce00078e02ff */
.L_x_451:
[----:B------:R-:W-:Y:S05]  /*1abd0*/  BSYNC B1 ;  /* 0x0000000000017941 */ /* 0x000fea0003800000 */
.L_x_450:
[----:B-1----:R-:W-:Y:S01]  /*1abe0*/  @!P6 IMAD R3, R136, R17, R2 ;  /* 0x000000118803e224 */ /* 0x002fe200078e0202 */
[----:B------:R-:W-:Y:S04]  /*1abf0*/  BSSY B1, `(.L_x_452) ;  /* 0x0000006000017945 */ /* 0x000fe80003800000 */
[----:B------:R1:W-:Y:S01]  /*1ac00*/  @!P6 STG.E.U8 desc[UR46][R4.64+0x20], R3 ;  /* 0x000020030400e986 */ /* 0x0003e2000c10112e */
[----:B------:R-:W-:Y:S05]  /*1ac10*/  @P3 BRA `(.L_x_453) ;  /* 0x00000000000c3947 */ /* 0x000fea0003800000 */
[----:B------:R-:W1:Y:S02]  /*1ac20*/  LDG.E.U8 R16, desc[UR46][R8.64+0x21] ;  /* 0x0000212e08107981 */ /* 0x000e64000c1e1100 */
[----:B-1----:R-:W-:-:S05]  /*1ac30*/  PRMT R3, R16, 0x8880, RZ ;  /* 0x0000888010037816 */ /* 0x002fca00000000ff */
[----:B------:R-:W-:-:S07]  /*1ac40*/  IMAD R2, R3, R18, RZ ;  /* 0x0000001203027224 */ /* 0x000fce00078e02ff */
.L_x_453:
[----:B------:R-:W-:Y:S05]  /*1ac50*/  BSYNC B1 ;  /* 0x0000000000017941 */ /* 0x000fea0003800000 */
.L_x_452:
[----:B------:R-:W-:Y:S01]  /*1ac60*/  @!P3 IMAD R137, R137, R17, R2 ;  /* 0x000000118989b224 */ /* 0x000fe200078e0202 */
[----:B------:R-:W-:Y:S01]  /*1ac70*/  BSSY B1, `(.L_x_454) ;  /* 0x000000a000017945 */ /* 0x000fe20003800000 */
[----:B------:R-:W-:Y:S02]  /*1ac80*/  ISETP.LT.OR P2, PT, R0, 0x29, !P0 ;  /* 0x000000290000780c */ /* 0x000fe40004741670 */
[C---:B------:R-:W-:Y:S01]  /*1ac90*/  @!P5 IADD3 R122, P6, R4.reuse, UR44, RZ ;  /* 0x0000002c047adc10 */ /* 0x040fe2000ffde0ff */
[----:B------:R0:W-:Y:S01]  /*1aca0*/  @!P3 STG.E.U8 desc[UR46][R4.64+0x21], R137 ;  /* 0x000021890400b986 */ /* 0x0001e2000c10112e */
[----:B----4-:R-:W-:-:S04]  /*1acb0*/  @!P4 IADD3 R120, P3, R4, UR44, RZ ;  /* 0x0000002c0478cc10 */ /* 0x010fc8000ff7e0ff */
[----:B------:R-:W-:Y:S01]  /*1acc0*/  @!P4 IADD3.X R121, R5, UR43, RZ, P3, !PT ;  /* 0x0000002b0579cc10 */ /* 0x000fe20009ffe4ff */
[----:B------:R-:W-:Y:S08]  /*1acd0*/  @P4 BRA `(.L_x_455) ;  /* 0x00000000000c4947 */ /* 0x000ff00003800000 */
[----:B------:R-:W1:Y:S02]  /*1ace0*/  LDG.E.U8 R16, desc[UR46][R10.64+0x20] ;  /* 0x0000202e0a107981 */ /* 0x000e64000c1e1100 */
[----:B-1----:R-:W-:-:S05]  /*1acf0*/  PRMT R3, R16, 0x8880, RZ ;  /* 0x0000888010037816 */ /* 0x002fca00000000ff */
[----:B------:R-:W-:-:S07]  /*1ad00*/  IMAD R2, R3, R18, RZ ;  /* 0x0000001203027224 */ /* 0x000fce00078e02ff */
.L_x_455:
[----:B------:R-:W-:Y:S05]  /*1ad10*/  BSYNC B1 ;  /* 0x0000000000017941 */ /* 0x000fea0003800000 */
.L_x_454:
        /* <DEDUP_REMOVED lines=8> */
.L_x_457:
[----:B------:R-:W-:Y:S05]  /*1ada0*/  BSYNC B1 ;  /* 0x0000000000017941 */ /* 0x000fea0003800000 */
.L_x_456:
        /* <DEDUP_REMOVED lines=11> */
.L_x_459:
[----:B------:R-:W-:Y:S05]  /*1ae60*/  BSYNC B1 ;  /* 0x0000000000017941 */ /* 0x000fea0003800000 */
.L_x_458:
[----:B------:R-:W-:Y:S01]  /*1ae70*/  @!P4 IMAD R3, R140, R17, R2 ;  /* 0x000000118c03c224 */ /* 0x000fe200078e0202 */
[----:B------:R-:W-:Y:S04]  /*1ae80*/  BSSY B1, `(.L_x_460) ;  /* 0x0000006000017945 */ /* 0x000fe80003800000 */
[----:B------:R4:W-:Y:S01]  /*1ae90*/  @!P4 STG.E.U8 desc[UR46][R4.64+0x28], R3 ;  /* 0x000028030400c986 */ /* 0x0009e2000c10112e */
[----:B------:R-:W-:Y:S05]  /*1aea0*/  @P5 BRA `(.L_x_461) ;  /* 0x00000000000c5947 */ /* 0x000fea0003800000 */
[----:B------:R-:W4:Y:S02]  /*1aeb0*/  LDG.E.U8 R16, desc[UR46][R8.64+0x29] ;  /* 0x0000292e08107981 */ /* 0x000f24000c1e1100 */
[----:B----4-:R-:W-:-:S05]  /*1aec0*/  PRMT R3, R16, 0x8880, RZ ;  /* 0x0000888010037816 */ /* 0x010fca00000000ff */
[----:B------:R-:W-:-:S07]  /*1aed0*/  IMAD R2, R3, R18, RZ ;  /* 0x0000001203027224 */ /* 0x000fce00078e02ff */
.L_x_461:
[----:B------:R-:W-:Y:S05]  /*1aee0*/  BSYNC B1 ;  /* 0x0000000000017941 */ /* 0x000fea0003800000 */
.L_x_460:
        /* <DEDUP_REMOVED lines=8> */
.L_x_463:
[----:B------:R-:W-:Y:S05]  /*1af70*/  BSYNC B1 ;  /* 0x0000000000017941 */ /* 0x000fea0003800000 */
.L_x_462:
        /* <DEDUP_REMOVED lines=13> */
.L_x_465:
[----:B------:R-:W-:Y:S05]  /*1b050*/  BSYNC B1 ;  /* 0x0000000000017941 */ /* 0x000fea0003800000 */
.L_x_464:
[----:B------:R-:W-:Y:S01]  /*1b060*/  @!P3 IMAD R143, R143, R17, R2 ;  /* 0x000000118f8fb224 */ /* 0x000fe200078e0202 */
[----:B------:R-:W-:Y:S04]  /*1b070*/  BSSY B1, `(.L_x_466) ;  /* 0x0000006000017945 */ /* 0x000fe80003800000 */
[----:B------:R4:W-:Y:S01]  /*1b080*/  @!P3 STG.E.U8 desc[UR46][R122.64+0x29], R143 ;  /* 0x0000298f7a00b986 */ /* 0x0009e2000c10112e */
[----:B------:R-:W-:Y:S05]  /*1b090*/  @P6 BRA `(.L_x_467) ;  /* 0x00000000000c6947 */ /* 0x000fea0003800000 */
[----:B------:R-:W1:Y:S02]  /*1b0a0*/  LDG.E.U8 R16, desc[UR46][R8.64+0x30] ;  /* 0x0000302e08107981 */ /* 0x000e64000c1e1100 */
[----:B-1----:R-:W-:-:S05]  /*1b0b0*/  PRMT R3, R16, 0x8880, RZ ;  /* 0x0000888010037816 */ /* 0x002fca00000000ff */
[----:B------:R-:W-:-:S07]  /*1b0c0*/  IMAD R2, R3, R18, RZ ;  /* 0x0000001203027224 */ /* 0x000fce00078e02ff */
.L_x_467:
[----:B------:R-:W-:Y:S05]  /*1b0d0*/  BSYNC B1 ;  /* 0x0000000000017941 */ /* 0x000fea0003800000 */
.L_x_466:
[----:B-1----:R-:W-:Y:S01]  /*1b0e0*/  @!P6 IMAD R3, R144, R17, R2 ;  /* 0x000000119003e224 */ /* 0x002fe200078e0202 */
[----:B------:R-:W-:Y:S04]  /*1b0f0*/  BSSY B1, `(.L_x_468) ;  /* 0x0000006000017945 */ /* 0x000fe80003800000 */
[----:B------:R1:W-:Y:S01]  /*1b100*/  @!P6 STG.E.U8 desc[UR46][R4.64+0x30], R3 ;  /* 0x000030030400e986 */ /* 0x0003e2000c10112e */
[----:B------:R-:W-:Y:S05]  /*1b110*/  @P2 BRA `(.L_x_469) ;  /* 0x00000000000c2947 */ /* 0x000fea0003800000 */
[----:B------:R-:W1:Y:S02]  /*1b120*/  LDG.E.U8 R16, desc[UR46][R8.64+0x31] ;  /* 0x0000312e08107981 */ /* 0x000e64000c1e1100 */
[----:B-1----:R-:W-:-:S05]  /*1b130*/  PRMT R3, R16, 0x8880, RZ ;  /* 0x0000888010037816 */ /* 0x002fca00000000ff */
[----:B------:R-:W-:-:S07]  /*1b140*/  IMAD R2, R3, R18, RZ ;  /* 0x0000001203027224 */ /* 0x000fce00078e02ff */
.L_x_469:
[----:B------:R-:W-:Y:S05]  /*1b150*/  BSYNC B1 ;  /* 0x0000000000017941 */ /* 0x000fea0003800000 */
.L_x_468:
[----:B------:R-:W-:Y:S01]  /*1b160*/  @!P2 IMAD R145, R145, R17, R2 ;  /* 0x000000119191a224 */ /* 0x000fe200078e0202 */
[----:B------:R-:W-:Y:S01]  /*1b170*/  BSSY B1, `(.L_x_470) ;  /* 0x000000a000017945 */ /* 0x000fe20003800000 */
[----:B------:R-:W-:Y:S02]  /*1b180*/  ISETP.LT.OR P3, PT, R0, 0x39, !P0 ;  /* 0x000000390000780c */ /* 0x000fe40004761670 */
[C---:B----4-:R-:W-:Y:S01]  /*1b190*/  @!P5 IADD3 R122, P6, R4.reuse, UR44, RZ ;  /* 0x0000002c047adc10 */ /* 0x050fe2000ffde0ff */
[----:B------:R4:W-:Y:S01]  /*1b1a0*/  @!P2 STG.E.U8 desc[UR46][R4.64+0x31], R145 ;  /* 0x000031910400a986 */ /* 0x0009e2000c10112e */
[----:B------:R-:W-:-:S04]  /*1b1b0*/  @!P4 IADD3 R120, P2, R4, UR44, RZ ;  /* 0x0000002c0478cc10 */ /* 0x000fc8000ff5e0ff */
[----:B------:R-:W-:Y:S01]  /*1b1c0*/  @!P4 IADD3.X R121, R5, UR43, RZ, P2, !PT ;  /* 0x0000002b0579cc10 */ /* 0x000fe200097fe4ff */
[----:B------:R-:W-:Y:S08]  /*1b1d0*/  @P4 BRA `(.L_x_471) ;  /* 0x00000000000c4947 */ /* 0x000ff00003800000 */
[----:B------:R-:W1:Y:S02]  /*1b1e0*/  LDG.E.U8 R16, desc[UR46][R10.64+0x30] ;  /* 0x0000302e0a107981 */ /* 0x000e64000c1e1100 */
[----:B-1----:R-:W-:-:S05]  /*1b1f0*/  PRMT R3, R16, 0x8880, RZ ;  /* 0x0000888010037816 */ /* 0x002fca00000000ff */
[----:B------:R-:W-:-:S07]  /*1b200*/  IMAD R2, R3, R18, RZ ;  /* 0x0000001203027224 */ /* 0x000fce00078e02ff */
.L_x_471:
[----:B------:R-:W-:Y:S05]  /*1b210*/  BSYNC B1 ;  /* 0x0000000000017941 */ /* 0x000fea0003800000 */
.L_x_470:
        /* <DEDUP_REMOVED lines=8> */
.L_x_473:
[----:B------:R-:W-:Y:S05]  /*1b2a0*/  BSYNC B1 ;  /* 0x0000000000017941 */ /* 0x000fea0003800000 */
.L_x_472:
        /* <DEDUP_REMOVED lines=8> */
[----:B------:R-:W5:Y:S02]  /*1b330*/  LDG.E.U8 R16, desc[UR46][R8.64+0x38] ;  /* 0x0000382e08107981 */ /* 0x000f64000c1e1100 */
[----:B-----5:R-:W-:-:S05]  /*1b340*/  PRMT R3, R16, 0x8880, RZ ;  /* 0x0000888010037816 */ /* 0x020fca00000000ff */
[----:B------:R-:W-:-:S07]  /*1b350*/  IMAD R2, R3, R18, RZ ;  /* 0x0000001203027224 */ /* 0x000fce00078e02ff */
.L_x_475:
[----:B------:R-:W-:Y:S05]  /*1b360*/  BSYNC B1 ;  /* 0x0000000000017941 */ /* 0x000fea0003800000 */
.L_x_474:
[----:B------:R-:W-:Y:S01]  /*1b370*/  @!P4 IMAD R3, R148, R17, R2 ;  /* 0x000000119403c224 */ /* 0x000fe200078e0202 */
[----:B------:R-:W-:Y:S04]  /*1b380*/  BSSY B1, `(.L_x_476) ;  /* 0x0000006000017945 */ /* 0x000fe80003800000 */
[----:B------:R0:W-:Y:S01]  /*1b390*/  @!P4 STG.E.U8 desc[UR46][R4.64+0x38], R3 ;  /* 0x000038030400c986 */ /* 0x0001e2000c10112e */
[----:B------:R-:W-:Y:S05]  /*1b3a0*/  @P5 BRA `(.L_x_477) ;  /* 0x00000000000c5947 */ /* 0x000fea0003800000 */
[----:B------:R-:W0:Y:S02]  /*1b3b0*/  LDG.E.U8 R16, desc[UR46][R8.64+0x39] ;  /* 0x0000392e08107981 */ /* 0x000e24000c1e1100 */
[----:B0-----:R-:W-:-:S05]  /*1b3c0*/  PRMT R3, R16, 0x8880, RZ ;  /* 0x0000888010037816 */ /* 0x001fca00000000ff */
[----:B------:R-:W-:-:S07]  /*1b3d0*/  IMAD R2, R3, R18, RZ ;  /* 0x0000001203027224 */ /* 0x000fce00078e02ff */
.L_x_477:
[----:B------:R-:W-:Y:S05]  /*1b3e0*/  BSYNC B1 ;  /* 0x0000000000017941 */ /* 0x000fea0003800000 */
.L_x_476:
[----:B------:R-:W-:Y:S01]  /*1b3f0*/  @!P5 IMAD R149, R149, R17, R2 ;  /* 0x000000119595d224 */ /* 0x000fe200078e0202 */
[----:B------:R-:W-:Y:S01]  /*1b400*/  BSSY B1, `(.L_x_478) ;  /* 0x0000007000017945 */ /* 0x000fe20003800000 */
[----:B------:R-:W-:-:S03]  /*1b410*/  @!P3 IADD3.X R121, R5, UR43, RZ, P6, !PT ;  /* 0x0000002b0579bc10 */ /* 0x000fc6000b7fe4ff */
[----:B------:R0:W-:Y:S01]  /*1b420*/  @!P5 STG.E.U8 desc[UR46][R4.64+0x39], R149 ;  /* 0x000039950400d986 */ /* 0x0001e2000c10112e */
[----:B------:R-:W-:Y:S05]  /*1b430*/  @P3 BRA `(.L_x_479) ;  /* 0x00000000000c3947 */ /* 0x000fea0003800000 */
[----:B------:R-:W0:Y:S02]  /*1b440*/  LDG.E.U8 R16, desc[UR46][R10.64+0x38] ;  /* 0x0000382e0a107981 */ /* 0x000e24000c1e1100 */
[----:B0-----:R-:W-:-:S05]  /*1b450*/  PRMT R3, R16, 0x8880, RZ ;  /* 0x0000888010037816 */ /* 0x001fca00000000ff */
[----:B------:R-:W-:-:S07]  /*1b460*/  IMAD R2, R3, R18, RZ ;  /* 0x0000001203027224 */ /* 0x000fce00078e02ff */
.L_x_479:
[----:B------:R-:W-:Y:S05]  /*1b470*/  BSYNC B1 ;  /* 0x0000000000017941 */ /* 0x000fea0003800000 */
.L_x_478:
[----:B0-----:R-:W-:Y:S01]  /*1b480*/  @!P3 IMAD R3, R150, R17, R2 ;  /* 0x000000119603b224 */ /* 0x001fe200078e0202 */
        /* <DEDUP_REMOVED lines=9> */
[----:B------:R-:W0:Y:S02]  /*1b520*/  LDG.E.U8 R16, desc[UR46][R10.64+0x39] ;  /* 0x0000392e0a107981 */ /* 0x000e24000c1e1100 */
[----:B0-----:R-:W-:-:S05]  /*1b530*/  PRMT R3, R16, 0x8880, RZ ;  /* 0x0000888010037816 */ /* 0x001fca00000000ff */
[----:B------:R-:W-:-:S07]  /*1b540*/  IMAD R2, R3, R18, RZ ;  /* 0x0000001203027224 */ /* 0x000fce00078e02ff */
.L_x_481:
[----:B------:R-:W-:Y:S05]  /*1b550*/  BSYNC B1 ;  /* 0x0000000000017941 */ /* 0x000fea0003800000 */
.L_x_480:
[----:B------:R-:W-:Y:S01]  /*1b560*/  @!P2 IMAD R151, R151, R17, R2 ;  /* 0x000000119797a224 */ /* 0x000fe200078e0202 */
[----:B------:R-:W-:Y:S04]  /*1b570*/  BSSY B1, `(.L_x_482) ;  /* 0x0000006000017945 */ /* 0x000fe80003800000 */
[----:B------:R1:W-:Y:S01]  /*1b580*/  @!P2 STG.E.U8 desc[UR46][R122.64+0x39], R151 ;  /* 0x000039977a00a986 */ /* 0x0003e2000c10112e */
[----:B------:R-:W-:Y:S05]  /*1b590*/  @P6 BRA `(.L_x_483) ;  /* 0x00000000000c6947 */ /* 0x000fea0003800000 */
[----:B------:R-:W0:Y:S02]  /*1b5a0*/  LDG.E.U8 R16, desc[UR46][R8.64+0x40] ;  /* 0x0000402e08107981 */ /* 0x000e24000c1e1100 */
[----:B0-----:R-:W-:-:S05]  /*1b5b0*/  PRMT R3, R16, 0x8880, RZ ;  /* 0x0000888010037816 */ /* 0x001fca00000000ff */
[----:B------:R-:W-:-:S07]  /*1b5c0*/  IMAD R2, R3, R18, RZ ;  /* 0x0000001203027224 */ /* 0x000fce00078e02ff */
.L_x_483:
[----:B------:R-:W-:Y:S05]  /*1b5d0*/  BSYNC B1 ;  /* 0x0000000000017941 */ /* 0x000fea0003800000 */
.L_x_482:
[----:B0-----:R-:W-:Y:S01]  /*1b5e0*/  @!P6 IMAD R3, R152, R17, R2 ;  /* 0x000000119803e224 */ /* 0x001fe200078e0202 */
[----:B------:R-:W-:Y:S04]  /*1b5f0*/  BSSY B1, `(.L_x_484) ;  /* 0x0000006000017945 */ /* 0x000fe80003800000 */
[----:B------:R0:W-:Y:S01]  /*1b600*/  @!P6 STG.E.U8 desc[UR46][R4.64+0x40], R3 ;  /* 0x000040030400e986 */ /* 0x0001e2000c10112e */
[----:B------:R-:W-:Y:S05]  /*1b610*/  @P3 BRA `(.L_x_485) ;  /* 0x00000000000c3947 */ /* 0x000fea0003800000 */
[----:B------:R-:W0:Y:S02]  /*1b620*/  LDG.E.U8 R16, desc[UR46][R8.64+0x41] ;  /* 0x0000412e08107981 */ /* 0x000e24000c1e1100 */
[----:B0-----:R-:W-:-:S05]  /*1b630*/  PRMT R3, R16, 0x8880, RZ ;  /* 0x0000888010037816 */ /* 0x001fca00000000ff */
[----:B------:R-:W-:-:S07]  /*1b640*/  IMAD R2, R3, R18, RZ ;  /* 0x0000001203027224 */ /* 0x000fce00078e02ff */
.L_x_485:
[----:B------:R-:W-:Y:S05]  /*1b650*/  BSYNC B1 ;  /* 0x0000000000017941 */ /* 0x000fea0003800000 */
.L_x_484:
[----:B------:R-:W-:Y:S01]  /*1b660*/  @!P3 IMAD R153, R153, R17, R2 ;  /* 0x000000119999b224 */ /* 0x000fe200078e0202 */
[----:B------:R-:W-:Y:S01]  /*1b670*/  BSSY B1, `(.L_x_486) ;  /* 0x000000a000017945 */ /* 0x000fe20003800000 */
[----:B------:R-:W-:Y:S02]  /*1b680*/  ISETP.LT.OR P2, PT, R0, 0x49, !P0 ;  /* 0x000000490000780c */ /* 0x000fe40004741670 */
[C---:B-1----:R-:W-:Y:S01]  /*1b690*/  @!P5 IADD3 R122, P6, R4.reuse, UR44, RZ ;  /* 0x0000002c047adc10 */ /* 0x042fe2000ffde0ff */
[----:B------:R1:W-:Y:S01]  /*1b6a0*/  @!P3 STG.E.U8 desc[UR46][R4.64+0x41], R153 ;  /* 0x000041990400b986 */ /* 0x0003e2000c10112e */
[----:B------:R-:W-:-:S04]  /*1b6b0*/  @!P4 IADD3 R120, P3, R4, UR44, RZ ;  /* 0x0000002c0478cc10 */ /* 0x000fc8000ff7e0ff */
[----:B------:R-:W-:Y:S01]  /*1b6c0*/  @!P4 IADD3.X R121, R5, UR43, RZ, P3, !PT ;  /* 0x0000002b0579cc10 */ /* 0x000fe20009ffe4ff */
[----:B------:R-:W-:Y:S08]  /*1b6d0*/  @P4 BRA `(.L_x_487) ;  /* 0x00000000000c4947 */ /* 0x000ff00003800000 */
[----:B------:R-:W0:Y:S02]  /*1b6e0*/  LDG.E.U8 R16, desc[UR46][R10.64+0x40] ;  /* 0x0000402e0a107981 */ /* 0x000e24000c1e1100 */
[----:B0-----:R-:W-:-:S05]  /*1b6f0*/  PRMT R3, R16, 0x8880, RZ ;  /* 0x0000888010037816 */ /* 0x001fca00000000ff */
[----:B------:R-:W-:-:S07]  /*1b700*/  IMAD R2, R3, R18, RZ ;  /* 0x0000001203027224 */ /* 0x000fce00078e02ff */
.L_x_487:
[----:B------:R-:W-:Y:S05]  /*1b710*/  BSYNC B1 ;  /* 0x0000000000017941 */ /* 0x000fea0003800000 */
.L_x_486:
[----:B0-----:R-:W-:Y:S01]  /*1b720*/  @!P4 IMAD R3, R154, R17, R2 ;  /* 0x000000119a03c224 */ /* 0x001fe200078e0202 */
[----:B------:R-:W-:Y:S01]  /*1b730*/  BSSY B1, `(.L_x_488) ;  /* 0x0000007000017945 */ /* 0x000fe20003800000 */
[----:B------:R-:W-:-:S03]  /*1b740*/  @!P5 IADD3.X R123, R5, UR43, RZ, P6, !PT ;  /* 0x0000002b057bdc10 */ /* 0x000fc6000b7fe4ff */
[----:B------:R0:W-:Y:S01]  /*1b750*/  @!P4 STG.E.U8 desc[UR46][R120.64+0x40], R3 ;  /* 0x000040037800c986 */ /* 0x0001e2000c10112e */
[----:B------:R-:W-:Y:S05]  /*1b760*/  @P5 BRA `(.L_x_489) ;  /* 0x00000000000c5947 */ /* 0x000fea0003800000 */
[----:B------:R-:W0:Y:S02]  /*1b770*/  LDG.E.U8 R16, desc[UR46][R10.64+0x41] ;  /* 0x0000412e0a107981 */ /* 0x000e24000c1e1100 */
[----:B0-----:R-:W-:-:S05]  /*1b780*/  PRMT R3, R16, 0x8880, RZ ;  /* 0x0000888010037816 */ /* 0x001fca00000000ff */
[----:B------:R-:W-:-:S07]  /*1b790*/  IMAD R2, R3, R18, RZ ;  /* 0x0000001203027224 */ /* 0x000fce00078e02ff */
.L_x_489:
[----:B------:R-:W-:Y:S05]  /*1b7a0*/  BSYNC B1 ;  /* 0x0000000000017941 */ /* 0x000fea0003800000 */
.L_x_488:
[C---:B------:R-:W-:Y:S01]  /*1b7b0*/  ISETP.LT.OR P4, PT, R0.reuse, 0x49, !P1 ;  /* 0x000000490000780c */ /* 0x040fe20004f81670 */
[----:B------:R-:W-:Y:S01]  /*1b7c0*/  @!P5 IMAD R155, R155, R17, R2 ;  /* 0x000000119b9bd224 */ /* 0x000fe200078e0202 */
[----:B------:R-:W-:Y:S01]  /*1b7d0*/  BSSY B1, `(.L_x_490) ;  /* 0x0000009000017945 */ /* 0x000fe20003800000 */
[----:B------:R-:W-:Y:S02]  /*1b7e0*/  ISETP.LT.OR P3, PT, R0, 0x4a, !P0 ;  /* 0x0000004a0000780c */ /* 0x000fe40004761670 */
[----:B0-----:R-:W-:Y:S01]  /*1b7f0*/  @!P2 IADD3 R120, P6, R4, UR44, RZ ;  /* 0x0000002c0478ac10 */ /* 0x001fe2000ffde0ff */
[----:B------:R0:W-:Y:S01]  /*1b800*/  @!P5 STG.E.U8 desc[UR46][R122.64+0x41], R155 ;  /* 0x0000419b7a00d986 */ /* 0x0001e2000c10112e */
[----:B------:R-:W-:-:S06]  /*1b810*/  ISETP.LT.OR P5, PT, R0, 0x4a, !P1 ;  /* 0x0000004a0000780c */ /* 0x000fcc0004fa1670 */
[----:B------:R-:W-:Y:S07]  /*1b820*/  @P4 BRA `(.L_x_491) ;  /* 0x00000000000c4947 */ /* 0x000fee0003800000 */
[----:B------:R-:W5:Y:S02]  /*1b830*/  LDG.E.U8 R16, desc[UR46][R8.64+0x48] ;  /* 0x0000482e08107981 */ /* 0x000f64000c1e1100 */
[----:B-----5:R-:W-:-:S05]  /*1b840*/  PRMT R3, R16, 0x8880, RZ ;  /* 0x0000888010037816 */ /* 0x020fca00000000ff */
[----:B------:R-:W-:-:S07]  /*1b850*/  IMAD R2, R3, R18, RZ ;  /* 0x0000001203027224 */ /* 0x000fce00078e02ff */
.L_x_491:
[----:B------:R-:W-:Y:S05]  /*1b860*/  BSYNC B1 ;  /* 0x0000000000017941 */ /* 0x000fea0003800000 */
.L_x_490:
[----:B------:R-:W-:Y:S01]  /*1b870*/  @!P4 IMAD R3, R156, R17, R2 ;  /* 0x000000119c03c224 */ /* 0x000fe200078e0202 */
[----:B------:R-:W-:Y:S04]  /*1b880*/  BSSY B1, `(.L_x_492) ;  /* 0x0000006000017945 */ /* 0x000fe80003800000 */
[----:B------:R0:W-:Y:S01]  /*1b890*/  @!P4 STG.E.U8 desc[UR46][R4.64+0x48], R3 ;  /* 0x000048030400c986 */ /* 0x0001e2000c10112e */
[----:B------:R-:W-:Y:S05]  /*1b8a0*/  @P5 BRA `(.L_x_493) ;  /* 0x00000000000c5947 */ /* 0x000fea0003800000 */
[----:B------:R-:W0:Y:S02]  /*1b8b0*/  LDG.E.U8 R16, desc[UR46][R8.64+0x49] ;  /* 0x0000492e08107981 */ /* 0x000e24000c1e1100 */
[----:B0-----:R-:W-:-:S05]  /*1b8c0*/  PRMT R3, R16, 0x8880, RZ ;  /* 0x0000888010037816 */ /* 0x001fca00000000ff */
[----:B------:R-:W-:-:S07]  /*1b8d0*/  IMAD R2, R3, R18, RZ ;  /* 0x0000001203027224 */ /* 0x000fce00078e02ff */
.L_x_493:
[----:B------:R-:W-:Y:S05]  /*1b8e0*/  BSYNC B1 ;  /* 0x0000000000017941 */ /* 0x000fea0003800000 */
.L_x_492:
        /* <DEDUP_REMOVED lines=8> */
.L_x_495:
[----:B------:R-:W-:Y:S05]  /*1b970*/  BSYNC B1 ;  /* 0x0000000000017941 */ /* 0x000fea0003800000 */
.L_x_494:
[----:B0-----:R-:W-:Y:S01]  /*1b980*/  @!P2 IMAD R3, R158, R17, R2 ;  /* 0x000000119e03a224 */ /* 0x001fe200078e0202 */
        /* <DEDUP_REMOVED lines=12> */
.L_x_497:
[----:B------:R-:W-:Y:S05]  /*1ba50*/  BSYNC B1 ;  /* 0x0000000000017941 */ /* 0x000fea0003800000 */
.L_x_496:
[----:B------:R-:W-:Y:S01]  /*1ba60*/  @!P3 IMAD R159, R159, R17, R2 ;  /* 0x000000119f9fb224 */ /* 0x000fe200078e0202 */
[----:B------:R-:W-:Y:S04]  /*1ba70*/  BSSY B1, `(.L_x_498) ;  /* 0x0000006000017945 */ /* 0x000fe80003800000 */
[----:B------:R0:W-:Y:S01]  /*1ba80*/  @!P3 STG.E.U8 desc[UR46][R122.64+0x49], R159 ;  /* 0x0000499f7a00b986 */ /* 0x0001e2000c10112e */
[----:B------:R-:W-:Y:S05]  /*1ba90*/  @P6 BRA `(.L_x_499) ;  /* 0x00000000000c6947 */ /* 0x000fea0003800000 */
[----:B------:R-:W0:Y:S02]  /*1baa0*/  LDG.E.U8 R16, desc[UR46][R8.64+0x50] ;  /* 0x0000502e08107981 */ /* 0x000e24000c1e1100 */
[----:B0-----:R-:W-:-:S05]  /*1bab0*/  PRMT R3, R16, 0x8880, RZ ;  /* 0x0000888010037816 */ /* 0x001fca00000000ff */
[----:B------:R-:W-:-:S07]  /*1bac0*/  IMAD R2, R3, R18, RZ ;  /* 0x0000001203027224 */ /* 0x000fce00078e02ff */
.L_x_499:
[----:B------:R-:W-:Y:S05]  /*1bad0*/  BSYNC B1 ;  /* 0x0000000000017941 */ /* 0x000fea0003800000 */
.L_x_498:
[----:B0-----:R-:W-:Y:S01]  /*1bae0*/  @!P6 IMAD R3, R160, R17, R2 ;  /* 0x00000011a003e224 */ /* 0x001fe200078e0202 */
[----:B------:R-:W-:Y:S04]  /*1baf0*/  BSSY B1, `(.L_x_500) ;  /* 0x0000006000017945 */ /* 0x000fe80003800000 */
[----:B------:R0:W-:Y:S01]  /*1bb00*/  @!P6 STG.E.U8 desc[UR46][R4.64+0x50], R3 ;  /* 0x000050030400e986 */ /* 0x0001e2000c10112e */
[----:B------:R-:W-:Y:S05]  /*1bb10*/  @P2 BRA `(.L_x_501) ;  /* 0x00000000000c2947 */ /* 0x000fea0003800000 */
[----:B------:R-:W0:Y:S02]  /*1bb20*/  LDG.E.U8 R16, desc[UR46][R8.64+0x51] ;  /* 0x0000512e08107981 */ /* 0x000e24000c1e1100 */
[----:B0-----:R-:W-:-:S05]  /*1bb30*/  PRMT R3, R16, 0x8880, RZ ;  /* 0x0000888010037816 */ /* 0x001fca00000000ff */
[----:B------:R-:W-:-:S07]  /*1bb40*/  IMAD R2, R3, R18, RZ ;  /* 0x0000001203027224 */ /* 0x000fce00078e02ff */
.L_x_501:
[----:B------:R-:W-:Y:S05]  /*1bb50*/  BSYNC B1 ;  /* 0x0000000000017941 */ /* 0x000fea0003800000 */
.L_x_500:
[----:B------:R-:W-:Y:S01]  /*1bb60*/  @!P2 IMAD R161, R161, R17, R2 ;  /* 0x00000011a1a1a224 */ /* 0x000fe200078e0202 */
[----:B------:R-:W-:Y:S01]  /*1bb70*/  BSSY B1, `(.L_x_502) ;  /* 0x000000a000017945 */ /* 0x000fe20003800000 */
[----:B------:R-:W-:Y:S02]  /*1bb80*/  ISETP.LT.OR P3, PT, R0, 0x59, !P0 ;  /* 0x000000590000780c */ /* 0x000fe40004761670 */
[C---:B------:R-:W-:Y:S01]  /*1bb90*/  @!P5 IADD3 R122, P6, R4.reuse, UR44, RZ ;  /* 0x0000002c047adc10 */ /* 0x040fe2000ffde0ff */
[----:B------:R0:W-:Y:S01]  /*1bba0*/  @!P2 STG.E.U8 desc[UR46][R4.64+0x51], R161 ;  /* 0x000051a10400a986 */ /* 0x0001e2000c10112e */
[----:B------:R-:W-:-:S04]  /*1bbb0*/  @!P4 IADD3 R120, P2, R4, UR44, RZ ;  /* 0x0000002c0478cc10 */ /* 0x000fc8000ff5e0ff */
[----:B------:R-:W-:Y:S01]  /*1bbc0*/  @!P4 IADD3.X R121, R5, UR43, RZ, P2, !PT ;  /* 0x0000002b0579cc10 */ /* 0x000fe200097fe4ff */
[----:B------:R-:W-:Y:S08]  /*1bbd0*/  @P4 BRA `(.L_x_503) ;  /* 0x00000000000c4947 */ /* 0x000ff00003800000 */
[----:B------:R-:W0:Y:S02]  /*1bbe0*/  LDG.E.U8 R16, desc[UR46][R10.64+0x50] ;  /* 0x0000502e0a107981 */ /* 0x000e24000c1e1100 */
[----:B0-----:R-:W-:-:S05]  /*1bbf0*/  PRMT R3, R16, 0x8880, RZ ;  /* 0x0000888010037816 */ /* 0x001fca00000000ff */
[----:B------:R-:W-:-:S07]  /*1bc00*/  IMAD R2, R3, R18, RZ ;  /* 0x0000001203027224 */ /* 0x000fce00078e02ff */
.L_x_503:
[----:B------:R-:W-:Y:S05]  /*1bc10*/  BSYNC B1 ;  /* 0x0000000000017941 */ /* 0x000fea0003800000 */
.L_x_502:
        /* <DEDUP_REMOVED lines=8> */
.L_x_505:
[----:B------:R-:W-:Y:S05]  /*1bca0*/  BSYNC B1 ;  /* 0x0000000000017941 */ /* 0x000fea0003800000 */
.L_x_504:
        /* <DEDUP_REMOVED lines=11> */
.L_x_507:
[----:B------:R-:W-:Y:S05]  /*1bd60*/  BSYNC B1 ;  /* 0x0000000000017941 */ /* 0x000fea0003800000 */
.L_x_506:
[----:B------:R-:W-:Y:S01]  /*1bd70*/  @!P4 IMAD R3, R164, R17, R2 ;  /* 0x00000011a403c224 */ /* 0x000fe200078e0202 */
[----:B------:R-:W-:Y:S04]  /*1bd80*/  BSSY B1, `(.L_x_508) ;  /* 0x0000006000017945 */ /* 0x000fe80003800000 */
[----:B------:R0:W-:Y:S01]  /*1bd90*/  @!P4 STG.E.U8 desc[UR46][R4.64+0x58], R3 ;  /* 0x000058030400c986 */ /* 0x0001e2000c10112e */
[----:B------:R-:W-:Y:S05]  /*1bda0*/  @P5 BRA `(.L_x_509) ;  /* 0x00000000000c5947 */ /* 0x000fea0003800000 */
[----:B------:R-:W0:Y:S02]  /*1bdb0*/  LDG.E.U8 R16, desc[UR46][R8.64+0x59] ;  /* 0x0000592e08107981 */ /* 0x000e24000c1e1100 */
[----:B0-----:R-:W-:-:S05]  /*1bdc0*/  PRMT R3, R16, 0x8880, RZ ;  /* 0x0000888010037816 */ /* 0x001fca00000000ff */
[----:B------:R-:W-:-:S07]  /*1bdd0*/  IMAD R2, R3, R18, RZ ;  /* 0x0000001203027224 */ /* 0x000fce00078e02ff */
.L_x_509:
[----:B------:R-:W-:Y:S05]  /*1bde0*/  BSYNC B1 ;  /* 0x0000000000017941 */ /* 0x000fea0003800000 */
.L_x_508:
        /* <DEDUP_REMOVED lines=8> */
.L_x_511:
[----:B------:R-:W-:Y:S05]  /*1be70*/  BSYNC B1 ;  /* 0x0000000000017941 */ /* 0x000fea0003800000 */
.L_x_510:
        /* <DEDUP_REMOVED lines=13> */
.L_x_513:
[----:B------:R-:W-:Y:S05]  /*1bf50*/  BSYNC B1 ;  /* 0x0000000000017941 */ /* 0x000fea0003800000 */
.L_x_512:
[----:B------:R-:W-:Y:S01]  /*1bf60*/  @!P2 IMAD R167, R167, R17, R2 ;  /* 0x00000011a7a7a224 */ /* 0x000fe200078e0202 */
[----:B------:R-:W-:Y:S04]  /*1bf70*/  BSSY B1, `(.L_x_514) ;  /* 0x0000006000017945 */ /* 0x000fe80003800000 */
[----:B------:R0:W-:Y:S01]  /*1bf80*/  @!P2 STG.E.U8 desc[UR46][R122.64+0x59], R167 ;  /* 0x000059a77a00a986 */ /* 0x0001e2000c10112e */
[----:B------:R-:W-:Y:S05]  /*1bf90*/  @P6 BRA `(.L_x_515) ;  /* 0x00000000000c6947 */ /* 0x000fea0003800000 */
[----:B------:R-:W0:Y:S02]  /*1bfa0*/  LDG.E.U8 R16, desc[UR46][R8.64+0x60] ;  /* 0x0000602e08107981 */ /* 0x000e24000c1e1100 */
[----:B0-----:R-:W-:-:S05]  /*1bfb0*/  PRMT R3, R16, 0x8880, RZ ;  /* 0x0000888010037816 */ /* 0x001fca00000000ff */
[----:B------:R-:W-:-:S07]  /*1bfc0*/  IMAD R2, R3, R18, RZ ;  /* 0x0000001203027224 */ /* 0x000fce00078e02ff */
.L_x_515:
[----:B------:R-:W-:Y:S05]  /*1bfd0*/  BSYNC B1 ;  /* 0x0000000000017941 */ /* 0x000fea0003800000 */
.L_x_514:
[----:B0-----:R-:W-:Y:S01]  /*1bfe0*/  @!P6 IMAD R3, R168, R17, R2 ;  /* 0x00000011a803e224 */ /* 0x001fe200078e0202 */
[----:B------:R-:W-:Y:S04]  /*1bff0*/  BSSY B1, `(.L_x_516) ;  /* 0x0000006000017945 */ /* 0x000fe80003800000 */
[----:B------:R0:W-:Y:S01]  /*1c000*/  @!P6 STG.E.U8 desc[UR46][R4.64+0x60], R3 ;  /* 0x000060030400e986 */ /* 0x0001e2000c10112e */
[----:B------:R-:W-:Y:S05]  /*1c010*/  @P3 BRA `(.L_x_517) ;  /* 0x00000000000c3947 */ /* 0x000fea0003800000 */
[----:B------:R-:W0:Y:S02]  /*1c020*/  LDG.E.U8 R16, desc[UR46][R8.64+0x61] ;  /* 0x0000612e08107981 */ /* 0x000e24000c1e1100 */
[----:B0-----:R-:W-:-:S05]  /*1c030*/  PRMT R3, R16, 0x8880, RZ ;  /* 0x0000888010037816 */ /* 0x001fca00000000ff */
[----:B------:R-:W-:-:S07]  /*1c040*/  IMAD R2, R3, R18, RZ ;  /* 0x0000001203027224 */ /* 0x000fce00078e02ff */
.L_x_517:
[----:B------:R-:W-:Y:S05]  /*1c050*/  BSYNC B1 ;  /* 0x0000000000017941 */ /* 0x000fea0003800000 */
.L_x_516:
        /* <DEDUP_REMOVED lines=11> */
.L_x_519:
[----:B------:R-:W-:Y:S05]  /*1c110*/  BSYNC B1 ;  /* 0x0000000000017941 */ /* 0x000fea0003800000 */
.L_x_518:
        /* <DEDUP_REMOVED lines=8> */
.L_x_521:
[----:B------:R-:W-:Y:S05]  /*1c1a0*/  BSYNC B1 ;  /* 0x0000000000017941 */ /* 0x000fea0003800000 */
.L_x_520:
        /* <DEDUP_REMOVED lines=11> */
.L_x_523:
[----:B------:R-:W-:Y:S05]  /*1c260*/  BSYNC B1 ;  /* 0x0000000000017941 */ /* 0x000fea0003800000 */
.L_x_522:
[----:B------:R-:W-:Y:S01]  /*1c270*/  @!P4 IMAD R3, R172, R17, R2 ;  /* 0x00000011ac03c224 */ /* 0x000fe200078e0202 */
[----:B------:R-:W-:Y:S04]  /*1c280*/  BSSY B1, `(.L_x_524) ;  /* 0x0000006000017945 */ /* 0x000fe80003800000 */
[----:B------:R0:W-:Y:S01]  /*1c290*/  @!P4 STG.E.U8 desc[UR46][R4.64+0x68], R3 ;  /* 0x000068030400c986 */ /* 0x0001e2000c10112e */
[----:B------:R-:W-:Y:S05]  /*1c2a0*/  @P5 BRA `(.L_x_525) ;  /* 0x00000000000c5947 */ /* 0x000fea0003800000 */
[----:B------:R-:W0:Y:S02]  /*1c2b0*/  LDG.E.U8 R16, desc[UR46][R8.64+0x69] ;  /* 0x0000692e08107981 */ /* 0x000e24000c1e1100 */
[----:B0-----:R-:W-:-:S05]  /*1c2c0*/  PRMT R3, R16, 0x8880, RZ ;  /* 0x0000888010037816 */ /* 0x001fca00000000ff */
[----:B------:R-:W-:-:S07]  /*1c2d0*/  IMAD R2, R3, R18, RZ ;  /* 0x0000001203027224 */ /* 0x000fce00078e02ff */
.L_x_525:
[----:B------:R-:W-:Y:S05]  /*1c2e0*/  BSYNC B1 ;  /* 0x0000000000017941 */ /* 0x000fea0003800000 */
.L_x_524:
        /* <DEDUP_REMOVED lines=8> */
.L_x_527:
[----:B------:R-:W-:Y:S05]  /*1c370*/  BSYNC B1 ;  /* 0x0000000000017941 */ /* 0x000fea0003800000 */
.L_x_526:
        /* <DEDUP_REMOVED lines=13> */
.L_x_529:
[----:B------:R-:W-:Y:S05]  /*1c450*/  BSYNC B1 ;  /* 0x0000000000017941 */ /* 0x000fea0003800000 */
.L_x_528:
[----:B------:R-:W-:Y:S01]  /*1c460*/  @!P3 IMAD R175, R175, R17, R2 ;  /* 0x00000011afafb224 */ /* 0x000fe200078e0202 */
[----:B------:R-:W-:Y:S04]  /*1c470*/  BSSY B1, `(.L_x_530) ;  /* 0x0000006000017945 */ /* 0x000fe80003800000 */
[----:B------:R0:W-:Y:S01]  /*1c480*/  @!P3 STG.E.U8 desc[UR46][R122.64+0x69], R175 ;  /* 0x000069af7a00b986 */ /* 0x0001e2000c10112e */
[----:B------:R-:W-:Y:S05]  /*1c490*/  @P6 BRA `(.L_x_531) ;  /* 0x00000000000c6947 */ /* 0x000fea0003800000 */
[----:B------:R-:W0:Y:S02]  /*1c4a0*/  LDG.E.U8 R16, desc[UR46][R8.64+0x70] ;  /* 0x0000702e08107981 */ /* 0x000e24000c1e1100 */
[----:B0-----:R-:W-:-:S05]  /*1c4b0*/  PRMT R3, R16, 0x8880, RZ ;  /* 0x0000888010037816 */ /* 0x001fca00000000ff */
[----:B------:R-:W-:-:S07]  /*1c4c0*/  IMAD R2, R3, R18, RZ ;  /* 0x0000001203027224 */ /* 0x000fce00078e02ff */
.L_x_531:
[----:B------:R-:W-:Y:S05]  /*1c4d0*/  BSYNC B1 ;  /* 0x0000000000017941 */ /* 0x000fea0003800000 */
.L_x_530:
[----:B0-----:R-:W-:Y:S01]  /*1c4e0*/  @!P6 IMAD R3, R176, R17, R2 ;  /* 0x00000011b003e224 */ /* 0x001fe200078e0202 */
[----:B------:R-:W-:Y:S04]  /*1c4f0*/  BSSY B1, `(.L_x_532) ;  /* 0x0000006000017945 */ /* 0x000fe80003800000 */
[----:B------:R0:W-:Y:S01]  /*1c500*/  @!P6 STG.E.U8 desc[UR46][R4.64+0x70], R3 ;  /* 0x000070030400e986 */ /* 0x0001e2000c10112e */
[----:B------:R-:W-:Y:S05]  /*1c510*/  @P2 BRA `(.L_x_533) ;  /* 0x00000000000c2947 */ /* 0x000fea0003800000 */
[----:B------:R-:W0:Y:S02]  /*1c520*/  LDG.E.U8 R16, desc[UR46][R8.64+0x71] ;  /* 0x0000712e08107981 */ /* 0x000e24000c1e1100 */
[----:B0-----:R-:W-:-:S05]  /*1c530*/  PRMT R3, R16, 0x8880, RZ ;  /* 0x0000888010037816 */ /* 0x001fca00000000ff */
[----:B------:R-:W-:-:S07]  /*1c540*/  IMAD R2, R3, R18, RZ ;  /* 0x0000001203027224 */ /* 0x000fce00078e02ff */
.L_x_533:
[----:B------:R-:W-:Y:S05]  /*1c550*/  BSYNC B1 ;  /* 0x0000000000017941 */ /* 0x000fea0003800000 */
.L_x_532:
        /* <DEDUP_REMOVED lines=11> */
.L_x_535:
[----:B------:R-:W-:Y:S05]  /*1c610*/  BSYNC B1 ;  /* 0x0000000000017941 */ /* 0x000fea0003800000 */
.L_x_534:
        /* <DEDUP_REMOVED lines=8> */
.L_x_537:
[----:B------:R-:W-:Y:S05]  /*1c6a0*/  BSYNC B1 ;  /* 0x0000000000017941 */ /* 0x000fea0003800000 */
.L_x_536:
        /* <DEDUP_REMOVED lines=11> */
.L_x_539:
[----:B------:R-:W-:Y:S05]  /*1c760*/  BSYNC B1 ;  /* 0x0000000000017941 */ /* 0x000fea0003800000 */
.L_x_538:
[----:B------:R-:W-:Y:S01]  /*1c770*/  @!P4 IMAD R3, R180, R17, R2 ;  /* 0x00000011b403c224 */ /* 0x000fe200078e0202 */
[----:B------:R-:W-:Y:S04]  /*1c780*/  BSSY B1, `(.L_x_540) ;  /* 0x0000006000017945 */ /* 0x000fe80003800000 */
[----:B------:R0:W-:Y:S01]  /*1c790*/  @!P4 STG.E.U8 desc[UR46][R4.64+0x78], R3 ;  /* 0x000078030400c986 */ /* 0x0001e2000c10112e */
[----:B------:R-:W-:Y:S05]  /*1c7a0*/  @P5 BRA `(.L_x_541) ;  /* 0x00000000000c5947 */ /* 0x000fea0003800000 */
[----:B------:R-:W0:Y:S02]  /*1c7b0*/  LDG.E.U8 R16, desc[UR46][R8.64+0x79] ;  /* 0x0000792e08107981 */ /* 0x000e24000c1e1100 */
[----:B0-----:R-:W-:-:S05]  /*1c7c0*/  PRMT R3, R16, 0x8880, RZ ;  /* 0x0000888010037816 */ /* 0x001fca00000000ff */
[----:B------:R-:W-:-:S07]  /*1c7d0*/  IMAD R2, R3, R18, RZ ;  /* 0x0000001203027224 */ /* 0x000fce00078e02ff */
.L_x_541:
[----:B------:R-:W-:Y:S05]  /*1c7e0*/  BSYNC B1 ;  /* 0x0000000000017941 */ /* 0x000fea0003800000 */
.L_x_540:
        /* <DEDUP_REMOVED lines=8> */
.L_x_543:
[----:B------:R-:W-:Y:S05]  /*1c870*/  BSYNC B1 ;  /* 0x0000000000017941 */ /* 0x000fea0003800000 */
.L_x_542:
        /* <DEDUP_REMOVED lines=13> */
.L_x_545:
[----:B------:R-:W-:Y:S05]  /*1c950*/  BSYNC B1 ;  /* 0x0000000000017941 */ /* 0x000fea0003800000 */
.L_x_544:
[----:B------:R-:W-:Y:S01]  /*1c960*/  @!P2 IMAD R183, R183, R17, R2 ;  /* 0x00000011b7b7a224 */ /* 0x000fe200078e0202 */
[----:B------:R-:W-:Y:S04]  /*1c970*/  BSSY B1, `(.L_x_546) ;  /* 0x0000006000017945 */ /* 0x000fe80003800000 */
[----:B------:R0:W-:Y:S01]  /*1c980*/  @!P2 STG.E.U8 desc[UR46][R122.64+0x79], R183 ;  /* 0x000079b77a00a986 */ /* 0x0001e2000c10112e */
[----:B------:R-:W-:Y:S05]  /*1c990*/  @P6 BRA `(.L_x_547) ;  /* 0x00000000000c6947 */ /* 0x000fea0003800000 */
[----:B------:R-:W0:Y:S02]  /*1c9a0*/  LDG.E.U8 R16, desc[UR46][R8.64+0x80] ;  /* 0x0000802e08107981 */ /* 0x000e24000c1e1100 */
[----:B0-----:R-:W-:-:S05]  /*1c9b0*/  PRMT R3, R16, 0x8880, RZ ;  /* 0x0000888010037816 */ /* 0x001fca00000000ff */
[----:B------:R-:W-:-:S07]  /*1c9c0*/  IMAD R2, R3, R18, RZ ;  /* 0x0000001203027224 */ /* 0x000fce00078e02ff */
.L_x_547:
[----:B------:R-:W-:Y:S05]  /*1c9d0*/  BSYNC B1 ;  /* 0x0000000000017941 */ /* 0x000fea0003800000 */
.L_x_546:
[----:B0-----:R-:W-:Y:S01]  /*1c9e0*/  @!P6 IMAD R3, R184, R17, R2 ;  /* 0x00000011b803e224 */ /* 0x001fe200078e0202 */
[----:B------:R-:W-:Y:S04]  /*1c9f0*/  BSSY B1, `(.L_x_548) ;  /* 0x0000006000017945 */ /* 0x000fe80003800000 */
[----:B------:R0:W-:Y:S01]  /*1ca00*/  @!P6 STG.E.U8 desc[UR46][R4.64+0x80], R3 ;  /* 0x000080030400e986 */ /* 0x0001e2000c10112e */
[----:B------:R-:W-:Y:S05]  /*1ca10*/  @P3 BRA `(.L_x_549) ;  /* 0x00000000000c3947 */ /* 0x000fea0003800000 */
[----:B------:R-:W0:Y:S02]  /*1ca20*/  LDG.E.U8 R16, desc[UR46][R8.64+0x81] ;  /* 0x0000812e08107981 */ /* 0x000e24000c1e1100 */
[----:B0-----:R-:W-:-:S05]  /*1ca30*/  PRMT R3, R16, 0x8880, RZ ;  /* 0x0000888010037816 */ /* 0x001fca00000000ff */
[----:B------:R-:W-:-:S07]  /*1ca40*/  IMAD R2, R3, R18, RZ ;  /* 0x0000001203027224 */ /* 0x000fce00078e02ff */
.L_x_549:
[----:B------:R-:W-:Y:S05]  /*1ca50*/  BSYNC B1 ;  /* 0x0000000000017941 */ /* 0x000fea0003800000 */
.L_x_548:
        /* <DEDUP_REMOVED lines=11> */
.L_x_551:
[----:B------:R-:W-:Y:S05]  /*1cb10*/  BSYNC B1 ;  /* 0x0000000000017941 */ /* 0x000fea0003800000 */
.L_x_550:
        /* <DEDUP_REMOVED lines=8> */
.L_x_553:
[----:B------:R-:W-:Y:S05]  /*1cba0*/  BSYNC B1 ;  /* 0x0000000000017941 */ /* 0x000fea0003800000 */
.L_x_552:
        /* <DEDUP_REMOVED lines=11> */
.L_x_555:
[----:B------:R-:W-:Y:S05]  /*1cc60*/  BSYNC B1 ;  /* 0x0000000000017941 */ /* 0x000fea0003800000 */
.L_x_554:
[----:B------:R-:W-:Y:S01]  /*1cc70*/  @!P4 IMAD R3, R188, R17, R2 ;  /* 0x00000011bc03c224 */ /* 0x000fe200078e0202 */
[----:B------:R-:W-:Y:S04]  /*1cc80*/  BSSY B1, `(.L_x_556) ;  /* 0x0000006000017945 */ /* 0x000fe80003800000 */
[----:B------:R0:W-:Y:S01]  /*1cc90*/  @!P4 STG.E.U8 desc[UR46][R4.64+0x88], R3 ;  /* 0x000088030400c986 */ /* 0x0001e2000c10112e */
[----:B------:R-:W-:Y:S05]  /*1cca0*/  @P5 BRA `(.L_x_557) ;  /* 0x00000000000c5947 */ /* 0x000fea0003800000 */
[----:B------:R-:W0:Y:S02]  /*1ccb0*/  LDG.E.U8 R16, desc[UR46][R8.64+0x89] ;  /* 0x0000892e08107981 */ /* 0x000e24000c1e1100 */
[----:B0-----:R-:W-:-:S05]  /*1ccc0*/  PRMT R3, R16, 0x8880, RZ ;  /* 0x0000888010037816 */ /* 0x001fca00000000ff */
[----:B------:R-:W-:-:S07]  /*1ccd0*/  IMAD R2, R3, R18, RZ ;  /* 0x0000001203027224 */ /* 0x000fce00078e02ff */
.L_x_557:
[----:B------:R-:W-:Y:S05]  /*1cce0*/  BSYNC B1 ;  /* 0x0000000000017941 */ /* 0x000fea0003800000 */
.L_x_556:
        /* <DEDUP_REMOVED lines=8> */
.L_x_559:
[----:B------:R-:W-:Y:S05]  /*1cd70*/  BSYNC B1 ;  /* 0x0000000000017941 */ /* 0x000fea0003800000 */
.L_x_558:
        /* <DEDUP_REMOVED lines=13> */
.L_x_561:
[----:B------:R-:W-:Y:S05]  /*1ce50*/  BSYNC B1 ;  /* 0x0000000000017941 */ /* 0x000fea0003800000 */
.L_x_560:
[----:B------:R-:W-:Y:S01]  /*1ce60*/  @!P3 IMAD R191, R191, R17, R2 ;  /* 0x00000011bfbfb224 */ /* 0x000fe200078e0202 */
[----:B------:R-:W-:Y:S04]  /*1ce70*/  BSSY B1, `(.L_x_562) ;  /* 0x0000006000017945 */ /* 0x000fe80003800000 */
[----:B------:R0:W-:Y:S01]  /*1ce80*/  @!P3 STG.E.U8 desc[UR46][R122.64+0x89], R191 ;  /* 0x000089bf7a00b986 */ /* 0x0001e2000c10112e */
[----:B------:R-:W-:Y:S05]  /*1ce90*/  @P6 BRA `(.L_x_563) ;  /* 0x00000000000c6947 */ /* 0x000fea0003800000 */
[----:B------:R-:W0:Y:S02]  /*1cea0*/  LDG.E.U8 R16, desc[UR46][R8.64+0x90] ;  /* 0x0000902e08107981 */ /* 0x000e24000c1e1100 */
[----:B0-----:R-:W-:-:S05]  /*1ceb0*/  PRMT R3, R16, 0x8880, RZ ;  /* 0x0000888010037816 */ /* 0x001fca00000000ff */
[----:B------:R-:W-:-:S07]  /*1cec0*/  IMAD R2, R3, R18, RZ ;  /* 0x0000001203027224 */ /* 0x000fce00078e02ff */
.L_x_563:
[----:B------:R-:W-:Y:S05]  /*1ced0*/  BSYNC B1 ;  /* 0x0000000000017941 */ /* 0x000fea0003800000 */
.L_x_562:
[----:B0-----:R-:W-:Y:S01]  /*1cee0*/  @!P6 IMAD R3, R192, R17, R2 ;  /* 0x00000011c003e224 */ /* 0x001fe200078e0202 */
[----:B------:R-:W-:Y:S04]  /*1cef0*/  BSSY B1, `(.L_x_564) ;  /* 0x0000006000017945 */ /* 0x000fe80003800000 */
[----:B------:R0:W-:Y:S01]  /*1cf00*/  @!P6 STG.E.U8 desc[UR46][R4.64+0x90], R3 ;  /* 0x000090030400e986 */ /* 0x0001e2000c10112e */
[----:B------:R-:W-:Y:S05]  /*1cf10*/  @P2 BRA `(.L_x_565) ;  /* 0x00000000000c2947 */ /* 0x000fea0003800000 */
[----:B------:R-:W0:Y:S02]  /*1cf20*/  LDG.E.U8 R16, desc[UR46][R8.64+0x91] ;  /* 0x0000912e08107981 */ /* 0x000e24000c1e1100 */
[----:B0-----:R-:W-:-:S05]  /*1cf30*/  PRMT R3, R16, 0x8880, RZ ;  /* 0x0000888010037816 */ /* 0x001fca00000000ff */
[----:B------:R-:W-:-:S07]  /*1cf40*/  IMAD R2, R3, R18, RZ ;  /* 0x0000001203027224 */ /* 0x000fce00078e02ff */
.L_x_565:
[----:B------:R-:W-:Y:S05]  /*1cf50*/  BSYNC B1 ;  /* 0x0000000000017941 */ /* 0x000fea0003800000 */
.L_x_564:
        /* <DEDUP_REMOVED lines=11> */
.L_x_567:
[----:B------:R-:W-:Y:S05]  /*1d010*/  BSYNC B1 ;  /* 0x0000000000017941 */ /* 0x000fea0003800000 */
.L_x_566:
        /* <DEDUP_REMOVED lines=8> */
.L_x_569:
[----:B------:R-:W-:Y:S05]  /*1d0a0*/  BSYNC B1 ;  /* 0x0000000000017941 */ /* 0x000fea0003800000 */
.L_x_568:
        /* <DEDUP_REMOVED lines=11> */
.L_x_571:
[----:B------:R-:W-:Y:S05]  /*1d160*/  BSYNC B1 ;  /* 0x0000000000017941 */ /* 0x000fea0003800000 */
.L_x_570:
[----:B------:R-:W-:Y:S01]  /*1d170*/  @!P4 IMAD R3, R196, R17, R2 ;  /* 0x00000011c403c224 */ /* 0x000fe200078e0202 */
[----:B------:R-:W-:Y:S04]  /*1d180*/  BSSY B1, `(.L_x_572) ;  /* 0x0000006000017945 */ /* 0x000fe80003800000 */
[----:B------:R0:W-:Y:S01]  /*1d190*/  @!P4 STG.E.U8 desc[UR46][R4.64+0x98], R3 ;  /* 0x000098030400c986 */ /* 0x0001e2000c10112e */
[----:B------:R-:W-:Y:S05]  /*1d1a0*/  @P5 BRA `(.L_x_573) ;  /* 0x00000000000c5947 */ /* 0x000fea0003800000 */
[----:B------:R-:W0:Y:S02]  /*1d1b0*/  LDG.E.U8 R16, desc[UR46][R8.64+0x99] ;  /* 0x0000992e08107981 */ /* 0x000e24000c1e1100 */
[----:B0-----:R-:W-:-:S05]  /*1d1c0*/  PRMT R3, R16, 0x8880, RZ ;  /* 0x0000888010037816 */ /* 0x001fca00000000ff */
[----:B------:R-:W-:-:S07]  /*1d1d0*/  IMAD R2, R3, R18, RZ ;  /* 0x0000001203027224 */ /* 0x000fce00078e02ff */
.L_x_573:
[----:B------:R-:W-:Y:S05]  /*1d1e0*/  BSYNC B1 ;  /* 0x0000000000017941 */ /* 0x000fea0003800000 */
.L_x_572:
        /* <DEDUP_REMOVED lines=8> */
.L_x_575:
[----:B------:R-:W-:Y:S05]  /*1d270*/  BSYNC B1 ;  /* 0x0000000000017941 */ /* 0x000fea0003800000 */
.L_x_574:
        /* <DEDUP_REMOVED lines=13> */
.L_x_577:
[----:B------:R-:W-:Y:S05]  /*1d350*/  BSYNC B1 ;  /* 0x0000000000017941 */ /* 0x000fea0003800000 */
.L_x_576:
[----:B------:R-:W-:Y:S01]  /*1d360*/  @!P2 IMAD R199, R199, R17, R2 ;  /* 0x00000011c7c7a224 */ /* 0x000fe200078e0202 */
[----:B------:R-:W-:Y:S04]  /*1d370*/  BSSY B1, `(.L_x_578) ;  /* 0x0000006000017945 */ /* 0x000fe80003800000 */
[----:B------:R0:W-:Y:S01]  /*1d380*/  @!P2 STG.E.U8 desc[UR46][R122.64+0x99], R199 ;  /* 0x000099c77a00a986 */ /* 0x0001e2000c10112e */
[----:B------:R-:W-:Y:S05]  /*1d390*/  @P6 BRA `(.L_x_579) ;  /* 0x00000000000c6947 */ /* 0x000fea0003800000 */
[----:B------:R-:W0:Y:S02]  /*1d3a0*/  LDG.E.U8 R16, desc[UR46][R8.64+0xa0] ;  /* 0x0000a02e08107981 */ /* 0x000e24000c1e1100 */
[----:B0-----:R-:W-:-:S05]  /*1d3b0*/  PRMT R3, R16, 0x8880, RZ ;  /* 0x0000888010037816 */ /* 0x001fca00000000ff */
[----:B------:R-:W-:-:S07]  /*1d3c0*/  IMAD R2, R3, R18, RZ ;  /* 0x0000001203027224 */ /* 0x000fce00078e02ff */
.L_x_579:
[----:B------:R-:W-:Y:S05]  /*1d3d0*/  BSYNC B1 ;  /* 0x0000000000017941 */ /* 0x000fea0003800000 */
.L_x_578:
[----:B0-----:R-:W-:Y:S01]  /*1d3e0*/  @!P6 IMAD R3, R200, R17, R2 ;  /* 0x00000011c803e224 */ /* 0x001fe200078e0202 */
[----:B------:R-:W-:Y:S04]  /*1d3f0*/  BSSY B1, `(.L_x_580) ;  /* 0x0000006000017945 */ /* 0x000fe80003800000 */
[----:B------:R0:W-:Y:S01]  /*1d400*/  @!P6 STG.E.U8 desc[UR46][R4.64+0xa0], R3 ;  /* 0x0000a0030400e986 */ /* 0x0001e2000c10112e */
[----:B------:R-:W-:Y:S05]  /*1d410*/  @P3 BRA `(.L_x_581) ;  /* 0x00000000000c3947 */ /* 0x000fea0003800000 */
[----:B------:R-:W0:Y:S02]  /*1d420*/  LDG.E.U8 R16, desc[UR46][R8.64+0xa1] ;  /* 0x0000a12e08107981 */ /* 0x000e24000c1e1100 */
[----:B0-----:R-:W-:-:S05]  /*1d430*/  PRMT R3, R16, 0x8880, RZ ;  /* 0x0000888010037816 */ /* 0x001fca00000000ff */
[----:B------:R-:W-:-:S07]  /*1d440*/  IMAD R2, R3, R18, RZ ;  /* 0x0000001203027224 */ /* 0x000fce00078e02ff */
.L_x_581:
[----:B------:R-:W-:Y:S05]  /*1d450*/  BSYNC B1 ;  /* 0x0000000000017941 */ /* 0x000fea0003800000 */
.L_x_580:
        /* <DEDUP_REMOVED lines=11> */
.L_x_583:
[----:B------:R-:W-:Y:S05]  /*1d510*/  BSYNC B1 ;  /* 0x0000000000017941 */ /* 0x000fea0003800000 */
.L_x_582:
        /* <DEDUP_REMOVED lines=8> */
.L_x_585:
[----:B------:R-:W-:Y:S05]  /*1d5a0*/  BSYNC B1 ;  /* 0x0000000000017941 */ /* 0x000fea0003800000 */
.L_x_584:
        /* <DEDUP_REMOVED lines=11> */
.L_x_587:
[----:B------:R-:W-:Y:S05]  /*1d660*/  BSYNC B1 ;  /* 0x0000000000017941 */ /* 0x000fea0003800000 */
.L_x_586:
[----:B------:R-:W-:Y:S01]  /*1d670*/  @!P4 IMAD R3, R204, R17, R2 ;  /* 0x00000011cc03c224 */ /* 0x000fe200078e0202 */
[----:B------:R-:W-:Y:S04]  /*1d680*/  BSSY B1, `(.L_x_588) ;  /* 0x0000006000017945 */ /* 0x000fe80003800000 */
[----:B------:R0:W-:Y:S01]  /*1d690*/  @!P4 STG.E.U8 desc[UR46][R4.64+0xa8], R3 ;  /* 0x0000a8030400c986 */ /* 0x0001e2000c10112e */
[----:B------:R-:W-:Y:S05]  /*1d6a0*/  @P5 BRA `(.L_x_589) ;  /* 0x00000000000c5947 */ /* 0x000fea0003800000 */
[----:B------:R-:W0:Y:S02]  /*1d6b0*/  LDG.E.U8 R16, desc[UR46][R8.64+0xa9] ;  /* 0x0000a92e08107981 */ /* 0x000e24000c1e1100 */
[----:B0-----:R-:W-:-:S05]  /*1d6c0*/  PRMT R3, R16, 0x8880, RZ ;  /* 0x0000888010037816 */ /* 0x001fca00000000ff */
[----:B------:R-:W-:-:S07]  /*1d6d0*/  IMAD R2, R3, R18, RZ ;  /* 0x0000001203027224 */ /* 0x000fce00078e02ff */
.L_x_589:
[----:B------:R-:W-:Y:S05]  /*1d6e0*/  BSYNC B1 ;  /* 0x0000000000017941 */ /* 0x000fea0003800000 */
.L_x_588:
        /* <DEDUP_REMOVED lines=8> */
.L_x_591:
[----:B------:R-:W-:Y:S05]  /*1d770*/  BSYNC B1 ;  /* 0x0000000000017941 */ /* 0x000fea0003800000 */
.L_x_590:
[----:B0-----:R-:W-:Y:S01]  /*1d780*/  @!P2 IMAD R3, R206, R17, R2 ;  /* 0x00000011ce03a224 */ /* 0x001fe200078e0202 */
[----:B------:R-:W-:Y:S01]  /*1d790*/  BSSY B1, `(.L_x_592) ;  /* 0x000000b000017945 */ /* 0x000fe20003800000 */
[C---:B------:R-:W-:Y:S02]  /*1d7a0*/  ISETP.LT.OR P4, PT, R0.reuse, 0xb1, !P1 ;  /* 0x000000b10000780c */ /* 0x040fe40004f81670 */
[----:B------:R-:W-:Y:S01]  /*1d7b0*/  ISETP.LT.OR P6, PT, R0, 0xb2, !P1 ;  /* 0x000000b20000780c */ /* 0x000fe20004fc1670 */
[----:B------:R0:W-:Y:S01]  /*1d7c0*/  @!P2 STG.E.U8 desc[UR46][R120.64+0xa8], R3 ;  /* 0x0000a8037800a986 */ /* 0x0001e2000c10112e */
[----:B------:R-:W-:Y:S02]  /*1d7d0*/  @!P3 IADD3 R122, P2, R4, UR44, RZ ;  /* 0x0000002c047abc10 */ /* 0x000fe4000ff5e0ff */
[----:B------:R-:W-:Y:S02]  /*1d7e0*/  ISETP.LT.OR P5, PT, R0, 0xb1, !P0 ;  /* 0x000000b10000780c */ /* 0x000fe400047a1670 */
[----:B------:R-:W-:Y:S01]  /*1d7f0*/  @!P3 IADD3.X R123, R5, UR43, RZ, P2, !PT ;  /* 0x0000002b057bbc10 */ /* 0x000fe200097fe4ff */
[----:B------:R-:W-:Y:S10]  /*1d800*/  @P3 BRA `(.L_x_593) ;  /* 0x00000000000c3947 */ /* 0x000ff40003800000 */
[----:B------:R-:W0:Y:S02]  /*1d810*/  LDG.E.U8 R16, desc[UR46][R10.64+0xa9] ;  /* 0x0000a92e0a107981 */ /* 0x000e24000c1e1100 */
[----:B0-----:R-:W-:-:S05]  /*1d820*/  PRMT R3, R16, 0x8880, RZ ;  /* 0x0000888010037816 */ /* 0x001fca00000000ff */
[----:B------:R-:W-:-:S07]  /*1d830*/  IMAD R2, R3, R18, RZ ;  /* 0x0000001203027224 */ /* 0x000fce00078e02ff */
.L_x_593:
[----:B------:R-:W-:Y:S05]  /*1d840*/  BSYNC B1 ;  /* 0x0000000000017941 */ /* 0x000fea0003800000 */
.L_x_592:
[----:B------:R-:W-:Y:S01]  /*1d850*/  @!P3 IMAD R207, R207, R17, R2 ;  /* 0x00000011cfcfb224 */ /* 0x000fe200078e0202 */
[----:B------:R-:W-:Y:S04]  /*1d860*/  BSSY B1, `(.L_x_594) ;  /* 0x0000006000017945 */ /* 0x000fe80003800000 */
[----:B------:R0:W-:Y:S01]  /*1d870*/  @!P3 STG.E.U8 desc[UR46][R122.64+0xa9], R207 ;  /* 0x0000a9cf7a00b986 */ /* 0x0001e2000c10112e */
[----:B------:R-:W-:Y:S05]  /*1d880*/  @P4 BRA `(.L_x_595) ;  /* 0x00000000000c4947 */ /* 0x000fea0003800000 */
[----:B------:R-:W0:Y:S02]  /*1d890*/  LDG.E.U8 R16, desc[UR46][R8.64+0xb0] ;  /* 0x0000b02e08107981 */ /* 0x000e24000c1e1100 */
[----:B0-----:R-:W-:-:S05]  /*1d8a0*/  PRMT R3, R16, 0x8880, RZ ;  /* 0x0000888010037816 */ /* 0x001fca00000000ff */
[----:B------:R-:W-:-:S07]  /*1d8b0*/  IMAD R2, R3, R18, RZ ;  /* 0x0000001203027224 */ /* 0x000fce00078e02ff */
.L_x_595:
[----:B------:R-:W-:Y:S05]  /*1d8c0*/  BSYNC B1 ;  /* 0x0000000000017941 */ /* 0x000fea0003800000 */
.L_x_594:
[----:B0-----:R-:W-:Y:S01]  /*1d8d0*/  @!P4 IMAD R3, R208, R17, R2 ;  /* 0x00000011d003c224 */ /* 0x001fe200078e0202 */
[----:B------:R-:W-:Y:S04]  /*1d8e0*/  BSSY B1, `(.L_x_596) ;  /* 0x0000006000017945 */ /* 0x000fe80003800000 */
[----:B------:R0:W-:Y:S01]  /*1d8f0*/  @!P4 STG.E.U8 desc[UR46][R4.64+0xb0], R3 ;  /* 0x0000b0030400c986 */ /* 0x0001e2000c10112e */
[----:B------:R-:W-:Y:S05]  /*1d900*/  @P6 BRA `(.L_x_597) ;  /* 0x00000000000c6947 */ /* 0x000fea0003800000 */
[----:B------:R-:W0:Y:S02]  /*1d910*/  LDG.E.U8 R16, desc[UR46][R8.64+0xb1] ;  /* 0x0000b12e08107981 */ /* 0x000e24000c1e1100 */
[----:B0-----:R-:W-:-:S05]  /*1d920*/  PRMT R3, R16, 0x8880, RZ ;  /* 0x0000888010037816 */ /* 0x001fca00000000ff */
[----:B------:R-:W-:-:S07]  /*1d930*/  IMAD R2, R3, R18, RZ ;  /* 0x0000001203027224 */ /* 0x000fce00078e02ff */
.L_x_597:
[----:B------:R-:W-:Y:S05]  /*1d940*/  BSYNC B1 ;  /* 0x0000000000017941 */ /* 0x000fea0003800000 */
.L_x_596:
[----:B------:R-:W-:Y:S01]  /*1d950*/  @!P6 IMAD R209, R209, R17, R2 ;  /* 0x00000011d1d1e224 */ /* 0x000fe200078e0202 */
[----:B------:R-:W-:Y:S01]  /*1d960*/  BSSY B1, `(.L_x_598) ;  /* 0x000000b000017945 */ /* 0x000fe20003800000 */
[----:B---3--:R-:W-:Y:S02]  /*1d970*/  IADD3 R129, P4, R224, 0x180, RZ ;  /* 0x00000180e0817810 */ /* 0x008fe40007f9e0ff */
        /* <DEDUP_REMOVED lines=9> */
.L_x_599:
[----:B------:R-:W-:Y:S05]  /*1da10*/  BSYNC B1 ;  /* 0x0000000000017941 */ /* 0x000fea0003800000 */
.L_x_598:
        /* <DEDUP_REMOVED lines=12> */
.L_x_601:
[----:B------:R-:W-:Y:S05]  /*1dae0*/  BSYNC B1 ;  /* 0x0000000000017941 */ /* 0x000fea0003800000 */
.L_x_600:
[----:B------:R-:W-:Y:S01]  /*1daf0*/  @!P3 IMAD R211, R211, R17, R2 ;  /* 0x00000011d3d3b224 */ /* 0x000fe200078e0202 */
[----:B------:R-:W-:Y:S04]  /*1db00*/  BSSY B1, `(.L_x_602) ;  /* 0x0000006000017945 */ /* 0x000fe80003800000 */
[----:B------:R0:W-:Y:S01]  /*1db10*/  @!P3 STG.E.U8 desc[UR46][R122.64+0xb1], R211 ;  /* 0x0000b1d37a00b986 */ /* 0x0001e2000c10112e */
[----:B------:R-:W-:Y:S05]  /*1db20*/  @P2 BRA `(.L_x_603) ;  /* 0x00000000000c2947 */ /* 0x000fea0003800000 */
[----:B------:R-:W0:Y:S02]  /*1db30*/  LDG.E.U8 R16, desc[UR46][R8.64+0xb8] ;  /* 0x0000b82e08107981 */ /* 0x000e24000c1e1100 */
[----:B0-----:R-:W-:-:S05]  /*1db40*/  PRMT R3, R16, 0x8880, RZ ;  /* 0x0000888010037816 */ /* 0x001fca00000000ff */
[----:B------:R-:W-:-:S07]  /*1db50*/  IMAD R2, R3, R18, RZ ;  /* 0x0000001203027224 */ /* 0x000fce00078e02ff */
.L_x_603:
[----:B------:R-:W-:Y:S05]  /*1db60*/  BSYNC B1 ;  /* 0x0000000000017941 */ /* 0x000fea0003800000 */
.L_x_602:
[----:B0-----:R-:W-:Y:S01]  /*1db70*/  @!P2 IMAD R3, R212, R17, R2 ;  /* 0x00000011d403a224 */ /* 0x001fe200078e0202 */
[----:B------:R-:W-:Y:S04]  /*1db80*/  BSSY B1, `(.L_x_604) ;  /* 0x0000006000017945 */ /* 0x000fe80003800000 */
[----:B------:R0:W-:Y:S01]  /*1db90*/  @!P2 STG.E.U8 desc[UR46][R4.64+0xb8], R3 ;  /* 0x0000b8030400a986 */ /* 0x0001e2000c10112e */
[----:B------:R-:W-:Y:S05]  /*1dba0*/  @P1 BRA `(.L_x_605) ;  /* 0x00000000000c1947 */ /* 0x000fea0003800000 */
[----:B------:R-:W0:Y:S02]  /*1dbb0*/  LDG.E.U8 R16, desc[UR46][R8.64+0xb9] ;  /* 0x0000b92e08107981 */ /* 0x000e24000c1e1100 */
[----:B0-----:R-:W-:-:S05]  /*1dbc0*/  PRMT R3, R16, 0x8880, RZ ;  /* 0x0000888010037816 */ /* 0x001fca00000000ff */
[----:B------:R-:W-:-:S07]  /*1dbd0*/  IMAD R2, R3, R18, RZ ;  /* 0x0000001203027224 */ /* 0x000fce00078e02ff */
.L_x_605:
[----:B------:R-:W-:Y:S05]  /*1dbe0*/  BSYNC B1 ;  /* 0x0000000000017941 */ /* 0x000fea0003800000 */
.L_x_604:
[----:B0-----:R-:W-:Y:S01]  /*1dbf0*/  IMAD.X R3, RZ, RZ, UR7, P4 ;  /* 0x00000007ff037e24 */ /* 0x001fe2000a0e06ff */
[----:B------:R-:W-:Y:S01]  /*1dc00*/  ISETP.GE.AND P2, PT, R19, 0x181, PT ;  /* 0x000001811300780c */ /* 0x000fe20003f46270 */
[----:B------:R-:W-:Y:S01]  /*1dc10*/  @!P1 IMAD R213, R213, R17, R2 ;  /* 0x00000011d5d59224 */ /* 0x000fe200078e0202 */
[C---:B------:R-:W-:Y:S01]  /*1dc20*/  @!P6 IADD3 R122, P4, R4.reuse, UR44, RZ ;  /* 0x0000002c047aec10 */ /* 0x040fe2000ff9e0ff */
[-C--:B------:R-:W-:Y:S01]  /*1dc30*/  IMAD.WIDE.U32 R120, R129, R12.reuse, R20 ;  /* 0x0000000c81787225 */ /* 0x080fe200078e0014 */
[----:B------:R-:W-:Y:S01]  /*1dc40*/  BSSY B1, `(.L_x_606) ;  /* 0x000000c000017945 */ /* 0x000fe20003800000 */
[----:B------:R-:W-:Y:S01]  /*1dc50*/  @!P0 IADD3 R124, P5, R4, UR44, RZ ;  /* 0x0000002c047c8c10 */ /* 0x000fe2000ffbe0ff */
[----:B------:R0:W-:Y:S01]  /*1dc60*/  @!P1 STG.E.U8 desc[UR46][R4.64+0xb9], R213 ;  /* 0x0000b9d504009986 */ /* 0x0001e2000c10112e */
[----:B------:R-:W-:Y:S01]  /*1dc70*/  IMAD R126, R3, R12, RZ ;  /* 0x0000000c037e7224 */ /* 0x000fe200078e02ff */
[----:B------:R-:W-:Y:S02]  /*1dc80*/  ISETP.LT.OR P1, PT, R0, 0x1, !P2 ;  /* 0x000000010000780c */ /* 0x000fe40005721670 */
[----:B------:R-:W-:Y:S01]  /*1dc90*/  IADD3 R8, P3, R120, R14, RZ ;  /* 0x0000000e78087210 */ /* 0x000fe20007f7e0ff */
[----:B------:R-:W-:Y:S01]  /*1dca0*/  IMAD R127, R129, R13, R126 ;  /* 0x0000000d817f7224 */ /* 0x000fe200078e027e */
[----:B------:R-:W-:Y:S01]  /*1dcb0*/  @!P6 IADD3.X R123, R5, UR43, RZ, P4, !PT ;  /* 0x0000002b057bec10 */ /* 0x000fe2000a7fe4ff */
[----:B------:R-:W-:Y:S10]  /*1dcc0*/  @P6 BRA `(.L_x_607) ;  /* 0x00000000000c6947 */ /* 0x000ff40003800000 */
[----:B------:R-:W5:Y:S02]  /*1dcd0*/  LDG.E.U8 R16, desc[UR46][R10.64+0xb8] ;  /* 0x0000b82e0a107981 */ /* 0x000f64000c1e1100 */
[----:B-----5:R-:W-:-:S05]  /*1dce0*/  PRMT R3, R16, 0x8880, RZ ;  /* 0x0000888010037816 */ /* 0x020fca00000000ff */
[----:B------:R-:W-:-:S07]  /*1dcf0*/  IMAD R2, R3, R18, RZ ;  /* 0x0000001203027224 */ /* 0x000fce00078e02ff */
.L_x_607:
[----:B------:R-:W-:Y:S05]  /*1dd00*/  BSYNC B1 ;  /* 0x0000000000017941 */ /* 0x000fea0003800000 */
.L_x_606:
[----:B------:R-:W-:Y:S01]  /*1dd10*/  @!P6 IMAD R3, R214, R17, R2 ;  /* 0x00000011d603e224 */ /* 0x000fe200078e0202 */
[----:B------:R-:W-:Y:S01]  /*1dd20*/  BSSY B1, `(.L_x_608) ;  /* 0x0000007000017945 */ /* 0x000fe20003800000 */
[----:B------:R-:W-:-:S03]  /*1dd30*/  IADD3.X R9, R15, R121, R127, P3, !PT ;  /* 0x000000790f097210 */ /* 0x000fc60001ffe47f */
[----:B------:R0:W-:Y:S01]  /*1dd40*/  @!P6 STG.E.U8 desc[UR46][R122.64+0xb8], R3 ;  /* 0x0000b8037a00e986 */ /* 0x0001e2000c10112e */
[----:B------:R-:W-:Y:S05]  /*1dd50*/  @P0 BRA `(.L_x_609) ;  /* 0x00000000000c0947 */ /* 0x000fea0003800000 */
[----:B------:R-:W0:Y:S02]  /*1dd60*/  LDG.E.U8 R16, desc[UR46][R10.64+0xb9] ;  /* 0x0000b92e0a107981 */ /* 0x000e24000c1e1100 */
[----:B0-----:R-:W-:-:S05]  /*1dd70*/  PRMT R3, R16, 0x8880, RZ ;  /* 0x0000888010037816 */ /* 0x001fca00000000ff */
[----:B------:R-:W-:-:S07]  /*1dd80*/  IMAD R2, R3, R18, RZ ;  /* 0x0000001203027224 */ /* 0x000fce00078e02ff */
.L_x_609:
[----:B------:R-:W-:Y:S05]  /*1dd90*/  BSYNC B1 ;  /* 0x0000000000017941 */ /* 0x000fea0003800000 */
.L_x_608:
[----:B--2---:R-:W-:Y:S01]  /*1dda0*/  @!P0 IADD3.X R125, R5, UR43, RZ, P5, !PT ;  /* 0x0000002b057d8c10 */ /* 0x004fe2000affe4ff */
[----:B------:R-:W-:-:S05]  /*1ddb0*/  @!P0 IMAD R215, R215, R17, R2 ;  /* 0x00000011d7d78224 */ /* 0x000fca00078e0202 */
[----:B------:R2:W-:Y:S04]  /*1ddc0*/  @!P0 STG.E.U8 desc[UR46][R124.64+0xb9], R215 ;  /* 0x0000b9d77c008986 */ /* 0x0005e8000c10112e */
[----:B------:R-:W5:Y:S01]  /*1ddd0*/  @!P1 LDG.E.U8 R16, desc[UR46][R8.64] ;  /* 0x0000002e08109981 */ /* 0x000f62000c1e1100 */
[C---:B------:R-:W-:Y:S01]  /*1dde0*/  ISETP.LT.OR P6, PT, R0.reuse, 0x2, !P2 ;  /* 0x000000020000780c */ /* 0x040fe200057c1670 */
[----:B------:R-:W-:Y:S01]  /*1ddf0*/  IMAD.U32 R11, RZ, RZ, UR12 ;  /* 0x0000000cff0b7e24 */ /* 0x000fe2000f8e00ff */
[----:B------:R-:W-:Y:S01]  /*1de00*/  UIMAD UR4, UR13, 0x180, URZ ;  /* 0x000001800d0478a4 */ /* 0x000fe2000f8e023f */
[----:B01-34-:R-:W-:Y:S01]  /*1de10*/  IMAD.MOV.U32 R4, RZ, RZ, R6 ;  /* 0x000000ffff047224 */ /* 0x01bfe200078e0006 */
[----:B------:R-:W-:Y:S01]  /*1de20*/  ISETP.GE.AND P0, PT, R19, 0x189, PT ;  /* 0x000001891300780c */ /* 0x000fe20003f06270 */
[----:B------:R-:W-:Y:S01]  /*1de30*/  IMAD.MOV.U32 R5, RZ, RZ, R7 ;  /* 0x000000ffff057224 */ /* 0x000fe200078e0007 */
[----:B------:R-:W-:Y:S01]  /*1de40*/  BSSY B1, `(.L_x_610) ;  /* 0x0000011000017945 */ /* 0x000fe20003800000 */
[----:B------:R-:W-:Y:S01]  /*1de50*/  IMAD.WIDE.U32 R12, R129, R12, R218 ;  /* 0x0000000c810c7225 */ /* 0x000fe200078e00da */
[----:B------:R-:W-:-:S03]  /*1de60*/  ISETP.LT.OR P3, PT, R0, 0x1, !P0 ;  /* 0x000000010000780c */ /* 0x000fc60004761670 */
[----:B------:R-:W-:Y:S01]  /*1de70*/  IMAD.WIDE.U32 R4, R11, 0x180, R4 ;  /* 0x000001800b047825 */ /* 0x000fe200078e0004 */
[----:B------:R-:W-:Y:S02]  /*1de80*/  IADD3 R14, P5, P4, R216, R14, R12 ;  /* 0x0000000ed80e7210 */ /* 0x000fe40007cbe00c */
[----:B------:R-:W-:Y:S01]  /*1de90*/  IADD3 R12, R127, R13, RZ ;  /* 0x0000000d7f0c7210 */ /* 0x000fe20007ffe0ff */
[----:B------:R-:W-:Y:S02]  /*1dea0*/  VIADD R7, R5, UR4 ;  /* 0x0000000405077c36 */ /* 0x000fe40008000000 */
[----:B------:R-:W-:Y:S01]  /*1deb0*/  @!P1 IMAD.MOV.U32 R6, RZ, RZ, R4 ;  /* 0x000000ffff069224 */ /* 0x000fe200078e0004 */
[----:B-----5:R-:W-:-:S05]  /*1dec0*/  @!P1 PRMT R3, R16, 0x8880, RZ ;  /* 0x0000888010039816 */ /* 0x020fca00000000ff */
[----:B------:R-:W-:-:S04]  /*1ded0*/  @!P1 IMAD R2, R3, R18, RZ ;  /* 0x0000001203029224 */ /* 0x000fc800078e02ff */
[----:B------:R-:W-:-:S05]  /*1dee0*/  @!P1 IMAD R3, R24, R17, R2 ;  /* 0x0000001118039224 */ /* 0x000fca00078e0202 */
[----:B------:R2:W-:Y:S01]  /*1def0*/  @!P1 STG.E.U8 desc[UR46][R6.64], R3 ;  /* 0x0000000306009986 */ /* 0x0005e2000c10112e */
[----:B------:R-:W-:Y:S01]  /*1df00*/  ISETP.LT.OR P1, PT, R0, 0x2, !P0 ;  /* 0x000000020000780c */ /* 0x000fe20004721670 */
[----:B------:R-:W-:-:S12]  /*1df10*/  @P6 BRA `(.L_x_611) ;  /* 0x00000000000c6947 */ /* 0x000fd80003800000 */
[----:B------:R-:W2:Y:S02]  /*1df20*/  LDG.E.U8 R16, desc[UR46][R8.64+0x1] ;  /* 0x0000012e08107981 */ /* 0x000ea4000c1e1100 */
[----:B--2---:R-:W-:-:S05]  /*1df30*/  PRMT R3, R16, 0x8880, RZ ;  /* 0x0000888010037816 */ /* 0x004fca00000000ff */
[----:B------:R-:W-:-:S07]  /*1df40*/  IMAD R2, R3, R18, RZ ;  /* 0x0000001203027224 */ /* 0x000fce00078e02ff */
.L_x_611:
[----:B------:R-:W-:Y:S05]  /*1df50*/  BSYNC B1 ;  /* 0x0000000000017941 */ /* 0x000fea0003800000 */
.L_x_610:
[----:B------:R-:W-:Y:S01]  /*1df60*/  IADD3.X R15, R21, R15, R12, P5, P4 ;  /* 0x0000000f150f7210 */ /* 0x000fe20002fe840c */
[----:B------:R-:W-:Y:S01]  /*1df70*/  @!P6 IMAD R25, R25, R17, R2 ;  /* 0x000000111919e224 */ /* 0x000fe200078e0202 */
[----:B------:R-:W-:Y:S01]  /*1df80*/  @!P3 IADD3 R10, P4, R4, UR44, RZ ;  /* 0x0000002c040abc10 */ /* 0x000fe2000ff9e0ff */
[----:B------:R-:W-:Y:S01]  /*1df90*/  @!P6 IMAD.MOV.U32 R12, RZ, RZ, R4 ;  /* 0x000000ffff0ce224 */ /* 0x000fe200078e0004 */
[----:B------:R-:W-:Y:S01]  /*1dfa0*/  BSSY B1, `(.L_x_612) ;  /* 0x0000008000017945 */ /* 0x000fe20003800000 */
[----:B------:R-:W-:Y:S01]  /*1dfb0*/  @!P6 IMAD.MOV.U32 R13, RZ, RZ, R7 ;  /* 0x000000ffff0de224 */ /* 0x000fe200078e0007 */
[----:B------:R-:W-:-:S04]  /*1dfc0*/  @!P3 IADD3.X R11, R7, UR43, RZ, P4, !PT ;  /* 0x0000002b070bbc10 */ /* 0x000fc8000a7fe4ff */
[----:B------:R0:W-:Y:S01]  /*1dfd0*/  @!P6 STG.E.U8 desc[UR46][R12.64+0x1], R25 ;  /* 0x000001190c00e986 */ /* 0x0001e2000c10112e */
[----:B------:R-:W-:Y:S05]  /*1dfe0*/  @P3 BRA `(.L_x_613) ;  /* 0x00000000000c3947 */ /* 0x000fea0003800000 */
[----:B------:R-:W2:Y:S02]  /*1dff0*/  LDG.E.U8 R16, desc[UR46][R14.64] ;  /* 0x0000002e0e107981 */ /* 0x000ea4000c1e1100 */
[----:B--2---:R-:W-:-:S05]  /*1e000*/  PRMT R3, R16, 0x8880, RZ ;  /* 0x0000888010037816 */ /* 0x004fca00000000ff */
[----:B------:R-:W-:-:S07]  /*1e010*/  IMAD R2, R3, R18, RZ ;  /* 0x0000001203027224 */ /* 0x000fce00078e02ff */
.L_x_613:
[----:B------:R-:W-:Y:S05]  /*1e020*/  BSYNC B1 ;  /* 0x0000000000017941 */ /* 0x000fea0003800000 */
.L_x_612:
[----:B--2---:R-:W-:Y:S01]  /*1e030*/  @!P3 IMAD R3, R26, R17, R2 ;  /* 0x000000111a03b224 */ /* 0x004fe200078e0202 */
[----:B0-----:R-:W-:Y:S01]  /*1e040*/  @!P1 IADD3 R12, P5, R4, UR44, RZ ;  /* 0x0000002c040c9c10 */ /* 0x001fe2000ffbe0ff */
        /* <DEDUP_REMOVED lines=11> */
.L_x_615:
[----:B------:R-:W-:Y:S05]  /*1e100*/  BSYNC B1 ;  /* 0x0000000000017941 */ /* 0x000fea0003800000 */
.L_x_614:
[----:B------:R-:W-:Y:S01]  /*1e110*/  @!P1 IMAD R27, R27, R17, R2 ;  /* 0x000000111b1b9224 */ /* 0x000fe200078e0202 */
[----:B------:R-:W-:Y:S04]  /*1e120*/  BSSY B1, `(.L_x_616) ;  /* 0x0000006000017945 */ /* 0x000fe80003800000 */
[----:B------:R1:W-:Y:S01]  /*1e130*/  @!P1 STG.E.U8 desc[UR46][R12.64+0x1], R27 ;  /* 0x0000011b0c009986 */ /* 0x0003e2000c10112e */
[----:B------:R-:W-:Y:S05]  /*1e140*/  @P6 BRA `(.L_x_617) ;  /* 0x00000000000c6947 */ /* 0x000fea0003800000 */
[----:B------:R-:W0:Y:S02]  /*1e150*/  LDG.E.U8 R16, desc[UR46][R8.64+0x8] ;  /* 0x0000082e08107981 */ /* 0x000e24000c1e1100 */
[----:B0-----:R-:W-:-:S05]  /*1e160*/  PRMT R3, R16, 0x8880, RZ ;  /* 0x0000888010037816 */ /* 0x001fca00000000ff */
[----:B------:R-:W-:-:S07]  /*1e170*/  IMAD R2, R3, R18, RZ ;  /* 0x0000001203027224 */ /* 0x000fce00078e02ff */
.L_x_617:
[----:B------:R-:W-:Y:S05]  /*1e180*/  BSYNC B1 ;  /* 0x0000000000017941 */ /* 0x000fea0003800000 */
.L_x_616:
[----:B0-----:R-:W-:Y:S01]  /*1e190*/  @!P6 IMAD R3, R28, R17, R2 ;  /* 0x000000111c03e224 */ /* 0x001fe200078e0202 */
[----:B------:R-:W-:Y:S01]  /*1e1a0*/  BSSY B1, `(.L_x_618) ;  /* 0x0000008000017945 */ /* 0x000fe20003800000 */
[----:B------:R-:W-:Y:S02]  /*1e1b0*/  @!P6 IMAD.MOV.U32 R10, RZ, RZ, R4 ;  /* 0x000000ffff0ae224 */ /* 0x000fe400078e0004 */
[----:B------:R-:W-:-:S05]  /*1e1c0*/  @!P6 IMAD.MOV.U32 R11, RZ, RZ, R7 ;  /* 0x000000ffff0be224 */ /* 0x000fca00078e0007 */
[----:B------:R0:W-:Y:S01]  /*1e1d0*/  @!P6 STG.E.U8 desc[UR46][R10.64+0x8], R3 ;  /* 0x000008030a00e986 */ /* 0x0001e2000c10112e */
[----:B------:R-:W-:Y:S05]  /*1e1e0*/  @P3 BRA `(.L_x_619) ;  /* 0x00000000000c3947 */ /* 0x000fea0003800000 */
[----:B------:R-:W0:Y:S02]  /*1e1f0*/  LDG.E.U8 R16, desc[UR46][R8.64+0x9] ;  /* 0x0000092e08107981 */ /* 0x000e24000c1e1100 */
[----:B0-----:R-:W-:-:S05]  /*1e200*/  PRMT R3, R16, 0x8880, RZ ;  /* 0x0000888010037816 */ /* 0x001fca00000000ff */
[----:B------:R-:W-:-:S07]  /*1e210*/  IMAD R2, R3, R18, RZ ;  /* 0x0000001203027224 */ /* 0x000fce00078e02ff */
.L_x_619:
[----:B------:R-:W-:Y:S05]  /*1e220*/  BSYNC B1 ;  /* 0x0000000000017941 */ /* 0x000fea0003800000 */
.L_x_618:
[----:B------:R-:W-:Y:S01]  /*1e230*/  @!P3 IMAD R29, R29, R17, R2 ;  /* 0x000000111d1db224 */ /* 0x000fe200078e0202 */
[----:B------:R-:W-:Y:S01]  /*1e240*/  BSSY B1, `(.L_x_620) ;  /* 0x000000c000017945 */ /* 0x000fe20003800000 */
[----:B0-----:R-:W-:Y:S01]  /*1e250*/  @!P3 IMAD.MOV.U32 R10, RZ, RZ, R4 ;  /* 0x000000ffff0ab224 */ /* 0x001fe200078e0004 */
[----:B------:R-:W-:Y:S01]  /*1e260*/  ISETP.LT.OR P1, PT, R0, 0x11, !P0 ;  /* 0x000000110000780c */ /* 0x000fe20004721670 */
[----:B------:R-:W-:Y:S01]  /*1e270*/  @!P3 IMAD.MOV.U32 R11, RZ, RZ, R7 ;  /* 0x000000ffff0bb224 */ /* 0x000fe200078e0007 */
[----:B------:R-:W-:-:S04]  /*1e280*/  @!P5 IADD3 R20, P6, R4, UR44, RZ ;  /* 0x0000002c0414dc10 */ /* 0x000fc8000ffde0ff */
[----:B------:R0:W-:Y:S01]  /*1e290*/  @!P3 STG.E.U8 desc[UR46][R10.64+0x9], R29 ;  /* 0x0000091d0a00b986 */ /* 0x0001e2000c10112e */
[----:B-1----:R-:W-:-:S04]  /*1e2a0*/  @!P4 IADD3 R12, P3, R4, UR44, RZ ;  /* 0x0000002c040ccc10 */ /* 0x002fc8000ff7e0ff */
[----:B------:R-:W-:Y:S01]  /*1e2b0*/  @!P4 IADD3.X R13, R7, UR43, RZ, P3, !PT ;  /* 0x0000002b070dcc10 */ /* 0x000fe20009ffe4ff */
[----:B------:R-:W-:Y:S08]  /*1e2c0*/  @P4 BRA `(.L_x_621) ;  /* 0x00000000000c4947 */ /* 0x000ff00003800000 */
[----:B------:R-:W2:Y:S02]  /*1e2d0*/  LDG.E.U8 R16, desc[UR46][R14.64+0x8] ;  /* 0x0000082e0e107981 */ /* 0x000ea4000c1e1100 */
[----:B--2---:R-:W-:-:S05]  /*1e2e0*/  PRMT R3, R16, 0x8880, RZ ;  /* 0x0000888010037816 */ /* 0x004fca00000000ff */
[----:B------:R-:W-:-:S07]  /*1e2f0*/  IMAD R2, R3, R18, RZ ;  /* 0x0000001203027224 */ /* 0x000fce00078e02ff */
.L_x_621:
[----:B------:R-:W-:Y:S05]  /*1e300*/  BSYNC B1 ;  /* 0x0000000000017941 */ /* 0x000fea0003800000 */
.L_x_620:
        /* <DEDUP_REMOVED lines=8> */
.L_x_623:
[----:B------:R-:W-:Y:S05]  /*1e390*/  BSYNC B1 ;  /* 0x0000000000017941 */ /* 0x000fea0003800000 */
.L_x_622:
        /* <DEDUP_REMOVED lines=8> */
[----:B------:R-:W2:Y:S02]  /*1e420*/  LDG.E.U8 R16, desc[UR46][R8.64+0x10] ;  /* 0x0000102e08107981 */ /* 0x000ea4000c1e1100 */
[----:B--2---:R-:W-:-:S05]  /*1e430*/  PRMT R3, R16, 0x8880, RZ ;  /* 0x0000888010037816 */ /* 0x004fca00000000ff */
[----:B------:R-:W-:-:S07]  /*1e440*/  IMAD R2, R3, R18, RZ ;  /* 0x0000001203027224 */ /* 0x000fce00078e02ff */
.L_x_625:
[----:B------:R-:W-:Y:S05]  /*1e450*/  BSYNC B1 ;  /* 0x0000000000017941 */ /* 0x000fea0003800000 */
.L_x_624:
[----:B------:R-:W-:Y:S01]  /*1e460*/  @!P4 IMAD R3, R32, R17, R2 ;  /* 0x000000112003c224 */ /* 0x000fe200078e0202 */
[----:B0-----:R-:W-:Y:S01]  /*1e470*/  @!P4 MOV R11, R7 ;  /* 0x00000007000bc202 */ /* 0x001fe20000000f00 */
[----:B------:R-:W-:Y:S01]  /*1e480*/  @!P4 IMAD.MOV.U32 R10, RZ, RZ, R4 ;  /* 0x000000ffff0ac224 */ /* 0x000fe200078e0004 */
[----:B------:R-:W-:Y:S04]  /*1e490*/  BSSY B1, `(.L_x_626) ;  /* 0x0000006000017945 */ /* 0x000fe80003800000 */
[----:B------:R0:W-:Y:S01]  /*1e4a0*/  @!P4 STG.E.U8 desc[UR46][R10.64+0x10], R3 ;  /* 0x000010030a00c986 */ /* 0x0001e2000c10112e */
[----:B------:R-:W-:Y:S05]  /*1e4b0*/  @P5 BRA `(.L_x_627) ;  /* 0x00000000000c5947 */ /* 0x000fea0003800000 */
[----:B------:R-:W0:Y:S02]  /*1e4c0*/  LDG.E.U8 R16, desc[UR46][R8.64+0x11] ;  /* 0x0000112e08107981 */ /* 0x000e24000c1e1100 */
[----:B0-----:R-:W-:-:S05]  /*1e4d0*/  PRMT R3, R16, 0x8880, RZ ;  /* 0x0000888010037816 */ /* 0x001fca00000000ff */
[----:B------:R-:W-:-:S07]  /*1e4e0*/  IMAD R2, R3, R18, RZ ;  /* 0x0000001203027224 */ /* 0x000fce00078e02ff */
.L_x_627:
[----:B------:R-:W-:Y:S05]  /*1e4f0*/  BSYNC B1 ;  /* 0x0000000000017941 */ /* 0x000fea0003800000 */
.L_x_626:
[----:B------:R-:W-:Y:S01]  /*1e500*/  @!P5 IMAD R33, R33, R17, R2 ;  /* 0x000000112121d224 */ /* 0x000fe200078e0202 */
[----:B------:R-:W-:Y:S01]  /*1e510*/  BSSY B1, `(.L_x_628) ;  /* 0x0000009000017945 */ /* 0x000fe20003800000 */
[----:B0-----:R-:W-:Y:S01]  /*1e520*/  @!P5 IMAD.MOV.U32 R10, RZ, RZ, R4 ;  /* 0x000000ffff0ad224 */ /* 0x001fe200078e0004 */
[----:B------:R-:W-:Y:S01]  /*1e530*/  @!P1 IADD3.X R13, R7, UR43, RZ, P6, !PT ;  /* 0x0000002b070d9c10 */ /* 0x000fe2000b7fe4ff */
[----:B------:R-:W-:-:S05]  /*1e540*/  @!P5 IMAD.MOV.U32 R11, RZ, RZ, R7 ;  /* 0x000000ffff0bd224 */ /* 0x000fca00078e0007 */
[----:B------:R0:W-:Y:S01]  /*1e550*/  @!P5 STG.E.U8 desc[UR46][R10.64+0x11], R33 ;  /* 0x000011210a00d986 */ /* 0x0001e2000c10112e */
[----:B------:R-:W-:Y:S05]  /*1e560*/  @P1 BRA `(.L_x_629) ;  /* 0x00000000000c1947 */ /* 0x000fea0003800000 */
[----:B------:R-:W2:Y:S02]  /*1e570*/  LDG.E.U8 R16, desc[UR46][R14.64+0x10] ;  /* 0x0000102e0e107981 */ /* 0x000ea4000c1e1100 */
[----:B--2---:R-:W-:-:S05]  /*1e580*/  PRMT R3, R16, 0x8880, RZ ;  /* 0x0000888010037816 */ /* 0x004fca00000000ff */
[----:B------:R-:W-:-:S07]  /*1e590*/  IMAD R2, R3, R18, RZ ;  /* 0x0000001203027224 */ /* 0x000fce00078e02ff */
.L_x_629:
[----:B------:R-:W-:Y:S05]  /*1e5a0*/  BSYNC B1 ;  /* 0x0000000000017941 */ /* 0x000fea0003800000 */
.L_x_628:
[----:B------:R-:W-:Y:S01]  /*1e5b0*/  @!P1 IMAD R3, R34, R17, R2 ;  /* 0x0000001122039224 */ /* 0x000fe200078e0202 */
        /* <DEDUP_REMOVED lines=12> */
.L_x_631:
[----:B------:R-:W-:Y:S05]  /*1e680*/  BSYNC B1 ;  /* 0x0000000000017941 */ /* 0x000fea0003800000 */
.L_x_630:
[----:B------:R-:W-:Y:S01]  /*1e690*/  @!P3 IMAD R35, R35, R17, R2 ;  /* 0x000000112323b224 */ /* 0x000fe200078e0202 */
[----:B------:R-:W-:Y:S04]  /*1e6a0*/  BSSY B1, `(.L_x_632) ;  /* 0x0000006000017945 */ /* 0x000fe80003800000 */
[----:B------:R2:W-:Y:S01]  /*1e6b0*/  @!P3 STG.E.U8 desc[UR46][R10.64+0x11], R35 ;  /* 0x000011230a00b986 */ /* 0x0005e2000c10112e */
[----:B------:R-:W-:Y:S05]  /*1e6c0*/  @P6 BRA `(.L_x_633) ;  /* 0x00000000000c6947 */ /* 0x000fea0003800000 */
[----:B------:R-:W0:Y:S02]  /*1e6d0*/  LDG.E.U8 R16, desc[UR46][R8.64+0x18] ;  /* 0x0000182e08107981 */ /* 0x000e24000c1e1100 */
[----:B0-----:R-:W-:-:S05]  /*1e6e0*/  PRMT R3, R16, 0x8880, RZ ;  /* 0x0000888010037816 */ /* 0x001fca00000000ff */
[----:B------:R-:W-:-:S07]  /*1e6f0*/  IMAD R2, R3, R18, RZ ;  /* 0x0000001203027224 */ /* 0x000fce00078e02ff */
.L_x_633:
[----:B------:R-:W-:Y:S05]  /*1e700*/  BSYNC B1 ;  /* 0x0000000000017941 */ /* 0x000fea0003800000 */
.L_x_632:
[----:B0-----:R-:W-:Y:S01]  /*1e710*/  @!P6 IMAD R3, R36, R17, R2 ;  /* 0x000000112403e224 */ /* 0x001fe200078e0202 */
[----:B------:R-:W-:Y:S01]  /*1e720*/  BSSY B1, `(.L_x_634) ;  /* 0x0000008000017945 */ /* 0x000fe20003800000 */
[----:B--2---:R-:W-:Y:S02]  /*1e730*/  @!P6 IMAD.MOV.U32 R10, RZ, RZ, R4 ;  /* 0x000000ffff0ae224 */ /* 0x004fe400078e0004 */
[----:B------:R-:W-:-:S05]  /*1e740*/  @!P6 IMAD.MOV.U32 R11, RZ, RZ, R7 ;  /* 0x000000ffff0be224 */ /* 0x000fca00078e0007 */
[----:B------:R0:W-:Y:S01]  /*1e750*/  @!P6 STG.E.U8 desc[UR46][R10.64+0x18], R3 ;  /* 0x000018030a00e986 */ /* 0x0001e2000c10112e */
[----:B------:R-:W-:Y:S05]  /*1e760*/  @P1 BRA `(.L_x_635) ;  /* 0x00000000000c1947 */ /* 0x000fea0003800000 */
[----:B------:R-:W0:Y:S02]  /*1e770*/  LDG.E.U8 R16, desc[UR46][R8.64+0x19] ;  /* 0x0000192e08107981 */ /* 0x000e24000c1e1100 */
[----:B0-----:R-:W-:-:S05]  /*1e780*/  PRMT R3, R16, 0x8880, RZ ;  /* 0x0000888010037816 */ /* 0x001fca00000000ff */
[----:B------:R-:W-:-:S07]  /*1e790*/  IMAD R2, R3, R18, RZ ;  /* 0x0000001203027224 */ /* 0x000fce00078e02ff */
.L_x_635:
[----:B------:R-:W-:Y:S05]  /*1e7a0*/  BSYNC B1 ;  /* 0x0000000000017941 */ /* 0x000fea0003800000 */
.L_x_634:
[----:B------:R-:W-:Y:S01]  /*1e7b0*/  @!P1 IMAD R37, R37, R17, R2 ;  /* 0x0000001125259224 */ /* 0x000fe200078e0202 */
[----:B------:R-:W-:Y:S01]  /*1e7c0*/  BSSY B1, `(.L_x_636) ;  /* 0x000000c000017945 */ /* 0x000fe20003800000 */
[----:B0-----:R-:W-:Y:S01]  /*1e7d0*/  @!P1 IMAD.MOV.U32 R10, RZ, RZ, R4 ;  /* 0x000000ffff0a9224 */ /* 0x001fe200078e0004 */
[----:B------:R-:W-:Y:S01]  /*1e7e0*/  ISETP.LT.OR P3, PT, R0, 0x21, !P0 ;  /* 0x000000210000780c */ /* 0x000fe20004761670 */
[----:B------:R-:W-:Y:S01]  /*1e7f0*/  @!P1 IMAD.MOV.U32 R11, RZ, RZ, R7 ;  /* 0x000000ffff0b9224 */ /* 0x000fe200078e0007 */
[----:B-1----:R-:W-:-:S04]  /*1e800*/  @!P5 IADD3 R20, P6, R4, UR44, RZ ;  /* 0x0000002c0414dc10 */ /* 0x002fc8000ffde0ff */
[----:B------:R0:W-:Y:S01]  /*1e810*/  @!P1 STG.E.U8 desc[UR46][R10.64+0x19], R37 ;  /* 0x000019250a009986 */ /* 0x0001e2000c10112e */
[----:B------:R-:W-:-:S04]  /*1e820*/  @!P4 IADD3 R12, P1, R4, UR44, RZ ;  /* 0x0000002c040ccc10 */ /* 0x000fc8000ff3e0ff */
[----:B------:R-:W-:Y:S01]  /*1e830*/  @!P4 IADD3.X R13, R7, UR43, RZ, P1, !PT ;  /* 0x0000002b070dcc10 */ /* 0x000fe20008ffe4ff */
[----:B------:R-:W-:Y:S08]  /*1e840*/  @P4 BRA `(.L_x_637) ;  /* 0x00000000000c4947 */ /* 0x000ff00003800000 */
[----:B------:R-:W2:Y:S02]  /*1e850*/  LDG.E.U8 R16, desc[UR46][R14.64+0x18] ;  /* 0x0000182e0e107981 */ /* 0x000ea4000c1e1100 */
[----:B--2---:R-:W-:-:S05]  /*1e860*/  PRMT R3, R16, 0x8880, RZ ;  /* 0x0000888010037816 */ /* 0x004fca00000000ff */
[----:B------:R-:W-:-:S07]  /*1e870*/  IMAD R2, R3, R18, RZ ;  /* 0x0000001203027224 */ /* 0x000fce00078e02ff */
.L_x_637:
[----:B------:R-:W-:Y:S05]  /*1e880*/  BSYNC B1 ;  /* 0x0000000000017941 */ /* 0x000fea0003800000 */
.L_x_636:
        /* <DEDUP_REMOVED lines=8> */
.L_x_639:
[----:B------:R-:W-:Y:S05]  /*1e910*/  BSYNC B1 ;  /* 0x0000000000017941 */ /* 0x000fea0003800000 */
.L_x_638:
        /* <DEDUP_REMOVED lines=11> */
.L_x_641:
[----:B------:R-:W-:Y:S05]  /*1e9d0*/  BSYNC B1 ;  /* 0x0000000000017941 */ /* 0x000fea0003800000 */
.L_x_640:
        /* <DEDUP_REMOVED lines=9> */
.L_x_643:
[----:B------:R-:W-:Y:S05]  /*1ea70*/  BSYNC B1 ;  /* 0x0000000000017941 */ /* 0x000fea0003800000 */
.L_x_642:
        /* <DEDUP_REMOVED lines=10> */
.L_x_645:
[----:B------:R-:W-:Y:S05]  /*1eb20*/  BSYNC B1 ;  /* 0x0000000000017941 */ /* 0x000fea0003800000 */
.L_x_644:
        /* <DEDUP_REMOVED lines=13> */
.L_x_647:
[----:B------:R-:W-:Y:S05]  /*1ec00*/  BSYNC B1 ;  /* 0x0000000000017941 */ /* 0x000fea0003800000 */
.L_x_646:
[----:B------:R-:W-:Y:S01]  /*1ec10*/  @!P1 IMAD R43, R43, R17, R2 ;  /* 0x000000112b2b9224 */ /* 0x000fe200078e0202 */
[----:B------:R-:W-:Y:S04]  /*1ec20*/  BSSY B1, `(.L_x_648) ;  /* 0x0000006000017945 */ /* 0x000fe80003800000 */
[----:B------:R2:W-:Y:S01]  /*1ec30*/  @!P1 STG.E.U8 desc[UR46][R10.64+0x21], R43 ;  /* 0x0000212b0a009986 */ /* 0x0005e2000c10112e */
[----:B------:R-:W-:Y:S05]  /*1ec40*/  @P6 BRA `(.L_x_649) ;  /* 0x00000000000c6947 */ /* 0x000fea0003800000 */
[----:B------:R-:W0:Y:S02]  /*1ec50*/  LDG.E.U8 R16, desc[UR46][R8.64+0x28] ;  /* 0x0000282e08107981 */ /* 0x000e24000c1e1100 */
[----:B0-----:R-:W-:-:S05]  /*1ec60*/  PRMT R3, R16, 0x8880, RZ ;  /* 0x0000888010037816 */ /* 0x001fca00000000ff */
[----:B------:R-:W-:-:S07]  /*1ec70*/  IMAD R2, R3, R18, RZ ;  /* 0x0000001203027224 */ /* 0x000fce00078e02ff */
.L_x_649:
[----:B------:R-:W-:Y:S05]  /*1ec80*/  BSYNC B1 ;  /* 0x0000000000017941 */ /* 0x000fea0003800000 */
.L_x_648:
        /* <DEDUP_REMOVED lines=9> */
.L_x_651:
[----:B------:R-:W-:Y:S05]  /*1ed20*/  BSYNC B1 ;  /* 0x0000000000017941 */ /* 0x000fea0003800000 */
.L_x_650:
        /* <DEDUP_REMOVED lines=13> */
.L_x_653:
[----:B------:R-:W-:Y:S05]  /*1ee00*/  BSYNC B1 ;  /* 0x0000000000017941 */ /* 0x000fea0003800000 */
.L_x_652:
        /* <DEDUP_REMOVED lines=8> */
.L_x_655:
[----:B------:R-:W-:Y:S05]  /*1ee90*/  BSYNC B1 ;  /* 0x0000000000017941 */ /* 0x000fea0003800000 */
.L_x_654:
        /* <DEDUP_REMOVED lines=11> */
.L_x_657:
[----:B------:R-:W-:Y:S05]  /*1ef50*/  BSYNC B1 ;  /* 0x0000000000017941 */ /* 0x000fea0003800000 */
.L_x_656:
        /* <DEDUP_REMOVED lines=9> */
.L_x_659:
[----:B------:R-:W-:Y:S05]  /*1eff0*/  BSYNC B1 ;  /* 0x0000000000017941 */ /* 0x000fea0003800000 */
.L_x_658:
        /* <DEDUP_REMOVED lines=10> */
.L_x_661:
[----:B------:R-:W-:Y:S05]  /*1f0a0*/  BSYNC B1 ;  /* 0x0000000000017941 */ /* 0x000fea0003800000 */
.L_x_660:
        /* <DEDUP_REMOVED lines=13> */
.L_x_663:
[----:B------:R-:W-:Y:S05]  /*1f180*/  BSYNC B1 ;  /* 0x0000000000017941 */ /* 0x000fea0003800000 */
.L_x_662:
[----:B------:R-:W-:Y:S01]  /*1f190*/  @!P3 IMAD R51, R51, R17, R2 ;  /* 0x000000113333b224 */ /* 0x000fe200078e0202 */
[----:B------:R-:W-:Y:S04]  /*1f1a0*/  BSSY B1, `(.L_x_664) ;  /* 0x0000006000017945 */ /* 0x000fe80003800000 */
[----:B------:R2:W-:Y:S01]  /*1f1b0*/  @!P3 STG.E.U8 desc[UR46][R10.64+0x31], R51 ;  /* 0x000031330a00b986 */ /* 0x0005e2000c10112e */
[----:B------:R-:W-:Y:S05]  /*1f1c0*/  @P6 BRA `(.L_x_665) ;  /* 0x00000000000c6947 */ /* 0x000fea0003800000 */
[----:B------:R-:W0:Y:S02]  /*1f1d0*/  LDG.E.U8 R16, desc[UR46][R8.64+0x38] ;  /* 0x0000382e08107981 */ /* 0x000e24000c1e1100 */
[----:B0-----:R-:W-:-:S05]  /*1f1e0*/  PRMT R3, R16, 0x8880, RZ ;  /* 0x0000888010037816 */ /* 0x001fca00000000ff */
[----:B------:R-:W-:-:S07]  /*1f1f0*/  IMAD R2, R3, R18, RZ ;  /* 0x0000001203027224 */ /* 0x000fce00078e02ff */
.L_x_665:
[----:B------:R-:W-:Y:S05]  /*1f200*/  BSYNC B1 ;  /* 0x0000000000017941 */ /* 0x000fea0003800000 */
.L_x_664:
        /* <DEDUP_REMOVED lines=9> */
.L_x_667:
[----:B------:R-:W-:Y:S05]  /*1f2a0*/  BSYNC B1 ;  /* 0x0000000000017941 */ /* 0x000fea0003800000 */
.L_x_666:
        /* <DEDUP_REMOVED lines=13> */
.L_x_669:
[----:B------:R-:W-:Y:S05]  /*1f380*/  BSYNC B1 ;  /* 0x0000000000017941 */ /* 0x000fea0003800000 */
.L_x_668:
        /* <DEDUP_REMOVED lines=8> */
.L_x_671:
[----:B------:R-:W-:Y:S05]  /*1f410*/  BSYNC B1 ;  /* 0x0000000000017941 */ /* 0x000fea0003800000 */
.L_x_670:
        /* <DEDUP_REMOVED lines=11> */
.L_x_673:
[----:B------:R-:W-:Y:S05]  /*1f4d0*/  BSYNC B1 ;  /* 0x0000000000017941 */ /* 0x000fea0003800000 */
.L_x_672:
        /* <DEDUP_REMOVED lines=9> */
.L_x_675:
[----:B------:R-:W-:Y:S05]  /*1f570*/  BSYNC B1 ;  /* 0x0000000000017941 */ /* 0x000fea0003800000 */
.L_x_674:
        /* <DEDUP_REMOVED lines=10> */
.L_x_677:
[----:B------:R-:W-:Y:S05]  /*1f620*/  BSYNC B1 ;  /* 0x0000000000017941 */ /* 0x000fea0003800000 */
.L_x_676:
        /* <DEDUP_REMOVED lines=13> */
.L_x_679:
[----:B------:R-:W-:Y:S05]  /*1f700*/  BSYNC B1 ;  /* 0x0000000000017941 */ /* 0x000fea0003800000 */
.L_x_678:
[----:B------:R-:W-:Y:S01]  /*1f710*/  @!P1 IMAD R59, R59, R17, R2 ;  /* 0x000000113b3b9224 */ /* 0x000fe200078e0202 */
[----:B------:R-:W-:Y:S04]  /*1f720*/  BSSY B1, `(.L_x_680) ;  /* 0x0000006000017945 */ /* 0x000fe80003800000 */
[----:B------:R2:W-:Y:S01]  /*1f730*/  @!P1 STG.E.U8 desc[UR46][R10.64+0x41], R59 ;  /* 0x0000413b0a009986 */ /* 0x0005e2000c10112e */
[----:B------:R-:W-:Y:S05]  /*1f740*/  @P6 BRA `(.L_x_681) ;  /* 0x00000000000c6947 */ /* 0x000fea0003800000 */
[----:B------:R-:W0:Y:S02]  /*1f750*/  LDG.E.U8 R16, desc[UR46][R8.64+0x48] ;  /* 0x0000482e08107981 */ /* 0x000e24000c1e1100 */
[----:B0-----:R-:W-:-:S05]  /*1f760*/  PRMT R3, R16, 0x8880, RZ ;  /* 0x0000888010037816 */ /* 0x001fca00000000ff */
[----:B------:R-:W-:-:S07]  /*1f770*/  IMAD R2, R3, R18, RZ ;  /* 0x0000001203027224 */ /* 0x000fce00078e02ff */
.L_x_681:
[----:B------:R-:W-:Y:S05]  /*1f780*/  BSYNC B1 ;  /* 0x0000000000017941 */ /* 0x000fea0003800000 */
.L_x_680:
        /* <DEDUP_REMOVED lines=9> */
.L_x_683:
[----:B------:R-:W-:Y:S05]  /*1f820*/  BSYNC B1 ;  /* 0x0000000000017941 */ /* 0x000fea0003800000 */
.L_x_682:
        /* <DEDUP_REMOVED lines=13> */
.L_x_685:
[----:B------:R-:W-:Y:S05]  /*1f900*/  BSYNC B1 ;  /* 0x0000000000017941 */ /* 0x000fea0003800000 */
.L_x_684:
        /* <DEDUP_REMOVED lines=8> */
.L_x_687:
[----:B------:R-:W-:Y:S05]  /*1f990*/  BSYNC B1 ;  /* 0x0000000000017941 */ /* 0x000fea0003800000 */
.L_x_686:
        /* <DEDUP_REMOVED lines=11> */
.L_x_689:
[----:B------:R-:W-:Y:S05]  /*1fa50*/  BSYNC B1 ;  /* 0x0000000000017941 */ /* 0x000fea0003800000 */
.L_x_688:
        /* <DEDUP_REMOVED lines=9> */
.L_x_691:
[----:B------:R-:W-:Y:S05]  /*1faf0*/  BSYNC B1 ;  /* 0x0000000000017941 */ /* 0x000fea0003800000 */
.L_x_690:
        /* <DEDUP_REMOVED lines=10> */
.L_x_693:
[----:B------:R-:W-:Y:S05]  /*1fba0*/  BSYNC B1 ;  /* 0x0000000000017941 */ /* 0x000fea0003800000 */
.L_x_692:
        /* <DEDUP_REMOVED lines=13> */
.L_x_695:
[----:B------:R-:W-:Y:S05]  /*1fc80*/  BSYNC B1 ;  /* 0x0000000000017941 */ /* 0x000fea0003800000 */
.L_x_694:
[----:B------:R-:W-:Y:S01]  /*1fc90*/  @!P4 IMAD R67, R67, R17, R2 ;  /* 0x000000114343c224 */ /* 0x000fe200078e0202 */
[----:B------:R-:W-:Y:S04]  /*1fca0*/  BSSY B1, `(.L_x_696) ;  /* 0x0000006000017945 */ /* 0x000fe80003800000 */
[----:B------:R2:W-:Y:S01]  /*1fcb0*/  @!P4 STG.E.U8 desc[UR46][R10.64+0x51], R67 ;  /* 0x000051430a00c986 */ /* 0x0005e2000c10112e */
[----:B------:R-:W-:Y:S05]  /*1fcc0*/  @P5 BRA `(.L_x_697) ;  /* 0x00000000000c5947 */ /* 0x000fea0003800000 */
[----:B------:R-:W0:Y:S02]  /*1fcd0*/  LDG.E.U8 R16, desc[UR46][R8.64+0x58] ;  /* 0x0000582e08107981 */ /* 0x000e24000c1e1100 */
[----:B0-----:R-:W-:-:S05]  /*1fce0*/  PRMT R3, R16, 0x8880, RZ ;  /* 0x0000888010037816 */ /* 0x001fca00000000ff */
[----:B------:R-:W-:-:S07]  /*1fcf0*/  IMAD R2, R3, R18, RZ ;  /* 0x0000001203027224 */ /* 0x000fce00078e02ff */
.L_x_697:
[----:B------:R-:W-:Y:S05]  /*1fd00*/  BSYNC B1 ;  /* 0x0000000000017941 */ /* 0x000fea0003800000 */
.L_x_696:
        /* <DEDUP_REMOVED lines=9> */
.L_x_699:
[----:B------:R-:W-:Y:S05]  /*1fda0*/  BSYNC B1 ;  /* 0x0000000000017941 */ /* 0x000fea0003800000 */
.L_x_698:
        /* <DEDUP_REMOVED lines=13> */
.L_x_701:
[----:B------:R-:W-:Y:S05]  /*1fe80*/  BSYNC B1 ;  /* 0x0000000000017941 */ /* 0x000fea0003800000 */
.L_x_700:
        /* <DEDUP_REMOVED lines=8> */
.L_x_703:
[----:B------:R-:W-:Y:S05]  /*1ff10*/  BSYNC B1 ;  /* 0x0000000000017941 */ /* 0x000fea0003800000 */
.L_x_702:
[C---:B------:R-:W-:Y:S01]  /*1ff20*/  ISETP.LT.OR P1, PT, R0.reuse, 0x61, !P2 ;  /* 0x000000610000780c */ /* 0x040fe20005721670 */
[----:B------:R-:W-:Y:S01]  /*1ff30*/  @!P6 IMAD R71, R71, R17, R2 ;  /* 0x000000114747e224 */ /* 0x000fe200078e0202 */
[----:B------:R-:W-:Y:S01]  /*1ff40*/  BSSY B1, `(.L_x_704) ;  /* 0x0000009000017945 */ /* 0x000fe20003800000 */
[C---:B------:R-:W-:Y:S02]  /*1ff50*/  ISETP.LT.OR P5, PT, R0.reuse, 0x62, !P2 ;  /* 0x000000620000780c */ /* 0x040fe400057a1670 */
[----:B------:R-:W-:Y:S01]  /*1ff60*/  ISETP.LT.OR P3, PT, R0, 0x62, !P0 ;  /* 0x000000620000780c */ /* 0x000fe20004761670 */
[----:B------:R2:W-:Y:S01]  /*1ff70*/  @!P6 STG.E.U8 desc[UR46][R20.64+0x59], R71 ;  /* 0x000059471400e986 */ /* 0x0005e2000c10112e */
[----:B-1----:R-:W-:-:S06]  /*1ff80*/  @!P4 IADD3 R12, P6, R4, UR44, RZ ;  /* 0x0000002c040ccc10 */ /* 0x002fcc000ffde0ff */
[----:B------:R-:W-:Y:S07]  /*1ff90*/  @P1 BRA `(.L_x_705) ;  /* 0x00000000000c1947 */ /* 0x000fee0003800000 */
[----:B------:R-:W3:Y:S02]  /*1ffa0*/  LDG.E.U8 R16, desc[UR46][R8.64+0x60] ;  /* 0x0000602e08107981 */ /* 0x000ee4000c1e1100 */
[----:B---3--:R-:W-:-:S05]  /*1ffb0*/  PRMT R3, R16, 0x8880, RZ ;  /* 0x0000888010037816 */ /* 0x008fca00000000ff */
[----:B------:R-:W-:-:S07]  /*1ffc0*/  IMAD R2, R3, R18, RZ ;  /* 0x0000001203027224 */ /* 0x000fce00078e02ff */
.L_x_705:
[----:B------:R-:W-:Y:S05]  /*1ffd0*/  BSYNC B1 ;  /* 0x0000000000017941 */ /* 0x000fea0003800000 */
.L_x_704:
        /* <DEDUP_REMOVED lines=9> */
.L_x_707:
[----:B------:R-:W-:Y:S05]  /*20070*/  BSYNC B1 ;  /* 0x0000000000017941 */ /* 0x000fea0003800000 */
.L_x_706:
[----:B------:R-:W-:Y:S01]  /*20080*/  @!P5 IMAD R73, R73, R17, R2 ;  /* 0x000000114949d224 */ /* 0x000fe200078e0202 */
[----:B------:R-:W-:Y:S01]  /*20090*/  BSSY B1, `(.L_x_708) ;  /* 0x0000009000017945 */ /* 0x000fe20003800000 */
[----:B0-----:R-:W-:Y:S01]  /*200a0*/  @!P5 IMAD.MOV.U32 R10, RZ, RZ, R4 ;  /* 0x000000ffff0ad224 */ /* 0x001fe200078e0004 */
[----:B------:R-:W-:Y:S01]  /*200b0*/  @!P4 IADD3.X R13, R7, UR43, RZ, P6, !PT ;  /* 0x0000002b070dcc10 */ /* 0x000fe2000b7fe4ff */
[----:B------:R-:W-:-:S05]  /*200c0*/  @!P5 IMAD.MOV.U32 R11, RZ, RZ, R7 ;  /* 0x000000ffff0bd224 */ /* 0x000fca00078e0007 */
[----:B------:R0:W-:Y:S01]  /*200d0*/  @!P5 STG.E.U8 desc[UR46][R10.64+0x61], R73 ;  /* 0x000061490a00d986 */ /* 0x0001e2000c10112e */
[----:B------:R-:W-:Y:S05]  /*200e0*/  @P4 BRA `(.L_x_709) ;  /* 0x00000000000c4947 */ /* 0x000fea0003800000 */
[----:B------:R-:W3:Y:S02]  /*200f0*/  LDG.E.U8 R16, desc[UR46][R14.64+0x60] ;  /* 0x0000602e0e107981 */ /* 0x000ee4000c1e1100 */
[----:B---3--:R-:W-:-:S05]  /*20100*/  PRMT R3, R16, 0x8880, RZ ;  /* 0x0000888010037816 */ /* 0x008fca00000000ff */
[----:B------:R-:W-:-:S07]  /*20110*/  IMAD R2, R3, R18, RZ ;  /* 0x0000001203027224 */ /* 0x000fce00078e02ff */
.L_x_709:
[----:B------:R-:W-:Y:S05]  /*20120*/  BSYNC B1 ;  /* 0x0000000000017941 */ /* 0x000fea0003800000 */
.L_x_708:
        /* <DEDUP_REMOVED lines=13> */
.L_x_711:
[----:B------:R-:W-:Y:S05]  /*20200*/  BSYNC B1 ;  /* 0x0000000000017941 */ /* 0x000fea0003800000 */
.L_x_710:
[----:B------:R-:W-:Y:S01]  /*20210*/  @!P3 IMAD R75, R75, R17, R2 ;  /* 0x000000114b4bb224 */ /* 0x000fe200078e0202 */
[----:B------:R-:W-:Y:S04]  /*20220*/  BSSY B1, `(.L_x_712) ;  /* 0x0000006000017945 */ /* 0x000fe80003800000 */
[----:B------:R1:W-:Y:S01]  /*20230*/  @!P3 STG.E.U8 desc[UR46][R10.64+0x61], R75 ;  /* 0x0000614b0a00b986 */ /* 0x0003e2000c10112e */
[----:B------:R-:W-:Y:S05]  /*20240*/  @P1 BRA `(.L_x_713) ;  /* 0x00000000000c1947 */ /* 0x000fea0003800000 */
[----:B------:R-:W0:Y:S02]  /*20250*/  LDG.E.U8 R16, desc[UR46][R8.64+0x68] ;  /* 0x0000682e08107981 */ /* 0x000e24000c1e1100 */
[----:B0-----:R-:W-:-:S05]  /*20260*/  PRMT R3, R16, 0x8880, RZ ;  /* 0x0000888010037816 */ /* 0x001fca00000000ff */
[----:B------:R-:W-:-:S07]  /*20270*/  IMAD R2, R3, R18, RZ ;  /* 0x0000001203027224 */ /* 0x000fce00078e02ff */
.L_x_713:
[----:B------:R-:W-:Y:S05]  /*20280*/  BSYNC B1 ;  /* 0x0000000000017941 */ /* 0x000fea0003800000 */
.L_x_712:
[----:B0-----:R-:W-:Y:S01]  /*20290*/  @!P1 IMAD R3, R76, R17, R2 ;  /* 0x000000114c039224 */ /* 0x001fe200078e0202 */
[----:B------:R-:W-:Y:S01]  /*202a0*/  BSSY B1, `(.L_x_714) ;  /* 0x0000008000017945 */ /* 0x000fe20003800000 */
[----:B-1----:R-:W-:Y:S02]  /*202b0*/  @!P1 IMAD.MOV.U32 R10, RZ, RZ, R4 ;  /* 0x000000ffff0a9224 */ /* 0x002fe400078e0004 */
[----:B------:R-:W-:-:S05]  /*202c0*/  @!P1 IMAD.MOV.U32 R11, RZ, RZ, R7 ;  /* 0x000000ffff0b9224 */ /* 0x000fca00078e0007 */
[----:B------:R0:W-:Y:S01]  /*202d0*/  @!P1 STG.E.U8 desc[UR46][R10.64+0x68], R3 ;  /* 0x000068030a009986 */ /* 0x0001e2000c10112e */
[----:B------:R-:W-:Y:S05]  /*202e0*/  @P6 BRA `(.L_x_715) ;  /* 0x00000000000c6947 */ /* 0x000fea0003800000 */
[----:B------:R-:W0:Y:S02]  /*202f0*/  LDG.E.U8 R16, desc[UR46][R8.64+0x69] ;  /* 0x0000692e08107981 */ /* 0x000e24000c1e1100 */
[----:B0-----:R-:W-:-:S05]  /*20300*/  PRMT R3, R16, 0x8880, RZ ;  /* 0x0000888010037816 */ /* 0x001fca00000000ff */
[----:B------:R-:W-:-:S07]  /*20310*/  IMAD R2, R3, R18, RZ ;  /* 0x0000001203027224 */ /* 0x000fce00078e02ff */
.L_x_715:
[----:B------:R-:W-:Y:S05]  /*20320*/  BSYNC B1 ;  /* 0x0000000000017941 */ /* 0x000fea0003800000 */
.L_x_714:
[----:B------:R-:W-:Y:S01]  /*20330*/  @!P6 IMAD R77, R77, R17, R2 ;  /* 0x000000114d4de224 */ /* 0x000fe200078e0202 */
[----:B------:R-:W-:Y:S01]  /*20340*/  BSSY B1, `(.L_x_716) ;  /* 0x000000c000017945 */ /* 0x000fe20003800000 */
[----:B0-----:R-:W-:Y:S01]  /*20350*/  @!P6 IMAD.MOV.U32 R10, RZ, RZ, R4 ;  /* 0x000000ffff0ae224 */ /* 0x001fe200078e0004 */
[----:B------:R-:W-:Y:S01]  /*20360*/  ISETP.LT.OR P1, PT, R0, 0x71, !P0 ;  /* 0x000000710000780c */ /* 0x000fe20004721670 */
[----:B------:R-:W-:Y:S01]  /*20370*/  @!P6 IMAD.MOV.U32 R11, RZ, RZ, R7 ;  /* 0x000000ffff0be224 */ /* 0x000fe200078e0007 */
[----:B--2---:R-:W-:-:S04]  /*20380*/  @!P5 IADD3 R20, P3, R4, UR44, RZ ;  /* 0x0000002c0414dc10 */ /* 0x004fc8000ff7e0ff */
[----:B------:R0:W-:Y:S01]  /*20390*/  @!P6 STG.E.U8 desc[UR46][R10.64+0x69], R77 ;  /* 0x0000694d0a00e986 */ /* 0x0001e2000c10112e */
[----:B------:R-:W-:-:S04]  /*203a0*/  @!P4 IADD3 R12, P6, R4, UR44, RZ ;  /* 0x0000002c040ccc10 */ /* 0x000fc8000ffde0ff */
[----:B------:R-:W-:Y:S01]  /*203b0*/  @!P4 IADD3.X R13, R7, UR43, RZ, P6, !PT ;  /* 0x0000002b070dcc10 */ /* 0x000fe2000b7fe4ff */
[----:B------:R-:W-:Y:S08]  /*203c0*/  @P4 BRA `(.L_x_717) ;  /* 0x00000000000c4947 */ /* 0x000ff00003800000 */
[----:B------:R-:W2:Y:S02]  /*203d0*/  LDG.E.U8 R16, desc[UR46][R14.64+0x68] ;  /* 0x0000682e0e107981 */ /* 0x000ea4000c1e1100 */
[----:B--2---:R-:W-:-:S05]  /*203e0*/  PRMT R3, R16, 0x8880, RZ ;  /* 0x0000888010037816 */ /* 0x004fca00000000ff */
[----:B------:R-:W-:-:S07]  /*203f0*/  IMAD R2, R3, R18, RZ ;  /* 0x0000001203027224 */ /* 0x000fce00078e02ff */
.L_x_717:
[----:B------:R-:W-:Y:S05]  /*20400*/  BSYNC B1 ;  /* 0x0000000000017941 */ /* 0x000fea0003800000 */
.L_x_716:
        /* <DEDUP_REMOVED lines=8> */
.L_x_719:
[----:B------:R-:W-:Y:S05]  /*20490*/  BSYNC B1 ;  /* 0x0000000000017941 */ /* 0x000fea0003800000 */
.L_x_718:
        /* <DEDUP_REMOVED lines=11> */
.L_x_721:
[----:B------:R-:W-:Y:S05]  /*20550*/  BSYNC B1 ;  /* 0x0000000000017941 */ /* 0x000fea0003800000 */
.L_x_720:
        /* <DEDUP_REMOVED lines=9> */
.L_x_723:
[----:B------:R-:W-:Y:S05]  /*205f0*/  BSYNC B1 ;  /* 0x0000000000017941 */ /* 0x000fea0003800000 */
.L_x_722:
        /* <DEDUP_REMOVED lines=10> */
.L_x_725:
[----:B------:R-:W-:Y:S05]  /*206a0*/  BSYNC B1 ;  /* 0x0000000000017941 */ /* 0x000fea0003800000 */
.L_x_724:
        /* <DEDUP_REMOVED lines=13> */
.L_x_727:
[----:B------:R-:W-:Y:S05]  /*20780*/  BSYNC B1 ;  /* 0x0000000000017941 */ /* 0x000fea0003800000 */
.L_x_726:
[----:B------:R-:W-:Y:S01]  /*20790*/  @!P4 IMAD R83, R83, R17, R2 ;  /* 0x000000115353c224 */ /* 0x000fe200078e0202 */
[----:B------:R-:W-:Y:S04]  /*207a0*/  BSSY B1, `(.L_x_728) ;  /* 0x0000006000017945 */ /* 0x000fe80003800000 */
[----:B------:R2:W-:Y:S01]  /*207b0*/  @!P4 STG.E.U8 desc[UR46][R10.64+0x71], R83 ;  /* 0x000071530a00c986 */ /* 0x0005e2000c10112e */
[----:B------:R-:W-:Y:S05]  /*207c0*/  @P3 BRA `(.L_x_729) ;  /* 0x00000000000c3947 */ /* 0x000fea0003800000 */
[----:B------:R-:W0:Y:S02]  /*207d0*/  LDG.E.U8 R16, desc[UR46][R8.64+0x78] ;  /* 0x0000782e08107981 */ /* 0x000e24000c1e1100 */
[----:B0-----:R-:W-:-:S05]  /*207e0*/  PRMT R3, R16, 0x8880, RZ ;  /* 0x0000888010037816 */ /* 0x001fca00000000ff */
[----:B------:R-:W-:-:S07]  /*207f0*/  IMAD R2, R3, R18, RZ ;  /* 0x0000001203027224 */ /* 0x000fce00078e02ff */
.L_x_729:
[----:B------:R-:W-:Y:S05]  /*20800*/  BSYNC B1 ;  /* 0x0000000000017941 */ /* 0x000fea0003800000 */
.L_x_728:
        /* <DEDUP_REMOVED lines=9> */
.L_x_731:
[----:B------:R-:W-:Y:S05]  /*208a0*/  BSYNC B1 ;  /* 0x0000000000017941 */ /* 0x000fea0003800000 */
.L_x_730:
        /* <DEDUP_REMOVED lines=13> */
.L_x_733:
[----:B------:R-:W-:Y:S05]  /*20980*/  BSYNC B1 ;  /* 0x0000000000017941 */ /* 0x000fea0003800000 */
.L_x_732:
        /* <DEDUP_REMOVED lines=8> */
.L_x_735:
[----:B------:R-:W-:Y:S05]  /*20a10*/  BSYNC B1 ;  /* 0x0000000000017941 */ /* 0x000fea0003800000 */
.L_x_734:
        /* <DEDUP_REMOVED lines=11> */
.L_x_737:
[----:B------:R-:W-:Y:S05]  /*20ad0*/  BSYNC B1 ;  /* 0x0000000000017941 */ /* 0x000fea0003800000 */
.L_x_736:
        /* <DEDUP_REMOVED lines=9> */
.L_x_739:
[----:B------:R-:W-:Y:S05]  /*20b70*/  BSYNC B1 ;  /* 0x0000000000017941 */ /* 0x000fea0003800000 */
.L_x_738:
        /* <DEDUP_REMOVED lines=10> */
.L_x_741:
[----:B------:R-:W-:Y:S05]  /*20c20*/  BSYNC B1 ;  /* 0x0000000000017941 */ /* 0x000fea0003800000 */
.L_x_740:
        /* <DEDUP_REMOVED lines=13> */
.L_x_743:
[----:B------:R-:W-:Y:S05]  /*20d00*/  BSYNC B1 ;  /* 0x0000000000017941 */ /* 0x000fea0003800000 */
.L_x_742:
[----:B------:R-:W-:Y:S01]  /*20d10*/  @!P4 IMAD R91, R91, R17, R2 ;  /* 0x000000115b5bc224 */ /* 0x000fe200078e0202 */
[----:B------:R-:W-:Y:S04]  /*20d20*/  BSSY B1, `(.L_x_744) ;  /* 0x0000006000017945 */ /* 0x000fe80003800000 */
[----:B------:R2:W-:Y:S01]  /*20d30*/  @!P4 STG.E.U8 desc[UR46][R10.64+0x81], R91 ;  /* 0x0000815b0a00c986 */ /* 0x0005e2000c10112e */
[----:B------:R-:W-:Y:S05]  /*20d40*/  @P1 BRA `(.L_x_745) ;  /* 0x00000000000c1947 */ /* 0x000fea0003800000 */
[----:B------:R-:W0:Y:S02]  /*20d50*/  LDG.E.U8 R16, desc[UR46][R8.64+0x88] ;  /* 0x0000882e08107981 */ /* 0x000e24000c1e1100 */
[----:B0-----:R-:W-:-:S05]  /*20d60*/  PRMT R3, R16, 0x8880, RZ ;  /* 0x0000888010037816 */ /* 0x001fca00000000ff */
[----:B------:R-:W-:-:S07]  /*20d70*/  IMAD R2, R3, R18, RZ ;  /* 0x0000001203027224 */ /* 0x000fce00078e02ff */
.L_x_745:
[----:B------:R-:W-:Y:S05]  /*20d80*/  BSYNC B1 ;  /* 0x0000000000017941 */ /* 0x000fea0003800000 */
.L_x_744:
        /* <DEDUP_REMOVED lines=9> */
.L_x_747:
[----:B------:R-:W-:Y:S05]  /*20e20*/  BSYNC B1 ;  /* 0x0000000000017941 */ /* 0x000fea0003800000 */
.L_x_746:
        /* <DEDUP_REMOVED lines=13> */
.L_x_749:
[----:B------:R-:W-:Y:S05]  /*20f00*/  BSYNC B1 ;  /* 0x0000000000017941 */ /* 0x000fea0003800000 */
.L_x_748:
        /* <DEDUP_REMOVED lines=8> */
.L_x_751:
[----:B------:R-:W-:Y:S05]  /*20f90*/  BSYNC B1 ;  /* 0x0000000000017941 */ /* 0x000fea0003800000 */
.L_x_750:
        /* <DEDUP_REMOVED lines=11> */
.L_x_753:
[----:B------:R-:W-:Y:S05]  /*21050*/  BSYNC B1 ;  /* 0x0000000000017941 */ /* 0x000fea0003800000 */
.L_x_752:
        /* <DEDUP_REMOVED lines=9> */
.L_x_755:
[----:B------:R-:W-:Y:S05]  /*210f0*/  BSYNC B1 ;  /* 0x0000000000017941 */ /* 0x000fea0003800000 */
.L_x_754:
        /* <DEDUP_REMOVED lines=10> */
.L_x_757:
[----:B------:R-:W-:Y:S05]  /*211a0*/  BSYNC B1 ;  /* 0x0000000000017941 */ /* 0x000fea0003800000 */
.L_x_756:
        /* <DEDUP_REMOVED lines=13> */
.L_x_759:
[----:B------:R-:W-:Y:S05]  /*21280*/  BSYNC B1 ;  /* 0x0000000000017941 */ /* 0x000fea0003800000 */
.L_x_758:
[----:B------:R-:W-:Y:S01]  /*21290*/  @!P4 IMAD R99, R99, R17, R2 ;  /* 0x000000116363c224 */ /* 0x000fe200078e0202 */
[----:B------:R-:W-:Y:S04]  /*212a0*/  BSSY B1, `(.L_x_760) ;  /* 0x0000006000017945 */ /* 0x000fe80003800000 */
[----:B------:R2:W-:Y:S01]  /*212b0*/  @!P4 STG.E.U8 desc[UR46][R10.64+0x91], R99 ;  /* 0x000091630a00c986 */ /* 0x0005e2000c10112e */
[----:B------:R-:W-:Y:S05]  /*212c0*/  @P3 BRA `(.L_x_761) ;  /* 0x00000000000c3947 */ /* 0x000fea0003800000 */
[----:B------:R-:W0:Y:S02]  /*212d0*/  LDG.E.U8 R16, desc[UR46][R8.64+0x98] ;  /* 0x0000982e08107981 */ /* 0x000e24000c1e1100 */
[----:B0-----:R-:W-:-:S05]  /*212e0*/  PRMT R3, R16, 0x8880, RZ ;  /* 0x0000888010037816 */ /* 0x001fca00000000ff */
[----:B------:R-:W-:-:S07]  /*212f0*/  IMAD R2, R3, R18, RZ ;  /* 0x0000001203027224 */ /* 0x000fce00078e02ff */
.L_x_761:
[----:B------:R-:W-:Y:S05]  /*21300*/  BSYNC B1 ;  /* 0x0000000000017941 */ /* 0x000fea0003800000 */
.L_x_760:
        /* <DEDUP_REMOVED lines=9> */
.L_x_763:
[----:B------:R-:W-:Y:S05]  /*213a0*/  BSYNC B1 ;  /* 0x0000000000017941 */ /* 0x000fea0003800000 */
.L_x_762:
        /* <DEDUP_REMOVED lines=13> */
.L_x_765:
[----:B------:R-:W-:Y:S05]  /*21480*/  BSYNC B1 ;  /* 0x0000000000017941 */ /* 0x000fea0003800000 */
.L_x_764:
        /* <DEDUP_REMOVED lines=8> */
.L_x_767:
[----:B------:R-:W-:Y:S05]  /*21510*/  BSYNC B1 ;  /* 0x0000000000017941 */ /* 0x000fea0003800000 */
.L_x_766:
        /* <DEDUP_REMOVED lines=11> */
.L_x_769:
[----:B------:R-:W-:Y:S05]  /*215d0*/  BSYNC B1 ;  /* 0x0000000000017941 */ /* 0x000fea0003800000 */
.L_x_768:
        /* <DEDUP_REMOVED lines=9> */
.L_x_771:
[----:B------:R-:W-:Y:S05]  /*21670*/  BSYNC B1 ;  /* 0x0000000000017941 */ /* 0x000fea0003800000 */
.L_x_770:
        /* <DEDUP_REMOVED lines=10> */
.L_x_773:
[----:B------:R-:W-:Y:S05]  /*21720*/  BSYNC B1 ;  /* 0x0000000000017941 */ /* 0x000fea0003800000 */
.L_x_772:
        /* <DEDUP_REMOVED lines=13> */
.L_x_775:
[----:B------:R-:W-:Y:S05]  /*21800*/  BSYNC B1 ;  /* 0x0000000000017941 */ /* 0x000fea0003800000 */
.L_x_774:
[----:B------:R-:W-:Y:S01]  /*21810*/  @!P4 IMAD R107, R107, R17, R2 ;  /* 0x000000116b6bc224 */ /* 0x000fe200078e0202 */
[----:B------:R-:W-:Y:S04]  /*21820*/  BSSY B1, `(.L_x_776) ;  /* 0x0000006000017945 */ /* 0x000fe80003800000 */
[----:B------:R2:W-:Y:S01]  /*21830*/  @!P4 STG.E.U8 desc[UR46][R10.64+0xa1], R107 ;  /* 0x0000a16b0a00c986 */ /* 0x0005e2000c10112e */
[----:B------:R-:W-:Y:S05]  /*21840*/  @P1 BRA `(.L_x_777) ;  /* 0x00000000000c1947 */ /* 0x000fea0003800000 */
[----:B------:R-:W0:Y:S02]  /*21850*/  LDG.E.U8 R16, desc[UR46][R8.64+0xa8] ;  /* 0x0000a82e08107981 */ /* 0x000e24000c1e1100 */
[----:B0-----:R-:W-:-:S05]  /*21860*/  PRMT R3, R16, 0x8880, RZ ;  /* 0x0000888010037816 */ /* 0x001fca00000000ff */
[----:B------:R-:W-:-:S07]  /*21870*/  IMAD R2, R3, R18, RZ ;  /* 0x0000001203027224 */ /* 0x000fce00078e02ff */
.L_x_777:
[----:B------:R-:W-:Y:S05]  /*21880*/  BSYNC B1 ;  /* 0x0000000000017941 */ /* 0x000fea0003800000 */
.L_x_776:
        /* <DEDUP_REMOVED lines=9> */
.L_x_779:
[----:B------:R-:W-:Y:S05]  /*21920*/  BSYNC B1 ;  /* 0x0000000000017941 */ /* 0x000fea0003800000 */
.L_x_778:
[----:B------:R-:W-:Y:S01]  /*21930*/  @!P6 IMAD R109, R109, R17, R2 ;  /* 0x000000116d6de224 */ /* 0x000fe200078e0202 */
[----:B------:R-:W-:Y:S01]  /*21940*/  @!P3 IADD3 R12, P4, R4, UR44, RZ ;  /* 0x0000002c040cbc10 */ /* 0x000fe2000ff9e0ff */
[----:B0-----:R-:W-:Y:S01]  /*21950*/  @!P6 IMAD.MOV.U32 R10, RZ, RZ, R4 ;  /* 0x000000ffff0ae224 */ /* 0x001fe200078e0004 */
[----:B------:R-:W-:Y:S01]  /*21960*/  BSSY B1, `(.L_x_780) ;  /* 0x000000b000017945 */ /* 0x000fe20003800000 */
[----:B------:R-:W-:Y:S01]  /*21970*/  @!P6 IMAD.MOV.U32 R11, RZ, RZ, R7 ;  /* 0x000000ffff0be224 */ /* 0x000fe200078e0007 */
[----:B------:R-:W-:Y:S02]  /*21980*/  @!P3 IADD3.X R13, R7, UR43, RZ, P4, !PT ;  /* 0x0000002b070dbc10 */ /* 0x000fe4000a7fe4ff */
[C---:B------:R-:W-:Y:S02]  /*21990*/  ISETP.LT.OR P1, PT, R0.reuse, 0xb1, !P0 ;  /* 0x000000b10000780c */ /* 0x040fe40004721670 */
[----:B------:R0:W-:Y:S01]  /*219a0*/  @!P6 STG.E.U8 desc[UR46][R10.64+0xa9], R109 ;  /* 0x0000a96d0a00e986 */ /* 0x0001e2000c10112e */
[----:B------:R-:W-:-:S02]  /*219b0*/  ISETP.LT.OR P6, PT, R0, 0xb1, !P2 ;  /* 0x000000b10000780c */ /* 0x000fc400057c1670 */
[----:B-1----:R-:W-:Y:S01]  /*219c0*/  @!P5 IADD3 R20, P4, R4, UR44, RZ ;  /* 0x0000002c0414dc10 */ /* 0x002fe2000ff9e0ff */
[----:B------:R-:W-:-:S12]  /*219d0*/  @P3 BRA `(.L_x_781) ;  /* 0x00000000000c3947 */ /* 0x000fd80003800000 */
[----:B------:R-:W2:Y:S02]  /*219e0*/  LDG.E.U8 R16, desc[UR46][R14.64+0xa8] ;  /* 0x0000a82e0e107981 */ /* 0x000ea4000c1e1100 */
[----:B--2---:R-:W-:-:S05]  /*219f0*/  PRMT R3, R16, 0x8880, RZ ;  /* 0x0000888010037816 */ /* 0x004fca00000000ff */
[----:B------:R-:W-:-:S07]  /*21a00*/  IMAD R2, R3, R18, RZ ;  /* 0x0000001203027224 */ /* 0x000fce00078e02ff */
.L_x_781:
[----:B------:R-:W-:Y:S05]  /*21a10*/  BSYNC B1 ;  /* 0x0000000000017941 */ /* 0x000fea0003800000 */
.L_x_780:
        /* <DEDUP_REMOVED lines=8> */
.L_x_783:
[----:B------:R-:W-:Y:S05]  /*21aa0*/  BSYNC B1 ;  /* 0x0000000000017941 */ /* 0x000fea0003800000 */
.L_x_782:
[----:B------:R-:W-:Y:S01]  /*21ab0*/  @!P5 IMAD R111, R111, R17, R2 ;  /* 0x000000116f6fd224 */ /* 0x000fe200078e0202 */
[----:B------:R-:W-:Y:S04]  /*21ac0*/  BSSY B1, `(.L_x_784) ;  /* 0x0000006000017945 */ /* 0x000fe80003800000 */
[----:B------:R2:W-:Y:S01]  /*21ad0*/  @!P5 STG.E.U8 desc[UR46][R20.64+0xa9], R111 ;  /* 0x0000a96f1400d986 */ /* 0x0005e2000c10112e */
[----:B------:R-:W-:Y:S05]  /*21ae0*/  @P6 BRA `(.L_x_785) ;  /* 0x00000000000c6947 */ /* 0x000fea0003800000 */
[----:B------:R-:W1:Y:S02]  /*21af0*/  LDG.E.U8 R16, desc[UR46][R8.64+0xb0] ;  /* 0x0000b02e08107981 */ /* 0x000e64000c1e1100 */
[----:B-1----:R-:W-:-:S05]  /*21b00*/  PRMT R3, R16, 0x8880, RZ ;  /* 0x0000888010037816 */ /* 0x002fca00000000ff */
[----:B------:R-:W-:-:S07]  /*21b10*/  IMAD R2, R3, R18, RZ ;  /* 0x0000001203027224 */ /* 0x000fce00078e02ff */
.L_x_785:
[----:B------:R-:W-:Y:S05]  /*21b20*/  BSYNC B1 ;  /* 0x0000000000017941 */ /* 0x000fea0003800000 */
.L_x_784:
[----:B------:R-:W-:Y:S01]  /*21b30*/  ISETP.LT.OR P5, PT, R0, 0xb2, !P2 ;  /* 0x000000b20000780c */ /* 0x000fe200057a1670 */
[----:B-1----:R-:W-:Y:S01]  /*21b40*/  @!P6 IMAD R3, R112, R17, R2 ;  /* 0x000000117003e224 */ /* 0x002fe200078e0202 */
[----:B0-----:R-:W-:Y:S01]  /*21b50*/  @!P6 MOV R11, R7 ;  /* 0x00000007000be202 */ /* 0x001fe20000000f00 */
[----:B------:R-:W-:Y:S01]  /*21b60*/  @!P6 IMAD.MOV.U32 R10, RZ, RZ, R4 ;  /* 0x000000ffff0ae224 */ /* 0x000fe200078e0004 */
[----:B------:R-:W-:Y:S01]  /*21b70*/  BSSY B1, `(.L_x_786) ;  /* 0x0000009000017945 */ /* 0x000fe20003800000 */
[C---:B------:R-:W-:Y:S02]  /*21b80*/  ISETP.LT.OR P4, PT, R0.reuse, 0xb2, !P0 ;  /* 0x000000b20000780c */ /* 0x040fe40004781670 */
[----:B------:R-:W-:Y:S01]  /*21b90*/  ISETP.LT.OR P3, PT, R0, 0xb9, !P0 ;  /* 0x000000b90000780c */ /* 0x000fe20004761670 */
[----:B------:R0:W-:Y:S01]  /*21ba0*/  @!P6 STG.E.U8 desc[UR46][R10.64+0xb0], R3 ;  /* 0x0000b0030a00e986 */ /* 0x0001e2000c10112e */
[----:B------:R-:W-:-:S04]  /*21bb0*/  @!P1 IADD3 R12, P6, R4, UR44, RZ ;  /* 0x0000002c040c9c10 */ /* 0x000fc8000ffde0ff */
[----:B------:R-:W-:Y:S09]  /*21bc0*/  @P5 BRA `(.L_x_787) ;  /* 0x00000000000c5947 */ /* 0x000ff20003800000 */
[----:B------:R-:W0:Y:S02]  /*21bd0*/  LDG.E.U8 R16, desc[UR46][R8.64+0xb1] ;  /* 0x0000b12e08107981 */ /* 0x000e24000c1e1100 */
[----:B0-----:R-:W-:-:S05]  /*21be0*/  PRMT R3, R16, 0x8880, RZ ;  /* 0x0000888010037816 */ /* 0x001fca00000000ff */
[----:B------:R-:W-:-:S07]  /*21bf0*/  IMAD R2, R3, R18, RZ ;  /* 0x0000001203027224 */ /* 0x000fce00078e02ff */
.L_x_787:
[----:B------:R-:W-:Y:S05]  /*21c00*/  BSYNC B1 ;  /* 0x0000000000017941 */ /* 0x000fea0003800000 */
.L_x_786:
        /* <DEDUP_REMOVED lines=10> */
.L_x_789:
[----:B------:R-:W-:Y:S05]  /*21cb0*/  BSYNC B1 ;  /* 0x0000000000017941 */ /* 0x000fea0003800000 */
.L_x_788:
[----:B------:R-:W-:Y:S01]  /*21cc0*/  @!P1 IMAD R3, R114, R17, R2 ;  /* 0x0000001172039224 */ /* 0x000fe200078e0202 */
[----:B------:R-:W-:Y:S01]  /*21cd0*/  BSSY B1, `(.L_x_790) ;  /* 0x000000b000017945 */ /* 0x000fe20003800000 */
[C---:B------:R-:W-:Y:S02]  /*21ce0*/  ISETP.LT.OR P5, PT, R0.reuse, 0xb9, !P2 ;  /* 0x000000b90000780c */ /* 0x040fe400057a1670 */
[----:B------:R-:W-:Y:S01]  /*21cf0*/  ISETP.LT.OR P2, PT, R0, 0xba, !P2 ;  /* 0x000000ba0000780c */ /* 0x000fe20005741670 */
[----:B------:R1:W-:Y:S01]  /*21d00*/  @!P1 STG.E.U8 desc[UR46][R12.64+0xb0], R3 ;  /* 0x0000b0030c009986 */ /* 0x0003e2000c10112e */
[C---:B0-----:R-:W-:Y:S02]  /*21d10*/  @!P4 IADD3 R10, P1, R4.reuse, UR44, RZ ;  /* 0x0000002c040acc10 */ /* 0x041fe4000ff3e0ff */
[----:B--2---:R-:W-:Y:S02]  /*21d20*/  @!P3 IADD3 R20, P6, R4, UR44, RZ ;  /* 0x0000002c0414bc10 */ /* 0x004fe4000ffde0ff */
[----:B------:R-:W-:Y:S01]  /*21d30*/  @!P4 IADD3.X R11, R7, UR43, RZ, P1, !PT ;  /* 0x0000002b070bcc10 */ /* 0x000fe20008ffe4ff */
[----:B------:R-:W-:Y:S10]  /*21d40*/  @P4 BRA `(.L_x_791) ;  /* 0x00000000000c4947 */ /* 0x000ff40003800000 */
[----:B------:R-:W1:Y:S02]  /*21d50*/  LDG.E.U8 R16, desc[UR46][R14.64+0xb1] ;  /* 0x0000b12e0e107981 */ /* 0x000e64000c1e1100 */
[----:B-1----:R-:W-:-:S05]  /*21d60*/  PRMT R3, R16, 0x8880, RZ ;  /* 0x0000888010037816 */ /* 0x002fca00000000ff */
[----:B------:R-:W-:-:S07]  /*21d70*/  IMAD R2, R3, R18, RZ ;  /* 0x0000001203027224 */ /* 0x000fce00078e02ff */
.L_x_791:
[----:B------:R-:W-:Y:S05]  /*21d80*/  BSYNC B1 ;  /* 0x0000000000017941 */ /* 0x000fea0003800000 */
.L_x_790:
[----:B------:R-:W-:Y:S01]  /*21d90*/  @!P4 IMAD R115, R115, R17, R2 ;  /* 0x000000117373c224 */ /* 0x000fe200078e0202 */
[----:B------:R-:W-:Y:S04]  /*21da0*/  BSSY B1, `(.L_x_792) ;  /* 0x0000006000017945 */ /* 0x000fe80003800000 */
[----:B------:R0:W-:Y:S01]  /*21db0*/  @!P4 STG.E.U8 desc[UR46][R10.64+0xb1], R115 ;  /* 0x0000b1730a00c986 */ /* 0x0001e2000c10112e */
[----:B------:R-:W-:Y:S05]  /*21dc0*/  @P5 BRA `(.L_x_793) ;  /* 0x00000000000c5947 */ /* 0x000fea0003800000 */
[----:B------:R-:W1:Y:S02]  /*21dd0*/  LDG.E.U8 R16, desc[UR46][R8.64+0xb8] ;  /* 0x0000b82e08107981 */ /* 0x000e64000c1e1100 */
[----:B-1----:R-:W-:-:S05]  /*21de0*/  PRMT R3, R16, 0x8880, RZ ;  /* 0x0000888010037816 */ /* 0x002fca00000000ff */
[----:B------:R-:W-:-:S07]  /*21df0*/  IMAD R2, R3, R18, RZ ;  /* 0x0000001203027224 */ /* 0x000fce00078e02ff */
.L_x_793:
[----:B------:R-:W-:Y:S05]  /*21e00*/  BSYNC B1 ;  /* 0x0000000000017941 */ /* 0x000fea0003800000 */
.L_x_792:
[----:B-1----:R-:W-:Y:S01]  /*21e10*/  @!P5 IMAD R3, R116, R17, R2 ;  /* 0x000000117403d224 */ /* 0x002fe200078e0202 */
[----:B------:R-:W-:Y:S01]  /*21e20*/  BSSY B1, `(.L_x_794) ;  /* 0x0000008000017945 */ /* 0x000fe20003800000 */
[----:B0-----:R-:W-:Y:S02]  /*21e30*/  @!P5 IMAD.MOV.U32 R10, RZ, RZ, R4 ;  /* 0x000000ffff0ad224 */ /* 0x001fe400078e0004 */
[----:B------:R-:W-:-:S05]  /*21e40*/  @!P5 IMAD.MOV.U32 R11, RZ, RZ, R7 ;  /* 0x000000ffff0bd224 */ /* 0x000fca00078e0007 */
[----:B------:R0:W-:Y:S01]  /*21e50*/  @!P5 STG.E.U8 desc[UR46][R10.64+0xb8], R3 ;  /* 0x0000b8030a00d986 */ /* 0x0001e2000c10112e */
[----:B------:R-:W-:Y:S05]  /*21e60*/  @P2 BRA `(.L_x_795) ;  /* 0x00000000000c2947 */ /* 0x000fea0003800000 */
[----:B------:R-:W0:Y:S02]  /*21e70*/  LDG.E.U8 R16, desc[UR46][R8.64+0xb9] ;  /* 0x0000b92e08107981 */ /* 0x000e24000c1e1100 */
[----:B0-----:R-:W-:-:S05]  /*21e80*/  PRMT R3, R16, 0x8880, RZ ;  /* 0x0000888010037816 */ /* 0x001fca00000000ff */
[----:B------:R-:W-:-:S07]  /*21e90*/  IMAD R2, R3, R18, RZ ;  /* 0x0000001203027224 */ /* 0x000fce00078e02ff */
.L_x_795:
[----:B------:R-:W-:Y:S05]  /*21ea0*/  BSYNC B1 ;  /* 0x0000000000017941 */ /* 0x000fea0003800000 */
.L_x_794:
[----:B------:R-:W-:Y:S01]  /*21eb0*/  @!P2 IMAD R117, R117, R17, R2 ;  /* 0x000000117575a224 */ /* 0x000fe200078e0202 */
[----:B------:R-:W-:Y:S01]  /*21ec0*/  BSSY B1, `(.L_x_796) ;  /* 0x0000009000017945 */ /* 0x000fe20003800000 */
[----:B------:R-:W-:Y:S01]  /*21ed0*/  @!P2 IMAD.MOV.U32 R8, RZ, RZ, R4 ;  /* 0x000000ffff08a224 */ /* 0x000fe200078e0004 */
[----:B------:R-:W-:Y:S01]  /*21ee0*/  @!P3 IADD3.X R21, R7, UR43, RZ, P6, !PT ;  /* 0x0000002b0715bc10 */ /* 0x000fe2000b7fe4ff */
[----:B------:R-:W-:-:S05]  /*21ef0*/  @!P2 IMAD.MOV.U32 R9, RZ, RZ, R7 ;  /* 0x000000ffff09a224 */ /* 0x000fca00078e0007 */
[----:B------:R1:W-:Y:S01]  /*21f00*/  @!P2 STG.E.U8 desc[UR46][R8.64+0xb9], R117 ;  /* 0x0000b9750800a986 */ /* 0x0003e2000c10112e */
[----:B------:R-:W-:Y:S05]  /*21f10*/  @P3 BRA `(.L_x_797) ;  /* 0x00000000000c3947 */ /* 0x000fea0003800000 */
[----:B------:R-:W0:Y:S02]  /*21f20*/  LDG.E.U8 R16, desc[UR46][R14.64+0xb8] ;  /* 0x0000b82e0e107981 */ /* 0x000e24000c1e1100 */
[----:B0-----:R-:W-:-:S05]  /*21f30*/  PRMT R3, R16, 0x8880, RZ ;  /* 0x0000888010037816 */ /* 0x001fca00000000ff */
[----:B------:R-:W-:-:S07]  /*21f40*/  IMAD R2, R3, R18, RZ ;  /* 0x0000001203027224 */ /* 0x000fce00078e02ff */
.L_x_797:
[----:B------:R-:W-:Y:S05]  /*21f50*/  BSYNC B1 ;  /* 0x0000000000017941 */ /* 0x000fea0003800000 */
.L_x_796:
[----:B0-----:R-:W-:Y:S01]  /*21f60*/  @!P3 IMAD R3, R118, R17, R2 ;  /* 0x000000117603b224 */ /* 0x001fe200078e0202 */
[----:B------:R-:W-:Y:S01]  /*21f70*/  ISETP.LT.OR P0, PT, R0, 0xba, !P0 ;  /* 0x000000ba0000780c */ /* 0x000fe20004701670 */
[----:B------:R-:W-:Y:S03]  /*21f80*/  BSSY B1, `(.L_x_798) ;  /* 0x0000006000017945 */ /* 0x000fe60003800000 */
[----:B------:R0:W-:Y:S09]  /*21f90*/  @!P3 STG.E.U8 desc[UR46][R20.64+0xb8], R3 ;  /* 0x0000b8031400b986 */ /* 0x0001f2000c10112e */
[----:B------:R-:W-:Y:S05]  /*21fa0*/  @P0 BRA `(.L_x_799) ;  /* 0x00000000000c0947 */ /* 0x000fea0003800000 */
[----:B------:R-:W0:Y:S02]  /*21fb0*/  LDG.E.U8 R16, desc[UR46][R14.64+0xb9] ;  /* 0x0000b92e0e107981 */ /* 0x000e24000c1e1100 */
[----:B0-----:R-:W-:-:S05]  /*21fc0*/  PRMT R3, R16, 0x8880, RZ ;  /* 0x0000888010037816 */ /* 0x001fca00000000ff */
[----:B------:R-:W-:-:S07]  /*21fd0*/  IMAD R2, R3, R18, RZ ;  /* 0x0000001203027224 */ /* 0x000fce00078e02ff */
.L_x_799:
[----:B------:R-:W-:Y:S05]  /*21fe0*/  BSYNC B1 ;  /* 0x0000000000017941 */ /* 0x000fea0003800000 */
.L_x_798:
[----:B------:R-:W-:Y:S01]  /*21ff0*/  IMAD R119, R119, R17, R2 ;  /* 0x0000001177777224 */ /* 0x000fe200078e0202 */
[----:B------:R-:W-:Y:S06]  /*22000*/  @P0 BRA `(.L_x_800) ;  /* 0x0000007000dc0947 */ /* 0x000fec0003800000 */
[----:B------:R-:W-:-:S04]  /*22010*/  IADD3 R4, P0, R4, UR44, RZ ;  /* 0x0000002c04047c10 */ /* 0x000fc8000ff1e0ff */
[----:B------:R-:W-:-:S05]  /*22020*/  IADD3.X R5, R7, UR43, RZ, P0, !PT ;  /* 0x0000002b07057c10 */ /* 0x000fca00087fe4ff */
[----:B------:R2:W-:Y:S01]  /*22030*/  STG.E.U8 desc[UR46][R4.64+0xb9], R119 ;  /* 0x0000b97704007986 */ /* 0x0005e2000c10112e */
[----:B------:R-:W-:Y:S05]  /*22040*/  BRA `(.L_x_800) ;  /* 0x0000007000cc7947 */ /* 0x000fea0003800000 */
.L_x_33:
[----:B------:R-:W2:Y:S01]  /*22050*/  LDL.LU R6, [R1+0x188] ;  /* 0x0001880001067983 */ /* 0x000ea20000300800 */
[----:B------:R-:W-:-:S03]  /*22060*/  ULDC.64 UR4, c[0x0][0x5c0] ;  /* 0x0001700000047ab9 */ /* 0x000fc60000000a00 */
[----:B------:R-:W3:Y:S04]  /*22070*/  LDL.LU R8, [R1+0x200] ;  /* 0x0002000001087983 */ /* 0x000ee80000300800 */
[----:B------:R-:W4:Y:S04]  /*22080*/  LDL.LU R235, [R1+0x28c] ;  /* 0x00028c0001eb7983 */ /* 0x000f280000300800 */
[----:B------:R-:W5:Y:S04]  /*22090*/  LDL.LU R234, [R1+0x290] ;  /* 0x0002900001ea7983 */ /* 0x000f680000300800 */
[----:B------:R-:W4:Y:S04]  /*220a0*/  LDL.LU R233, [R1+0x294] ;  /* 0x0002940001e97983 */ /* 0x000f280000300800 */
        /* <DEDUP_REMOVED lines=21> */
[----:B------:R-:W4:Y:S01]  /*22200*/  LDL.LU R14, [R1+0x2ec] ;  /* 0x0002ec00010e7983 */ /* 0x000f220000300800 */
[----:B------:R-:W-:-:S03]  /*22210*/  IADD3 R4, P2, R2, UR4, RZ ;  /* 0x0000000402047c10 */ /* 0x000fc6000ff5e0ff */
[----:B------:R-:W4:Y:S04]  /*22220*/  LDL.LU R13, [R1+0x2f0] ;  /* 0x0002f000010d7983 */ /* 0x000f280000300800 */
[----:B------:R-:W4:Y:S04]  /*22230*/  LDL.LU R12, [R1+0x2f4] ;  /* 0x0002f400010c7983 */ /* 0x000f280000300800 */
[----:B------:R-:W4:Y:S04]  /*22240*/  LDL.LU R11, [R1+0x2f8] ;  /* 0x0002f800010b7983 */ /* 0x000f280000300800 */
[----:B------:R-:W4:Y:S01]  /*22250*/  LDL.LU R10, [R1+0x2fc] ;  /* 0x0002fc00010a7983 */ /* 0x000f220000300800 */
[----:B------:R-:W-:-:S03]  /*22260*/  ISETP.GE.AND P1, PT, R19, 0x1, PT ;  /* 0x000000011300780c */ /* 0x000fc60003f26270 */
[----:B------:R-:W2:Y:S01]  /*22270*/  LDL.LU R2, [R1+0x180] ;  /* 0x0001800001027983 */ /* 0x000ea20000300800 */
[----:B------:R-:W-:-:S03]  /*22280*/  ISETP.LT.OR P0, PT, R0, 0x1, !P1 ;  /* 0x000000010000780c */ /* 0x000fc60004f01670 */
[----:B------:R-:W3:Y:S01]  /*22290*/  LDL.LU R3, [R1+0x184] ;  /* 0x0001840001037983 */ /* 0x000ee20000300800 */
[----:B------:R-:W-:Y:S02]  /*222a0*/  IADD3.X R5, R7, UR5, RZ, P2, !PT ;  /* 0x0000000507057c10 */ /* 0x000fe400097fe4ff */
[----:B------:R-:W-:Y:S01]  /*222b0*/  ISETP.LT.OR P2, PT, R0, 0x2, !P1 ;  /* 0x000000020000780c */ /* 0x000fe20004f41670 */
[----:B------:R-:W5:Y:S06]  /*222c0*/  LDL.LU R7, [R1+0x1fc] ;  /* 0x0001fc0001077983 */ /* 0x000f6c0000300800 */
[----:B--2---:R-:W-:-:S05]  /*222d0*/  @!P0 IMAD R2, R2, R17, RZ ;  /* 0x0000001102028224 */ /* 0x004fca00078e02ff */
[----:B------:R3:W-:Y:S01]  /*222e0*/  @!P0 STG.E.U8 desc[UR46][R4.64], R2 ;  /* 0x0000000204008986 */ /* 0x0007e2000c10112e */
[----:B------:R-:W-:-:S04]  /*222f0*/  ISETP.GE.AND P0, PT, R19, 0x9, PT ;  /* 0x000000091300780c */ /* 0x000fc80003f06270 */
[----:B------:R-:W-:Y:S01]  /*22300*/  ISETP.LT.OR P3, PT, R0, 0x1, !P0 ;  /* 0x000000010000780c */ /* 0x000fe20004761670 */
[----:B---3--:R-:W-:-:S05]  /*22310*/  @!P2 IMAD R2, R3, R17, RZ ;  /* 0x000000110302a224 */ /* 0x008fca00078e02ff */
[----:B------:R0:W-:Y:S07]  /*22320*/  @!P2 STG.E.U8 desc[UR46][R4.64+0x1], R2 ;  /* 0x000001020400a986 */ /* 0x0001ee000c10112e */
[----:B------:R-:W-:Y:S01]  /*22330*/  @!P3 IMAD R6, R6, R17, RZ ;  /* 0x000000110606b224 */ /* 0x000fe200078e02ff */
[----:B0-----:R-:W-:-:S04]  /*22340*/  @!P3 IADD3 R2, P2, R4, UR44, RZ ;  /* 0x0000002c0402bc10 */ /* 0x001fc8000ff5e0ff */
[----:B------:R-:W-:-:S05]  /*22350*/  @!P3 IADD3.X R3, R5, UR43, RZ, P2, !PT ;  /* 0x0000002b0503bc10 */ /* 0x000fca00097fe4ff */
[----:B------:R0:W-:Y:S04]  /*22360*/  @!P3 STG.E.U8 desc[UR46][R2.64], R6 ;  /* 0x000000060200b986 */ /* 0x0001e8000c10112e */
[----:B0-----:R-:W2:Y:S01]  /*22370*/  LDL.LU R6, [R1+0x18c] ;  /* 0x00018c0001067983 */ /* 0x001ea20000300800 */
[----:B------:R-:W-:-:S13]  /*22380*/  ISETP.LT.OR P2, PT, R0, 0x2, !P0 ;  /* 0x000000020000780c */ /* 0x000fda0004741670 */
[----:B------:R-:W-:-:S04]  /*22390*/  @!P2 IADD3 R2, P5, R4, UR44, RZ ;  /* 0x0000002c0402ac10 */ /* 0x000fc8000ffbe0ff */
[----:B------:R-:W-:Y:S01]  /*223a0*/  @!P2 IADD3.X R3, R5, UR43, RZ, P5, !PT ;  /* 0x0000002b0503ac10 */ /* 0x000fe2000affe4ff */
[----:B--2---:R-:W-:-:S05]  /*223b0*/  @!P2 IMAD R6, R6, R17, RZ ;  /* 0x000000110606a224 */ /* 0x004fca00078e02ff */
[----:B------:R0:W-:Y:S04]  /*223c0*/  @!P2 STG.E.U8 desc[UR46][R2.64+0x1], R6 ;  /* 0x000001060200a986 */ /* 0x0001e8000c10112e */
[----:B0-----:R-:W2:Y:S04]  /*223d0*/  LDL.LU R3, [R1+0x190] ;  /* 0x0001900001037983 */ /* 0x001ea80000300800 */
[----:B------:R-:W3:Y:S04]  /*223e0*/  LDL.LU R2, [R1+0x194] ;  /* 0x0001940001027983 */ /* 0x000ee80000300800 */
[----:B------:R-:W4:Y:S01]  /*223f0*/  LDL.LU R6, [R1+0x198] ;  /* 0x0001980001067983 */ /* 0x000f220000300800 */
[----:B------:R-:W-:-:S02]  /*22400*/  ISETP.LT.OR P4, PT, R0, 0xa, !P1 ;  /* 0x0000000a0000780c */ /* 0x000fc40004f81670 */
[C---:B------:R-:W-:Y:S02]  /*22410*/  ISETP.LT.OR P3, PT, R0.reuse, 0x9, !P1 ;  /* 0x000000090000780c */ /* 0x040fe40004f61670 */
[----:B------:R-:W-:-:S11]  /*22420*/  ISETP.LT.OR P2, PT, R0, 0x9, !P0 ;  /* 0x000000090000780c */ /* 0x000fd60004741670 */
[-C--:B--2---:R-:W-:Y:S02]  /*22430*/  @!P3 IMAD R3, R3, R17.reuse, RZ ;  /* 0x000000110303b224 */ /* 0x084fe400078e02ff */
[----:B---3--:R-:W-:-:S03]  /*22440*/  @!P4 IMAD R2, R2, R17, RZ ;  /* 0x000000110202c224 */ /* 0x008fc600078e02ff */
[----:B------:R-:W-:Y:S04]  /*22450*/  @!P3 STG.E.U8 desc[UR46][R4.64+0x8], R3 ;  /* 0x000008030400b986 */ /* 0x000fe8000c10112e */
[----:B------:R0:W-:Y:S01]  /*22460*/  @!P4 STG.E.U8 desc[UR46][R4.64+0x9], R2 ;  /* 0x000009020400c986 */ /* 0x0001e2000c10112e */
[----:B----4-:R-:W-:Y:S01]  /*22470*/  @!P2 IMAD R6, R6, R17, RZ ;  /* 0x000000110606a224 */ /* 0x010fe200078e02ff */
        /* <DEDUP_REMOVED lines=109> */
[----:B0-----:R-:W2:Y:S01]  /*22b50*/  LDL.LU R2, [R1+0x1f0] ;  /* 0x0001f00001027983 */ /* 0x001ea20000300800 */
[----:B------:R-:W-:-:S03]  /*22b60*/  ISETP.LT.OR P4, PT, R0, 0x39, !P1 ;  /* 0x000000390000780c */ /* 0x000fc60004f81670 */
[----:B------:R-:W3:Y:S01]  /*22b70*/  LDL.LU R3, [R1+0x1f4] ;  /* 0x0001f40001037983 */ /* 0x000ee20000300800 */
[C---:B------:R-:W-:Y:S02]  /*22b80*/  ISETP.LT.OR P6, PT, R0.reuse, 0x3a, !P1 ;  /* 0x0000003a0000780c */ /* 0x040fe40004fc1670 */
[----:B------:R-:W-:-:S07]  /*22b90*/  ISETP.LT.OR P3, PT, R0, 0x39, !P0 ;  /* 0x000000390000780c */ /* 0x000fce0004761670 */
[----:B--2---:R-:W-:-:S05]  /*22ba0*/  @!P4 IMAD R6, R2, R17, RZ ;  /* 0x000000110206c224 */ /* 0x004fca00078e02ff */
[----:B------:R0:W-:Y:S04]  /*22bb0*/  @!P4 STG.E.U8 desc[UR46][R4.64+0x38], R6 ;  /* 0x000038060400c986 */ /* 0x0001e8000c10112e */
[----:B0-----:R-:W2:Y:S01]  /*22bc0*/  LDL.LU R6, [R1+0x1f8] ;  /* 0x0001f80001067983 */ /* 0x001ea20000300800 */
[----:B---3--:R-:W-:Y:S01]  /*22bd0*/  @!P6 IMAD R3, R3, R17, RZ ;  /* 0x000000110303e224 */ /* 0x008fe200078e02ff */
[----:B------:R-:W-:-:S04]  /*22be0*/  @!P3 IADD3 R2, P2, R4, UR44, RZ ;  /* 0x0000002c0402bc10 */ /* 0x000fc8000ff5e0ff */
[----:B------:R0:W-:Y:S02]  /*22bf0*/  @!P6 STG.E.U8 desc[UR46][R4.64+0x39], R3 ;  /* 0x000039030400e986 */ /* 0x0001e4000c10112e */
[----:B0-----:R-:W-:Y:S01]  /*22c00*/  @!P3 IADD3.X R3, R5, UR43, RZ, P2, !PT ;  /* 0x0000002b0503bc10 */ /* 0x001fe200097fe4ff */
[----:B--2---:R-:W-:-:S05]  /*22c10*/  @!P3 IMAD R6, R6, R17, RZ ;  /* 0x000000110606b224 */ /* 0x004fca00078e02ff */
[----:B------:R0:W-:Y:S04]  /*22c20*/  @!P3 STG.E.U8 desc[UR46][R2.64+0x38], R6 ;  /* 0x000038060200b986 */ /* 0x0001e8000c10112e */
[----:B0-----:R-:W2:Y:S01]  /*22c30*/  LDL.LU R6, [R1+0x204] ;  /* 0x0002040001067983 */ /* 0x001ea20000300800 */
[C---:B------:R-:W-:Y:S02]  /*22c40*/  ISETP.LT.OR P5, PT, R0.reuse, 0x3a, !P0 ;  /* 0x0000003a0000780c */ /* 0x040fe400047a1670 */
[C---:B------:R-:W-:Y:S02]  /*22c50*/  ISETP.LT.OR P4, PT, R0.reuse, 0x41, !P1 ;  /* 0x000000410000780c */ /* 0x040fe40004f81670 */
[----:B------:R-:W-:-:S09]  /*22c60*/  ISETP.LT.OR P6, PT, R0, 0x42, !P1 ;  /* 0x000000420000780c */ /* 0x000fd20004fc1670 */
[----:B------:R-:W-:Y:S01]  /*22c70*/  @!P5 IADD3 R2, P3, R4, UR44, RZ ;  /* 0x0000002c0402dc10 */ /* 0x000fe2000ff7e0ff */
[-C--:B-----5:R-:W-:Y:S02]  /*22c80*/  @!P5 IMAD R7, R7, R17.reuse, RZ ;  /* 0x000000110707d224 */ /* 0x0a0fe400078e02ff */
[----:B------:R-:W-:Y:S01]  /*22c90*/  @!P4 IMAD R8, R8, R17, RZ ;  /* 0x000000110808c224 */ /* 0x000fe200078e02ff */
[----:B------:R-:W-:-:S05]  /*22ca0*/  @!P5 IADD3.X R3, R5, UR43, RZ, P3, !PT ;  /* 0x0000002b0503dc10 */ /* 0x000fca0009ffe4ff */
[----:B------:R0:W-:Y:S04]  /*22cb0*/  @!P5 STG.E.U8 desc[UR46][R2.64+0x39], R7 ;  /* 0x000039070200d986 */ /* 0x0001e8000c10112e */
[----:B------:R1:W-:Y:S04]  /*22cc0*/  @!P4 STG.E.U8 desc[UR46][R4.64+0x40], R8 ;  /* 0x000040080400c986 */ /* 0x0003e8000c10112e */
[----:B0-----:R-:W3:Y:S04]  /*22cd0*/  LDL.LU R7, [R1+0x20c] ;  /* 0x00020c0001077983 */ /* 0x001ee80000300800 */
[----:B-1----:R-:W4:Y:S01]  /*22ce0*/  LDL.LU R8, [R1+0x210] ;  /* 0x0002100001087983 */ /* 0x002f220000300800 */
[----:B--2---:R-:W-:-:S05]  /*22cf0*/  @!P6 IMAD R6, R6, R17, RZ ;  /* 0x000000110606e224 */ /* 0x004fca00078e02ff */
        /* <DEDUP_REMOVED lines=8> */
[C---:B------:R-:W-:Y:S02]  /*22d80*/  ISETP.LT.OR P3, PT, R0.reuse, 0x42, !P0 ;  /* 0x000000420000780c */ /* 0x040fe40004761670 */
[C---:B------:R-:W-:Y:S02]  /*22d90*/  ISETP.LT.OR P4, PT, R0.reuse, 0x49, !P1 ;  /* 0x000000490000780c */ /* 0x040fe40004f81670 */
[----:B------:R-:W-:-:S09]  /*22da0*/  ISETP.LT.OR P6, PT, R0, 0x4a, !P1 ;  /* 0x0000004a0000780c */ /* 0x000fd20004fc1670 */
[----:B------:R-:W-:Y:S01]  /*22db0*/  @!P3 IADD3 R2, P2, R4, UR44, RZ ;  /* 0x0000002c0402bc10 */ /* 0x000fe2000ff5e0ff */
[-C--:B---3--:R-:W-:Y:S02]  /*22dc0*/  @!P3 IMAD R7, R7, R17.reuse, RZ ;  /* 0x000000110707b224 */ /* 0x088fe400078e02ff */
[----:B----4-:R-:W-:Y:S01]  /*22dd0*/  @!P4 IMAD R8, R8, R17, RZ ;  /* 0x000000110808c224 */ /* 0x010fe200078e02ff */
        /* <DEDUP_REMOVED lines=128> */
[C---:B------:R-:W-:Y:S02]  /*235e0*/  ISETP.LT.OR P5, PT, R0.reuse, 0x79, !P0 ;  /* 0x000000790000780c */ /* 0x040fe400047a1670 */
[----:B------:R-:W-:-:S11]  /*235f0*/  ISETP.LT.OR P2, PT, R0, 0x7a, !P0 ;  /* 0x0000007a0000780c */ /* 0x000fd60004741670 */
[----:B------:R-:W-:-:S04]  /*23600*/  @!P5 IADD3 R2, P3, R4, UR44, RZ ;  /* 0x0000002c0402dc10 */ /* 0x000fc8000ff7e0ff */
[----:B------:R-:W-:Y:S01]  /*23610*/  @!P5 IADD3.X R3, R5, UR43, RZ, P3, !PT ;  /* 0x0000002b0503dc10 */ /* 0x000fe20009ffe4ff */
[-C--:B---3--:R-:W-:Y:S02]  /*23620*/  @!P2 IMAD R7, R7, R17.reuse, RZ ;  /* 0x000000110707a224 */ /* 0x088fe400078e02ff */
[----:B--2---:R-:W-:-:S05]  /*23630*/  @!P5 IMAD R6, R6, R17, RZ ;  /* 0x000000110606d224 */ /* 0x004fca00078e02ff */
[----:B------:R0:W-:Y:S02]  /*23640*/  @!P5 STG.E.U8 desc[UR46][R2.64+0x78], R6 ;  /* 0x000078060200d986 */ /* 0x0001e4000c10112e */
[----:B0-----:R-:W-:Y:S02]  /*23650*/  @!P2 IADD3 R2, P5, R4, UR44, RZ ;  /* 0x0000002c0402ac10 */ /* 0x001fe4000ffbe0ff */
[----:B------:R-:W2:Y:S02]  /*23660*/  LDL.LU R6, [R1+0x284] ;  /* 0x0002840001067983 */ /* 0x000ea40000300800 */
[----:B------:R-:W-:-:S05]  /*23670*/  @!P2 IADD3.X R3, R5, UR43, RZ, P5, !PT ;  /* 0x0000002b0503ac10 */ /* 0x000fca000affe4ff */
[----:B------:R0:W-:Y:S04]  /*23680*/  @!P2 STG.E.U8 desc[UR46][R2.64+0x79], R7 ;  /* 0x000079070200a986 */ /* 0x0001e8000c10112e */
[----:B0-----:R-:W3:Y:S01]  /*23690*/  LDL.LU R7, [R1+0x288] ;  /* 0x0002880001077983 */ /* 0x001ee20000300800 */
[C---:B------:R-:W-:Y:S02]  /*236a0*/  ISETP.LT.OR P6, PT, R0.reuse, 0x82, !P1 ;  /* 0x000000820000780c */ /* 0x040fe40004fc1670 */
[C---:B------:R-:W-:Y:S02]  /*236b0*/  ISETP.LT.OR P3, PT, R0.reuse, 0x81, !P0 ;  /* 0x000000810000780c */ /* 0x040fe40004761670 */
[C---:B------:R-:W-:Y:S02]  /*236c0*/  ISETP.LT.OR P4, PT, R0.reuse, 0x81, !P1 ;  /* 0x000000810000780c */ /* 0x040fe40004f81670 */
[----:B------:R-:W-:-:S09]  /*236d0*/  ISETP.LT.OR P5, PT, R0, 0x82, !P0 ;  /* 0x000000820000780c */ /* 0x000fd200047a1670 */
[----:B------:R-:W-:Y:S02]  /*236e0*/  @!P3 IADD3 R2, P2, R4, UR44, RZ ;  /* 0x0000002c0402bc10 */ /* 0x000fe4000ff5e0ff */
[----:B----4-:R-:W-:Y:S02]  /*236f0*/  @!P4 IMAD R8, R8, R17, RZ ;  /* 0x000000110808c224 */ /* 0x010fe400078e02ff */
[----:B------:R-:W-:Y:S02]  /*23700*/  @!P3 IADD3.X R3, R5, UR43, RZ, P2, !PT ;  /* 0x0000002b0503bc10 */ /* 0x000fe400097fe4ff */
[C---:B------:R-:W-:Y:S01]  /*23710*/  ISETP.LT.OR P2, PT, R0.reuse, 0x89, !P0 ;  /* 0x000000890000780c */ /* 0x040fe20004741670 */
[----:B------:R0:W-:Y:S01]  /*23720*/  @!P4 STG.E.U8 desc[UR46][R4.64+0x80], R8 ;  /* 0x000080080400c986 */ /* 0x0001e2000c10112e */
[----:B------:R-:W-:-:S13]  /*23730*/  ISETP.LT.OR P4, PT, R0, 0x89, !P1 ;  /* 0x000000890000780c */ /* 0x000fda0004f81670 */
[-C--:B0-----:R-:W-:Y:S02]  /*23740*/  @!P4 IMAD R8, R234, R17.reuse, RZ ;  /* 0x00000011ea08c224 */ /* 0x081fe400078e02ff */
[----:B--2---:R-:W-:-:S05]  /*23750*/  @!P6 IMAD R6, R6, R17, RZ ;  /* 0x000000110606e224 */ /* 0x004fca00078e02ff */
[----:B------:R3:W-:Y:S01]  /*23760*/  @!P6 STG.E.U8 desc[UR46][R4.64+0x81], R6 ;  /* 0x000081060400e986 */ /* 0x0007e2000c10112e */
[----:B------:R-:W-:Y:S01]  /*23770*/  ISETP.LT.OR P6, PT, R0, 0x8a, !P1 ;  /* 0x0000008a0000780c */ /* 0x000fe20004fc1670 */
[----:B---3--:R-:W-:-:S05]  /*23780*/  @!P3 IMAD R6, R7, R17, RZ ;  /* 0x000000110706b224 */ /* 0x008fca00078e02ff */
[----:B------:R0:W-:Y:S01]  /*23790*/  @!P3 STG.E.U8 desc[UR46][R2.64+0x80], R6 ;  /* 0x000080060200b986 */ /* 0x0001e2000c10112e */
[----:B------:R-:W-:Y:S01]  /*237a0*/  @!P5 IMAD R7, R235, R17, RZ ;  /* 0x00000011eb07d224 */ /* 0x000fe200078e02ff */
[----:B0-----:R-:W-:-:S04]  /*237b0*/  @!P5 IADD3 R2, P3, R4, UR44, RZ ;  /* 0x0000002c0402dc10 */ /* 0x001fc8000ff7e0ff */
[----:B------:R-:W-:Y:S01]  /*237c0*/  @!P5 IADD3.X R3, R5, UR43, RZ, P3, !PT ;  /* 0x0000002b0503dc10 */ /* 0x000fe20009ffe4ff */
[----:B------:R-:W-:Y:S01]  /*237d0*/  @!P6 IMAD R6, R233, R17, RZ ;  /* 0x00000011e906e224 */ /* 0x000fe200078e02ff */
[----:B------:R-:W-:-:S03]  /*237e0*/  ISETP.LT.OR P3, PT, R0, 0x8a, !P0 ;  /* 0x0000008a0000780c */ /* 0x000fc60004761670 */
[----:B------:R0:W-:Y:S04]  /*237f0*/  @!P5 STG.E.U8 desc[UR46][R2.64+0x81], R7 ;  /* 0x000081070200d986 */ /* 0x0001e8000c10112e */
[----:B------:R1:W-:Y:S01]  /*23800*/  @!P6 STG.E.U8 desc[UR46][R4.64+0x89], R6 ;  /* 0x000089060400e986 */ /* 0x0003e2000c10112e */
[----:B------:R-:W-:Y:S02]  /*23810*/  ISETP.LT.OR P6, PT, R0, 0x92, !P1 ;  /* 0x000000920000780c */ /* 0x000fe40004fc1670 */
[----:B0-----:R-:W-:-:S04]  /*23820*/  @!P2 IADD3 R2, P5, R4, UR44, RZ ;  /* 0x0000002c0402ac10 */ /* 0x001fc8000ffbe0ff */
[----:B------:R-:W-:Y:S01]  /*23830*/  @!P2 IADD3.X R3, R5, UR43, RZ, P5, !PT ;  /* 0x0000002b0503ac10 */ /* 0x000fe2000affe4ff */
[----:B-1----:R-:W-:Y:S01]  /*23840*/  @!P2 IMAD R6, R232, R17, RZ ;  /* 0x00000011e806a224 */ /* 0x002fe200078e02ff */
[C---:B------:R-:W-:Y:S01]  /*23850*/  ISETP.LT.OR P5, PT, R0.reuse, 0x91, !P0 ;  /* 0x000000910000780c */ /* 0x040fe200047a1670 */
[----:B------:R-:W-:Y:S01]  /*23860*/  @!P4 STG.E.U8 desc[UR46][R4.64+0x88], R8 ;  /* 0x000088080400c986 */ /* 0x000fe2000c10112e */
[----:B------:R-:W-:-:S03]  /*23870*/  ISETP.LT.OR P4, PT, R0, 0x91, !P1 ;  /* 0x000000910000780c */ /* 0x000fc60004f81670 */
[----:B------:R0:W-:Y:S01]  /*23880*/  @!P2 STG.E.U8 desc[UR46][R2.64+0x88], R6 ;  /* 0x000088060200a986 */ /* 0x0001e2000c10112e */
[----:B------:R-:W-:Y:S01]  /*23890*/  @!P3 IMAD R7, R231, R17, RZ ;  /* 0x00000011e707b224 */ /* 0x000fe200078e02ff */
[----:B0-----:R-:W-:-:S04]  /*238a0*/  @!P3 IADD3 R2, P2, R4, UR44, RZ ;  /* 0x0000002c0402bc10 */ /* 0x001fc8000ff5e0ff */
[----:B------:R-:W-:Y:S01]  /*238b0*/  @!P3 IADD3.X R3, R5, UR43, RZ, P2, !PT ;  /* 0x0000002b0503bc10 */ /* 0x000fe200097fe4ff */
[----:B------:R-:W-:Y:S01]  /*238c0*/  @!P6 IMAD R6, R229, R17, RZ ;  /* 0x00000011e506e224 */ /* 0x000fe200078e02ff */
[----:B------:R-:W-:-:S03]  /*238d0*/  ISETP.LT.OR P2, PT, R0, 0x92, !P0 ;  /* 0x000000920000780c */ /* 0x000fc60004741670 */
[----:B------:R0:W-:Y:S01]  /*238e0*/  @!P3 STG.E.U8 desc[UR46][R2.64+0x89], R7 ;  /* 0x000089070200b986 */ /* 0x0001e2000c10112e */
[----:B------:R-:W-:-:S03]  /*238f0*/  @!P4 IMAD R8, R230, R17, RZ ;  /* 0x00000011e608c224 */ /* 0x000fc600078e02ff */
        /* <DEDUP_REMOVED lines=9> */
[-C--:B------:R-:W-:Y:S01]  /*23990*/  @!P6 IMAD R7, R225, R17.reuse, RZ ;  /* 0x00000011e107e224 */ /* 0x080fe200078e02ff */
[----:B0-----:R-:W-:Y:S01]  /*239a0*/  @!P2 IADD3 R2, P5, R4, UR44, RZ ;  /* 0x0000002c0402ac10 */ /* 0x001fe2000ffbe0ff */
[----:B------:R-:W-:-:S03]  /*239b0*/  @!P2 IMAD R6, R227, R17, RZ ;  /* 0x00000011e306a224 */ /* 0x000fc600078e02ff */
[----:B------:R-:W-:Y:S02]  /*239c0*/  @!P2 IADD3.X R3, R5, UR43, RZ, P5, !PT ;  /* 0x0000002b0503ac10 */ /* 0x000fe4000affe4ff */
[----:B------:R-:W-:-:S03]  /*239d0*/  ISETP.LT.OR P5, PT, R0, 0x9a, !P0 ;  /* 0x0000009a0000780c */ /* 0x000fc600047a1670 */
[----:B------:R0:W-:Y:S01]  /*239e0*/  @!P2 STG.E.U8 desc[UR46][R2.64+0x91], R6 ;  /* 0x000091060200a986 */ /* 0x0001e2000c10112e */
[----:B------:R-:W-:-:S03]  /*239f0*/  @!P4 IMAD R8, R226, R17, RZ ;  /* 0x00000011e208c224 */ /* 0x000fc600078e02ff */
[----:B------:R1:W-:Y:S01]  /*23a00*/  @!P6 STG.E.U8 desc[UR46][R4.64+0x99], R7 ;  /* 0x000099070400e986 */ /* 0x0003e2000c10112e */
[----:B0-----:R-:W-:Y:S01]  /*23a10*/  @!P3 IADD3 R6, P2, R4, UR44, RZ ;  /* 0x0000002c0406bc10 */ /* 0x001fe2000ff5e0ff */
[----:B------:R-:W-:-:S03]  /*23a20*/  @!P3 IMAD R3, R224, R17, RZ ;  /* 0x00000011e003b224 */ /* 0x000fc600078e02ff */
[----:B-1----:R-:W-:Y:S02]  /*23a30*/  @!P3 IADD3.X R7, R5, UR43, RZ, P2, !PT ;  /* 0x0000002b0507bc10 */ /* 0x002fe400097fe4ff */
[----:B------:R-:W-:Y:S01]  /*23a40*/  ISETP.LT.OR P2, PT, R0, 0xa1, !P0 ;  /* 0x000000a10000780c */ /* 0x000fe20004741670 */
[----:B------:R-:W-:Y:S01]  /*23a50*/  @!P4 STG.E.U8 desc[UR46][R4.64+0x98], R8 ;  /* 0x000098080400c986 */ /* 0x000fe2000c10112e */
[----:B------:R-:W-:-:S03]  /*23a60*/  @!P5 IADD3 R2, P6, R4, UR44, RZ ;  /* 0x0000002c0402dc10 */ /* 0x000fc6000ffde0ff */
[----:B------:R0:W-:Y:S01]  /*23a70*/  @!P3 STG.E.U8 desc[UR46][R6.64+0x98], R3 ;  /* 0x000098030600b986 */ /* 0x0001e2000c10112e */
[C---:B------:R-:W-:Y:S02]  /*23a80*/  ISETP.LT.OR P3, PT, R0.reuse, 0xa2, !P1 ;  /* 0x000000a20000780c */ /* 0x040fe40004f61670 */
[----:B------:R-:W-:Y:S02]  /*23a90*/  ISETP.LT.OR P4, PT, R0, 0xa1, !P1 ;  /* 0x000000a10000780c */ /* 0x000fe40004f81670 */
[----:B0-----:R-:W-:Y:S01]  /*23aa0*/  @!P5 IADD3.X R3, R5, UR43, RZ, P6, !PT ;  /* 0x0000002b0503dc10 */ /* 0x001fe2000b7fe4ff */
[----:B------:R-:W-:-:S05]  /*23ab0*/  @!P5 IMAD R6, R223, R17, RZ ;  /* 0x00000011df06d224 */ /* 0x000fca00078e02ff */
[----:B------:R0:W-:Y:S01]  /*23ac0*/  @!P5 STG.E.U8 desc[UR46][R2.64+0x99], R6 ;  /* 0x000099060200d986 */ /* 0x0001e2000c10112e */
[----:B------:R-:W-:Y:S02]  /*23ad0*/  ISETP.LT.OR P5, PT, R0, 0xa2, !P0 ;  /* 0x000000a20000780c */ /* 0x000fe400047a1670 */
[-C--:B------:R-:W-:Y:S02]  /*23ae0*/  @!P3 IMAD R7, R221, R17.reuse, RZ ;  /* 0x00000011dd07b224 */ /* 0x080fe400078e02ff */
[-C--:B------:R-:W-:Y:S01]  /*23af0*/  @!P4 IMAD R8, R222, R17.reuse, RZ ;  /* 0x00000011de08c224 */ /* 0x080fe200078e02ff */
[----:B0-----:R-:W-:Y:S01]  /*23b00*/  @!P2 IADD3 R2, P6, R4, UR44, RZ ;  /* 0x0000002c0402ac10 */ /* 0x001fe2000ffde0ff */
[----:B------:R-:W-:-:S03]  /*23b10*/  @!P2 IMAD R6, R220, R17, RZ ;  /* 0x00000011dc06a224 */ /* 0x000fc600078e02ff */
[----:B------:R-:W-:Y:S02]  /*23b20*/  @!P2 IADD3.X R3, R5, UR43, RZ, P6, !PT ;  /* 0x0000002b0503ac10 */ /* 0x000fe4000b7fe4ff */
[C---:B------:R-:W-:Y:S01]  /*23b30*/  ISETP.LT.OR P6, PT, R0.reuse, 0xa9, !P1 ;  /* 0x000000a90000780c */ /* 0x040fe20004fc1670 */
[----:B------:R0:W-:Y:S01]  /*23b40*/  @!P3 STG.E.U8 desc[UR46][R4.64+0xa1], R7 ;  /* 0x0000a1070400b986 */ /* 0x0001e2000c10112e */
[----:B------:R-:W-:-:S03]  /*23b50*/  ISETP.LT.OR P3, PT, R0, 0xa9, !P0 ;  /* 0x000000a90000780c */ /* 0x000fc60004761670 */
[----:B------:R-:W-:Y:S01]  /*23b60*/  @!P4 STG.E.U8 desc[UR46][R4.64+0xa0], R8 ;  /* 0x0000a0080400c986 */ /* 0x000fe2000c10112e */
[----:B------:R-:W-:-:S03]  /*23b70*/  ISETP.LT.OR P4, PT, R0, 0xaa, !P1 ;  /* 0x000000aa0000780c */ /* 0x000fc60004f81670 */
[----:B------:R1:W-:Y:S04]  /*23b80*/  @!P2 STG.E.U8 desc[UR46][R2.64+0xa0], R6 ;  /* 0x0000a0060200a986 */ /* 0x0003e8000c10112e */
[-C--:B0-----:R-:W-:Y:S01]  /*23b90*/  @!P6 IMAD R7, R218, R17.reuse, RZ ;  /* 0x00000011da07e224 */ /* 0x081fe200078e02ff */
[----:B-1----:R-:W-:Y:S01]  /*23ba0*/  @!P5 IADD3 R2, P2, R4, UR44, RZ ;  /* 0x0000002c0402dc10 */ /* 0x002fe2000ff5e0ff */
[----:B------:R-:W-:-:S03]  /*23bb0*/  @!P5 IMAD R6, R219, R17, RZ ;  /* 0x00000011db06d224 */ /* 0x000fc600078e02ff */
[----:B------:R-:W-:Y:S02]  /*23bc0*/  @!P5 IADD3.X R3, R5, UR43, RZ, P2, !PT ;  /* 0x0000002b0503dc10 */ /* 0x000fe400097fe4ff */
[----:B------:R-:W-:-:S03]  /*23bd0*/  ISETP.LT.OR P2, PT, R0, 0xaa, !P0 ;  /* 0x000000aa0000780c */ /* 0x000fc60004741670 */
[----:B------:R0:W-:Y:S04]  /*23be0*/  @!P5 STG.E.U8 desc[UR46][R2.64+0xa1], R6 ;  /* 0x0000a1060200d986 */ /* 0x0001e8000c10112e */
[----:B------:R1:W-:Y:S01]  /*23bf0*/  @!P6 STG.E.U8 desc[UR46][R4.64+0xa8], R7 ;  /* 0x0000a8070400e986 */ /* 0x0003e2000c10112e */
[----:B------:R-:W-:Y:S02]  /*23c00*/  ISETP.LT.OR P6, PT, R0, 0xb1, !P1 ;  /* 0x000000b10000780c */ /* 0x000fe40004fc1670 */
[----:B0-----:R-:W-:Y:S01]  /*23c10*/  @!P3 IADD3 R2, P5, R4, UR44, RZ ;  /* 0x0000002c0402bc10 */ /* 0x001fe2000ffbe0ff */
[-C--:B------:R-:W-:Y:S02]  /*23c20*/  @!P3 IMAD R6, R216, R17.reuse, RZ ;  /* 0x00000011d806b224 */ /* 0x080fe400078e02ff */
[----:B-1----:R-:W-:Y:S01]  /*23c30*/  @!P4 IMAD R7, R217, R17, RZ ;  /* 0x00000011d907c224 */ /* 0x002fe200078e02ff */
[----:B------:R-:W-:-:S04]  /*23c40*/  @!P3 IADD3.X R3, R5, UR43, RZ, P5, !PT ;  /* 0x0000002b0503bc10 */ /* 0x000fc8000affe4ff */
[----:B------:R0:W-:Y:S01]  /*23c50*/  @!P4 STG.E.U8 desc[UR46][R4.64+0xa9], R7 ;  /* 0x0000a9070400c986 */ /* 0x0001e2000c10112e */
[----:B------:R-:W-:-:S03]  /*23c60*/  ISETP.LT.OR P4, PT, R0, 0xb2, !P1 ;  /* 0x000000b20000780c */ /* 0x000fc60004f81670 */
[----:B------:R1:W-:Y:S01]  /*23c70*/  @!P3 STG.E.U8 desc[UR46][R2.64+0xa8], R6 ;  /* 0x0000a8060200b986 */ /* 0x0003e2000c10112e */
[----:B------:R-:W-:Y:S01]  /*23c80*/  ISETP.LT.OR P3, PT, R0, 0xb1, !P0 ;  /* 0x000000b10000780c */ /* 0x000fe20004761670 */
[-C--:B0-----:R-:W-:Y:S01]  /*23c90*/  @!P2 IMAD R7, R21, R17.reuse, RZ ;  /* 0x000000111507a224 */ /* 0x081fe200078e02ff */
[----:B-1----:R-:W-:Y:S01]  /*23ca0*/  @!P2 IADD3 R2, P5, R4, UR44, RZ ;  /* 0x0000002c0402ac10 */ /* 0x002fe2000ffbe0ff */
[----:B------:R-:W-:-:S03]  /*23cb0*/  @!P6 IMAD R6, R20, R17, RZ ;  /* 0x000000111406e224 */ /* 0x000fc600078e02ff */
[----:B------:R-:W-:Y:S02]  /*23cc0*/  @!P2 IADD3.X R3, R5, UR43, RZ, P5, !PT ;  /* 0x0000002b0503ac10 */ /* 0x000fe4000affe4ff */
[----:B------:R-:W-:-:S03]  /*23cd0*/  ISETP.LT.OR P5, PT, R0, 0xb2, !P0 ;  /* 0x000000b20000780c */ /* 0x000fc600047a1670 */
[----:B------:R0:W-:Y:S01]  /*23ce0*/  @!P2 STG.E.U8 desc[UR46][R2.64+0xa9], R7 ;  /* 0x0000a9070200a986 */ /* 0x0001e2000c10112e */
[----:B------:R-:W-:-:S03]  /*23cf0*/  ISETP.LT.OR P2, PT, R0, 0xb9, !P1 ;  /* 0x000000b90000780c */ /* 0x000fc60004f41670 */
[----:B------:R1:W-:Y:S01]  /*23d00*/  @!P6 STG.E.U8 desc[UR46][R4.64+0xb0], R6 ;  /* 0x0000b0060400e986 */ /* 0x0003e2000c10112e */
[-C--:B------:R-:W-:Y:S02]  /*23d10*/  @!P3 IMAD R9, R9, R17.reuse, RZ ;  /* 0x000000110909b224 */ /* 0x080fe400078e02ff */
[----:B0-----:R-:W-:Y:S01]  /*23d20*/  @!P4 IMAD R2, R15, R17, RZ ;  /* 0x000000110f02c224 */ /* 0x001fe200078e02ff */
[----:B-1----:R-:W-:-:S04]  /*23d30*/  @!P3 IADD3 R6, P6, R4, UR44, RZ ;  /* 0x0000002c0406bc10 */ /* 0x002fc8000ffde0ff */
[----:B------:R0:W-:Y:S01]  /*23d40*/  @!P4 STG.E.U8 desc[UR46][R4.64+0xb1], R2 ;  /* 0x0000b1020400c986 */ /* 0x0001e2000c10112e */
[----:B------:R-:W-:Y:S02]  /*23d50*/  ISETP.LT.OR P4, PT, R0, 0xb9, !P0 ;  /* 0x000000b90000780c */ /* 0x000fe40004781670 */
[----:B------:R-:W-:Y:S01]  /*23d60*/  @!P3 IADD3.X R7, R5, UR43, RZ, P6, !PT ;  /* 0x0000002b0507bc10 */ /* 0x000fe2000b7fe4ff */
[----:B------:R-:W-:Y:S01]  /*23d70*/  @!P5 IMAD R8, R14, R17, RZ ;  /* 0x000000110e08d224 */ /* 0x000fe200078e02ff */
[----:B------:R-:W-:-:S03]  /*23d80*/  ISETP.LT.OR P1, PT, R0, 0xba, !P1 ;  /* 0x000000ba0000780c */ /* 0x000fc60004f21670 */
[----:B------:R1:W-:Y:S01]  /*23d90*/  @!P3 STG.E.U8 desc[UR46][R6.64+0xb0], R9 ;  /* 0x0000b0090600b986 */ /* 0x0003e2000c10112e */
[----:B0-----:R-:W-:-:S04]  /*23da0*/  @!P5 IADD3 R2, P6, R4, UR44, RZ ;  /* 0x0000002c0402dc10 */ /* 0x001fc8000ffde0ff */
[----:B------:R-:W-:Y:S02]  /*23db0*/  @!P5 IADD3.X R3, R5, UR43, RZ, P6, !PT ;  /* 0x0000002b0503dc10 */ /* 0x000fe4000b7fe4ff */
[----:B------:R-:W-:Y:S01]  /*23dc0*/  ISETP.LT.OR P0, PT, R0, 0xba, !P0 ;  /* 0x000000ba0000780c */ /* 0x000fe20004701670 */
[-C--:B-1----:R-:W-:Y:S01]  /*23dd0*/  @!P2 IMAD R6, R13, R17.reuse, RZ ;  /* 0x000000110d06a224 */ /* 0x082fe200078e02ff */
[----:B------:R-:W2:Y:S04]  /*23de0*/  LDL.LU R9, [R1] ;  /* 0x0000000001097983 */ /* 0x000ea80000300800 */
[----:B------:R-:W-:Y:S04]  /*23df0*/  @!P5 STG.E.U8 desc[UR46][R2.64+0xb1], R8 ;  /* 0x0000b1080200d986 */ /* 0x000fe8000c10112e */
[----:B------:R-:W3:Y:S04]  /*23e00*/  LDL.LU R235, [R1+0x110] ;  /* 0x0001100001eb7983 */ /* 0x000ee80000300800 */
[----:B------:R0:W-:Y:S04]  /*23e10*/  @!P2 STG.E.U8 desc[UR46][R4.64+0xb8], R6 ;  /* 0x0000b8060400a986 */ /* 0x0001e8000c10112e */
[----:B------:R-:W4:Y:S04]  /*23e20*/  LDL.LU R234, [R1+0x114] ;  /* 0x0001140001ea7983 */ /* 0x000f280000300800 */
[----:B------:R-:W5:Y:S01]  /*23e30*/  LDL.LU R233, [R1+0x118] ;  /* 0x0001180001e97983 */ /* 0x000f620000300800 */
[----:B0-----:R-:W-:-:S03]  /*23e40*/  @!P4 IMAD R6, R11, R17, RZ ;  /* 0x000000110b06c224 */ /* 0x001fc600078e02ff */
[----:B------:R-:W4:Y:S04]  /*23e50*/  LDL.LU R11, [R1+0x11c] ;  /* 0x00011c00010b7983 */ /* 0x000f280000300800 */
[----:B------:R-:W5:Y:S01]  /*23e60*/  LDL.LU R13, [R1+0x120] ;  /* 0x00012000010d7983 */ /* 0x000f620000300800 */
[----:B------:R-:W-:-:S03]  /*23e70*/  @!P4 IADD3 R2, P5, R4, UR44, RZ ;  /* 0x0000002c0402cc10 */ /* 0x000fc6000ffbe0ff */
[----:B------:R-:W5:Y:S04]  /*23e80*/  LDL.LU R15, [R1+0x124] ;  /* 0x00012400010f7983 */ /* 0x000f680000300800 */
[----:B------:R-:W5:Y:S04]  /*23e90*/  LDL.LU R232, [R1+0x128] ;  /* 0x0001280001e87983 */ /* 0x000f680000300800 */
[----:B------:R-:W5:Y:S01]  /*23ea0*/  LDL.LU R231, [R1+0x12c] ;  /* 0x00012c0001e77983 */ /* 0x000f620000300800 */
[----:B------:R-:W-:-:S03]  /*23eb0*/  @!P1 IMAD R7, R12, R17, RZ ;  /* 0x000000110c079224 */ /* 0x000fc600078e02ff */
[----:B------:R-:W5:Y:S01]  /*23ec0*/  LDL.LU R230, [R1+0x130] ;  /* 0x0001300001e67983 */ /* 0x000f620000300800 */
[----:B------:R-:W-:-:S03]  /*23ed0*/  @!P0 IMAD R8, R10, R17, RZ ;  /* 0x000000110a088224 */ /* 0x000fc600078e02ff */
[----:B------:R-:W5:Y:S01]  /*23ee0*/  LDL.LU R229, [R1+0x134] ;  /* 0x0001340001e57983 */ /* 0x000f620000300800 */
[----:B------:R-:W-:-:S03]  /*23ef0*/  @!P4 IADD3.X R3, R5, UR43, RZ, P5, !PT ;  /* 0x0000002b0503cc10 */ /* 0x000fc6000affe4ff */
[----:B------:R-:W5:Y:S04]  /*23f00*/  LDL.LU R21, [R1+0x138] ;  /* 0x0001380001157983 */ /* 0x000f680000300800 */
[----:B------:R-:W5:Y:S04]  /*23f10*/  LDL.LU R217, [R1+0x13c] ;  /* 0x00013c0001d97983 */ /* 0x000f680000300800 */
[----:B------:R-:W5:Y:S04]  /*23f20*/  LDL.LU R10, [R1+0x140] ;  /* 0x00014000010a7983 */ /* 0x000f680000300800 */
[----:B------:R-:W5:Y:S04]  /*23f30*/  LDL.LU R228, [R1+0x144] ;  /* 0x0001440001e47983 */ /* 0x000f680000300800 */
[----:B------:R-:W5:Y:S04]  /*23f40*/  LDL.LU R227, [R1+0x148] ;  /* 0x0001480001e37983 */ /* 0x000f680000300800 */
[----:B------:R-:W5:Y:S04]  /*23f50*/  LDL.LU R226, [R1+0x14c] ;  /* 0x00014c0001e27983 */ /* 0x000f680000300800 */
[----:B------:R-:W-:Y:S04]  /*23f60*/  @!P1 STG.E.U8 desc[UR46][R4.64+0xb9], R7 ;  /* 0x0000b90704009986 */ /* 0x000fe8000c10112e */
[----:B------:R-:W5:Y:S04]  /*23f70*/  LDL.LU R225, [R1+0x150] ;  /* 0x0001500001e17983 */ /* 0x000f680000300800 */
[----:B------:R0:W-:Y:S04]  /*23f80*/  @!P4 STG.E.U8 desc[UR46][R2.64+0xb8], R6 ;  /* 0x0000b8060200c986 */ /* 0x0001e8000c10112e */
[----:B------:R-:W5:Y:S04]  /*23f90*/  LDL.LU R224, [R1+0x154] ;  /* 0x0001540001e07983 */ /* 0x000f680000300800 */
[----:B------:R-:W5:Y:S01]  /*23fa0*/  LDL.LU R223, [R1+0x158] ;  /* 0x0001580001df7983 */ /* 0x000f620000300800 */
[----:B0-----:R-:W-:-:S03]  /*23fb0*/  @!P0 IADD3 R6, P4, R4, UR44, RZ ;  /* 0x0000002c04068c10 */ /* 0x001fc6000ff9e0ff */
[----:B------:R-:W5:Y:S04]  /*23fc0*/  LDL.LU R222, [R1+0x15c] ;  /* 0x00015c0001de7983 */ /* 0x000f680000300800 */
        /* <DEDUP_REMOVED lines=8> */
[----:B------:R-:W5:Y:S04]  /*24050*/  LDL.LU R12, [R1+0x17c] ;  /* 0x00017c00010c7983 */ /* 0x000f680000300800 */
[----:B------:R0:W-:Y:S04]  /*24060*/  @!P0 STG.E.U8 desc[UR46][R6.64+0xb9], R8 ;  /* 0x0000b90806008986 */ /* 0x0001e8000c10112e */
[----:B0-----:R-:W3:Y:S04]  /*24070*/  LDL.LU R8, [R1+0x8] ;  /* 0x0000080001087983 */ /* 0x001ee80000300800 */
[----:B------:R-:W4:Y:S01]  /*24080*/  LDL.LU R7, [R1+0x4] ;  /* 0x0000040001077983 */ /* 0x000f220000300800 */
[----:B------:R-:W-:-:S02]  /*24090*/  ISETP.GE.AND P3, PT, R19, 0x81, PT ;  /* 0x000000811300780c */ /* 0x000fc40003f66270 */
[----:B------:R-:W-:Y:S02]  /*240a0*/  ISETP.GE.AND P2, PT, R19, 0x89, PT ;  /* 0x000000891300780c */ /* 0x000fe40003f46270 */
[C---:B------:R-:W-:Y:S01]  /*240b0*/  ISETP.LT.OR P6, PT, R0.reuse, 0x1, !P3 ;  /* 0x000000010000780c */ /* 0x040fe20005fc1670 */
[----:B------:R-:W-:Y:S01]  /*240c0*/  IMAD.U32 R2, RZ, RZ, UR12 ;  /* 0x0000000cff027e24 */ /* 0x000fe2000f8e00ff */
[C---:B------:R-:W-:Y:S01]  /*240d0*/  ISETP.LT.OR P1, PT, R0.reuse, 0x1, !P2 ;  /* 0x000000010000780c */ /* 0x040fe20005721670 */
[----:B------:R-:W-:Y:S01]  /*240e0*/  USHF.L.U64.HI UR4, UR12, 0x7, UR13 ;  /* 0x000000070c047899 */ /* 0x000fe2000801020d */
[----:B------:R-:W-:Y:S02]  /*240f0*/  ISETP.LT.OR P5, PT, R0, 0x2, !P3 ;  /* 0x000000020000780c */ /* 0x000fe40005fa1670 */
[----:B------:R-:W-:-:S04]  /*24100*/  LEA R2, P4, R2, R4, 0x7 ;  /* 0x0000000402027211 */ /* 0x000fc800078838ff */
[----:B------:R-:W-:-:S05]  /*24110*/  IADD3.X R3, R5, UR4, RZ, P4, !PT ;  /* 0x0000000405037c10 */ /* 0x000fca000a7fe4ff */
[----:B------:R-:W-:Y:S01]  /*24120*/  @!P1 IADD3 R6, P0, R2, UR44, RZ ;  /* 0x0000002c02069c10 */ /* 0x000fe2000ff1e0ff */
[----:B--2---:R-:W-:-:S05]  /*24130*/  @!P6 IMAD R9, R9, R17, RZ ;  /* 0x000000110909e224 */ /* 0x004fca00078e02ff */
[----:B------:R4:W-:Y:S01]  /*24140*/  @!P6 STG.E.U8 desc[UR46][R2.64], R9 ;  /* 0x000000090200e986 */ /* 0x0009e2000c10112e */
[-C--:B---3--:R-:W-:Y:S02]  /*24150*/  @!P1 IMAD R8, R8, R17.reuse, RZ ;  /* 0x0000001108089224 */ /* 0x088fe400078e02ff */
[----:B----4-:R-:W-:Y:S01]  /*24160*/  @!P5 IMAD R9, R7, R17, RZ ;  /* 0x000000110709d224 */ /* 0x010fe200078e02ff */
[----:B------:R-:W-:-:S04]  /*24170*/  @!P1 IADD3.X R7, R3, UR43, RZ, P0, !PT ;  /* 0x0000002b03079c10 */ /* 0x000fc800087fe4ff */
[----:B------:R0:W-:Y:S04]  /*24180*/  @!P5 STG.E.U8 desc[UR46][R2.64+0x1], R9 ;  /* 0x000001090200d986 */ /* 0x0001e8000c10112e */
[----:B------:R1:W-:Y:S04]  /*24190*/  @!P1 STG.E.U8 desc[UR46][R6.64], R8 ;  /* 0x0000000806009986 */ /* 0x0003e8000c10112e */
[----:B0-----:R-:W2:Y:S04]  /*241a0*/  LDL.LU R9, [R1+0x10] ;  /* 0x0000100001097983 */ /* 0x001ea80000300800 */
[----:B-1----:R-:W3:Y:S01]  /*241b0*/  LDL.LU R8, [R1+0xc] ;  /* 0x00000c0001087983 */ /* 0x002ee20000300800 */
[----:B------:R-:W-:-:S13]  /*241c0*/  ISETP.LT.OR P4, PT, R0, 0x2, !P2 ;  /* 0x000000020000780c */ /* 0x000fda0005781670 */
[----:B------:R-:W-:-:S04]  /*241d0*/  @!P4 IADD3 R6, P5, R2, UR44, RZ ;  /* 0x0000002c0206cc10 */ /* 0x000fc8000ffbe0ff */
[----:B------:R-:W-:Y:S01]  /*241e0*/  @!P4 IADD3.X R7, R3, UR43, RZ, P5, !PT ;  /* 0x0000002b0307cc10 */ /* 0x000fe2000affe4ff */
[----:B---3--:R-:W-:-:S05]  /*241f0*/  @!P4 IMAD R8, R8, R17, RZ ;  /* 0x000000110808c224 */ /* 0x008fca00078e02ff */
[----:B------:R0:W-:Y:S04]  /*24200*/  @!P4 STG.E.U8 desc[UR46][R6.64+0x1], R8 ;  /* 0x000001080600c986 */ /* 0x0001e8000c10112e */
[----:B0-----:R-:W3:Y:S04]  /*24210*/  LDL.LU R6, [R1+0x14] ;  /* 0x0000140001067983 */ /* 0x001ee80000300800 */
[----:B------:R-:W4:Y:S01]  /*24220*/  LDL.LU R7, [R1+0x18] ;  /* 0x0000180001077983 */ /* 0x000f220000300800 */
[C---:B------:R-:W-:Y:S02]  /*24230*/  ISETP.LT.OR P6, PT, R0.reuse, 0x9, !P3 ;  /* 0x000000090000780c */ /* 0x040fe40005fc1670 */
[----:B------:R-:W-:-:S02]  /*24240*/  ISETP.LT.OR P1, PT, R0, 0x9, !P2 ;  /* 0x000000090000780c */ /* 0x000fc40005721670 */
[----:B------:R-:W-:-:S09]  /*24250*/  ISETP.LT.OR P0, PT, R0, 0xa, !P3 ;  /* 0x0000000a0000780c */ /* 0x000fd20005f01670 */
[----:B--2---:R-:W-:-:S05]  /*24260*/  @!P6 IMAD R9, R9, R17, RZ ;  /* 0x000000110909e224 */ /* 0x004fca00078e02ff */
[----:B------:R0:W-:Y:S01]  /*24270*/  @!P6 STG.E.U8 desc[UR46][R2.64+0x8], R9 ;  /* 0x000008090200e986 */ /* 0x0001e2000c10112e */
[----:B------:R-:W-:-:S04]  /*24280*/  @!P1 IADD3 R8, P6, R2, UR44, RZ ;  /* 0x0000002c02089c10 */ /* 0x000fc8000ffde0ff */
[----:B0-----:R-:W-:Y:S01]  /*24290*/  @!P1 IADD3.X R9, R3, UR43, RZ, P6, !PT ;  /* 0x0000002b03099c10 */ /* 0x001fe2000b7fe4ff */
[-C--:B---3--:R-:W-:Y:S02]  /*242a0*/  @!P0 IMAD R6, R6, R17.reuse, RZ ;  /* 0x0000001106068224 */ /* 0x088fe400078e02ff */
[----:B----4-:R-:W-:-:S03]  /*242b0*/  @!P1 IMAD R7, R7, R17, RZ ;  /* 0x0000001107079224 */ /* 0x010fc600078e02ff */
[----:B------:R-:W-:Y:S04]  /*242c0*/  @!P0 STG.E.U8 desc[UR46][R2.64+0x9], R6 ;  /* 0x0000090602008986 */ /* 0x000fe8000c10112e */
[----:B------:R0:W-:Y:S04]  /*242d0*/  @!P1 STG.E.U8 desc[UR46][R8.64+0x8], R7 ;  /* 0x0000080708009986 */ /* 0x0001e8000c10112e */
[----:B0-----:R-:W2:Y:S01]  /*242e0*/  LDL.LU R8, [R1+0x1c] ;  /* 0x00001c0001087983 */ /* 0x001ea20000300800 */
[----:B------:R-:W-:-:S03]  /*242f0*/  ISETP.LT.OR P5, PT, R0, 0xa, !P2 ;  /* 0x0000000a0000780c */ /* 0x000fc600057a1670 */
[----:B------:R-:W3:Y:S10]  /*24300*/  LDL.LU R9, [R1+0x20] ;  /* 0x0000200001097983 */ /* 0x000ef40000300800 */
[----:B------:R-:W-:-:S04]  /*24310*/  @!P5 IADD3 R6, P6, R2, UR44, RZ ;  /* 0x0000002c0206dc10 */ /* 0x000fc8000ffde0ff */
[----:B------:R-:W-:Y:S01]  /*24320*/  @!P5 IADD3.X R7, R3, UR43, RZ, P6, !PT ;  /* 0x0000002b0307dc10 */ /* 0x000fe2000b7fe4ff */
[----:B--2---:R-:W-:-:S05]  /*24330*/  @!P5 IMAD R8, R8, R17, RZ ;  /* 0x000000110808d224 */ /* 0x004fca00078e02ff */
[----:B------:R0:W-:Y:S04]  /*24340*/  @!P5 STG.E.U8 desc[UR46][R6.64+0x9], R8 ;  /* 0x000009080600d986 */ /* 0x0001e8000c10112e */
[----:B0-----:R-:W2:Y:S04]  /*24350*/  LDL.LU R8, [R1+0x28] ;  /* 0x0000280001087983 */ /* 0x001ea80000300800 */
[----:B------:R-:W4:Y:S01]  /*24360*/  LDL.LU R7, [R1+0x24] ;  /* 0x0000240001077983 */ /* 0x000f220000300800 */
[C---:B------:R-:W-:Y:S02]  /*24370*/  ISETP.LT.OR P4, PT, R0.reuse, 0x11, !P3 ;  /* 0x000000110000780c */ /* 0x040fe40005f81670 */
[----:B------:R-:W-:-:S02]  /*24380*/  ISETP.LT.OR P0, PT, R0, 0x11, !P2 ;  /* 0x000000110000780c */ /* 0x000fc40005701670 */
[----:B------:R-:W-:-:S09]  /*24390*/  ISETP.LT.OR P1, PT, R0, 0x12, !P3 ;  /* 0x000000120000780c */ /* 0x000fd20005f21670 */
[----:B---3--:R-:W-:Y:S02]  /*243a0*/  @!P4 IMAD R9, R9, R17, RZ ;  /* 0x000000110909c224 */ /* 0x008fe400078e02ff */
[----:B------:R-:W-:-:S03]  /*243b0*/  @!P0 IADD3 R6, P6, R2, UR44, RZ ;  /* 0x0000002c02068c10 */ /* 0x000fc6000ffde0ff */
[----:B------:R4:W-:Y:S01]  /*243c0*/  @!P4 STG.E.U8 desc[UR46][R2.64+0x10], R9 ;  /* 0x000010090200c986 */ /* 0x0009e2000c10112e */
[-C--:B--2---:R-:W-:Y:S02]  /*243d0*/  @!P0 IMAD R8, R8, R17.reuse, RZ ;  /* 0x0000001108088224 */ /* 0x084fe400078e02ff */
        /* <DEDUP_REMOVED lines=274> */
[----:B------:R-:W-:-:S11]  /*25500*/  ISETP.LT.OR P1, PT, R0, 0x82, !P3 ;  /* 0x000000820000780c */ /* 0x000fd60005f21670 */
[----:B---3--:R-:W-:-:S05]  /*25510*/  @!P5 IMAD R9, R9, R17, RZ ;  /* 0x000000110909d224 */ /* 0x008fca00078e02ff */
[----:B------:R4:W-:Y:S01]  /*25520*/  @!P5 STG.E.U8 desc[UR46][R2.64+0x80], R9 ;  /* 0x000080090200d986 */ /* 0x0009e2000c10112e */
[----:B------:R-:W-:Y:S01]  /*25530*/  ISETP.LT.OR P0, PT, R0, 0x81, !P2 ;  /* 0x000000810000780c */ /* 0x000fe20005701670 */
[----:B----4-:R-:W-:-:S05]  /*25540*/  @!P1 IMAD R9, R7, R17, RZ ;  /* 0x0000001107099224 */ /* 0x010fca00078e02ff */
[----:B------:R0:W-:Y:S04]  /*25550*/  @!P1 STG.E.U8 desc[UR46][R2.64+0x81], R9 ;  /* 0x0000810902009986 */ /* 0x0001e8000c10112e */
[----:B0-----:R-:W3:Y:S01]  /*25560*/  LDL.LU R9, [R1+0x10c] ;  /* 0x00010c0001097983 */ /* 0x001ee20000300800 */
[----:B------:R-:W-:Y:S02]  /*25570*/  ISETP.LT.OR P4, PT, R0, 0x82, !P2 ;  /* 0x000000820000780c */ /* 0x000fe40005781670 */
[----:B------:R-:W-:Y:S01]  /*25580*/  @!P0 IADD3 R6, P6, R2, UR44, RZ ;  /* 0x0000002c02068c10 */ /* 0x000fe2000ffde0ff */
[----:B--2---:R-:W-:-:S03]  /*25590*/  @!P0 IMAD R8, R8, R17, RZ ;  /* 0x0000001108088224 */ /* 0x004fc600078e02ff */
[----:B------:R-:W-:Y:S02]  /*255a0*/  @!P0 IADD3.X R7, R3, UR43, RZ, P6, !PT ;  /* 0x0000002b03078c10 */ /* 0x000fe4000b7fe4ff */
[C---:B------:R-:W-:Y:S02]  /*255b0*/  ISETP.LT.OR P6, PT, R0.reuse, 0x89, !P3 ;  /* 0x000000890000780c */ /* 0x040fe40005fc1670 */
[C---:B------:R-:W-:Y:S01]  /*255c0*/  ISETP.LT.OR P1, PT, R0.reuse, 0x89, !P2 ;  /* 0x000000890000780c */ /* 0x040fe20005721670 */
[----:B------:R0:W-:Y:S01]  /*255d0*/  @!P0 STG.E.U8 desc[UR46][R6.64+0x80], R8 ;  /* 0x0000800806008986 */ /* 0x0001e2000c10112e */
[----:B------:R-:W-:Y:S02]  /*255e0*/  ISETP.LT.OR P0, PT, R0, 0x8a, !P3 ;  /* 0x0000008a0000780c */ /* 0x000fe40005f01670 */
[----:B0-----:R-:W-:-:S07]  /*255f0*/  @!P4 IADD3 R6, P5, R2, UR44, RZ ;  /* 0x0000002c0206cc10 */ /* 0x001fce000ffbe0ff */
[----:B------:R-:W-:Y:S01]  /*25600*/  @!P6 IMAD R8, R235, R17, RZ ;  /* 0x00000011eb08e224 */ /* 0x000fe200078e02ff */
[----:B------:R-:W-:Y:S02]  /*25610*/  @!P4 IADD3.X R7, R3, UR43, RZ, P5, !PT ;  /* 0x0000002b0307cc10 */ /* 0x000fe4000affe4ff */
[----:B------:R-:W-:-:S13]  /*25620*/  ISETP.LT.OR P5, PT, R0, 0x8a, !P2 ;  /* 0x0000008a0000780c */ /* 0x000fda00057a1670 */
[-C--:B------:R-:W-:Y:S01]  /*25630*/  @!P5 IMAD R11, R11, R17.reuse, RZ ;  /* 0x000000110b0bd224 */ /* 0x080fe200078e02ff */
[----:B------:R-:W-:Y:S01]  /*25640*/  USHF.L.U64.HI UR4, UR12, 0x8, UR13 ;  /* 0x000000080c047899 */ /* 0x000fe2000801020d */
[----:B---3--:R-:W-:-:S05]  /*25650*/  @!P4 IMAD R9, R9, R17, RZ ;  /* 0x000000110909c224 */ /* 0x008fca00078e02ff */
[----:B------:R0:W-:Y:S04]  /*25660*/  @!P4 STG.E.U8 desc[UR46][R6.64+0x81], R9 ;  /* 0x000081090600c986 */ /* 0x0001e8000c10112e */
[----:B------:R1:W-:Y:S01]  /*25670*/  @!P6 STG.E.U8 desc[UR46][R2.64+0x88], R8 ;  /* 0x000088080200e986 */ /* 0x0003e2000c10112e */
[-C--:B0-----:R-:W-:Y:S01]  /*25680*/  @!P0 IMAD R6, R234, R17.reuse, RZ ;  /* 0x00000011ea068224 */ /* 0x081fe200078e02ff */
[----:B-1----:R-:W-:Y:S01]  /*25690*/  @!P1 IADD3 R8, P6, R2, UR44, RZ ;  /* 0x0000002c02089c10 */ /* 0x002fe2000ffde0ff */
[----:B-----5:R-:W-:-:S03]  /*256a0*/  @!P1 IMAD R7, R233, R17, RZ ;  /* 0x00000011e9079224 */ /* 0x020fc600078e02ff */
[----:B------:R0:W-:Y:S01]  /*256b0*/  @!P0 STG.E.U8 desc[UR46][R2.64+0x89], R6 ;  /* 0x0000890602008986 */ /* 0x0001e2000c10112e */
[----:B------:R-:W-:Y:S02]  /*256c0*/  @!P1 IADD3.X R9, R3, UR43, RZ, P6, !PT ;  /* 0x0000002b03099c10 */ /* 0x000fe4000b7fe4ff */
[C---:B------:R-:W-:Y:S02]  /*256d0*/  ISETP.LT.OR P0, PT, R0.reuse, 0x91, !P2 ;  /* 0x000000910000780c */ /* 0x040fe40005701670 */
[C---:B------:R-:W-:Y:S01]  /*256e0*/  ISETP.LT.OR P4, PT, R0.reuse, 0x91, !P3 ;  /* 0x000000910000780c */ /* 0x040fe20005f81670 */
[----:B------:R1:W-:Y:S01]  /*256f0*/  @!P1 STG.E.U8 desc[UR46][R8.64+0x88], R7 ;  /* 0x0000880708009986 */ /* 0x0003e2000c10112e */
[----:B------:R-:W-:Y:S02]  /*25700*/  ISETP.LT.OR P1, PT, R0, 0x92, !P3 ;  /* 0x000000920000780c */ /* 0x000fe40005f21670 */
[----:B0-----:R-:W-:-:S04]  /*25710*/  @!P5 IADD3 R6, P6, R2, UR44, RZ ;  /* 0x0000002c0206dc10 */ /* 0x001fc8000ffde0ff */
[----:B-1----:R-:W-:-:S05]  /*25720*/  @!P5 IADD3.X R7, R3, UR43, RZ, P6, !PT ;  /* 0x0000002b0307dc10 */ /* 0x002fca000b7fe4ff */
[-C--:B------:R-:W-:Y:S01]  /*25730*/  @!P4 IMAD R13, R13, R17.reuse, RZ ;  /* 0x000000110d0dc224 */ /* 0x080fe200078e02ff */
[----:B------:R0:W-:Y:S01]  /*25740*/  @!P5 STG.E.U8 desc[UR46][R6.64+0x89], R11 ;  /* 0x0000890b0600d986 */ /* 0x0001e2000c10112e */
[----:B------:R-:W-:Y:S01]  /*25750*/  ISETP.LT.OR P5, PT, R0, 0x92, !P2 ;  /* 0x000000920000780c */ /* 0x000fe200057a1670 */
[-C--:B------:R-:W-:Y:S02]  /*25760*/  @!P1 IMAD R15, R15, R17.reuse, RZ ;  /* 0x000000110f0f9224 */ /* 0x080fe400078e02ff */
[----:B------:R-:W-:Y:S01]  /*25770*/  @!P0 IMAD R9, R232, R17, RZ ;  /* 0x00000011e8098224 */ /* 0x000fe200078e02ff */
[----:B0-----:R-:W-:-:S04]  /*25780*/  @!P0 IADD3 R6, P6, R2, UR44, RZ ;  /* 0x0000002c02068c10 */ /* 0x001fc8000ffde0ff */
[----:B------:R-:W-:Y:S02]  /*25790*/  @!P0 IADD3.X R7, R3, UR43, RZ, P6, !PT ;  /* 0x0000002b03078c10 */ /* 0x000fe4000b7fe4ff */
[C---:B------:R-:W-:Y:S01]  /*257a0*/  ISETP.LT.OR P6, PT, R0.reuse, 0x99, !P3 ;  /* 0x000000990000780c */ /* 0x040fe20005fc1670 */
[----:B------:R0:W-:Y:S04]  /*257b0*/  @!P4 STG.E.U8 desc[UR46][R2.64+0x90], R13 ;  /* 0x0000900d0200c986 */ /* 0x0001e8000c10112e */
[----:B------:R-:W-:Y:S01]  /*257c0*/  @!P1 STG.E.U8 desc[UR46][R2.64+0x91], R15 ;  /* 0x0000910f02009986 */ /* 0x000fe2000c10112e */
[----:B------:R-:W-:-:S03]  /*257d0*/  ISETP.LT.OR P1, PT, R0, 0x99, !P2 ;  /* 0x000000990000780c */ /* 0x000fc60005721670 */
[----:B------:R1:W-:Y:S01]  /*257e0*/  @!P0 STG.E.U8 desc[UR46][R6.64+0x90], R9 ;  /* 0x0000900906008986 */ /* 0x0003e2000c10112e */
[----:B------:R-:W-:Y:S01]  /*257f0*/  ISETP.LT.OR P0, PT, R0, 0x9a, !P3 ;  /* 0x0000009a0000780c */ /* 0x000fe20005f01670 */
[-C--:B------:R-:W-:Y:S02]  /*25800*/  @!P5 IMAD R11, R231, R17.reuse, RZ ;  /* 0x00000011e70bd224 */ /* 0x080fe400078e02ff */
[----:B0-----:R-:W-:Y:S01]  /*25810*/  @!P6 IMAD R13, R230, R17, RZ ;  /* 0x00000011e60de224 */ /* 0x001fe200078e02ff */
[----:B-1----:R-:W-:-:S04]  /*25820*/  @!P5 IADD3 R6, P4, R2, UR44, RZ ;  /* 0x0000002c0206dc10 */ /* 0x002fc8000ff9e0ff */
[----:B------:R-:W-:Y:S02]  /*25830*/  @!P5 IADD3.X R7, R3, UR43, RZ, P4, !PT ;  /* 0x0000002b0307dc10 */ /* 0x000fe4000a7fe4ff */
[----:B------:R-:W-:-:S03]  /*25840*/  ISETP.LT.OR P4, PT, R0, 0x9a, !P2 ;  /* 0x0000009a0000780c */ /* 0x000fc60005781670 */
[-C--:B------:R-:W-:Y:S01]  /*25850*/  @!P0 IMAD R15, R229, R17.reuse, RZ ;  /* 0x00000011e50f8224 */ /* 0x080fe200078e02ff */
[----:B------:R0:W-:Y:S04]  /*25860*/  @!P5 STG.E.U8 desc[UR46][R6.64+0x91], R11 ;  /* 0x0000910b0600d986 */ /* 0x0001e8000c10112e */
[----:B------:R1:W-:Y:S01]  /*25870*/  @!P6 STG.E.U8 desc[UR46][R2.64+0x98], R13 ;  /* 0x0000980d0200e986 */ /* 0x0003e2000c10112e */
[----:B------:R-:W-:Y:S01]  /*25880*/  @!P1 IMAD R21, R21, R17, RZ ;  /* 0x0000001115159224 */ /* 0x000fe200078e02ff */
[----:B------:R-:W-:Y:S02]  /*25890*/  ISETP.LT.OR P5, PT, R0, 0xa1, !P3 ;  /* 0x000000a10000780c */ /* 0x000fe40005fa1670 */
[----:B0-----:R-:W-:Y:S01]  /*258a0*/  @!P1 IADD3 R6, P6, R2, UR44, RZ ;  /* 0x0000002c02069c10 */ /* 0x001fe2000ffde0ff */
[----:B------:R-:W-:Y:S01]  /*258b0*/  @!P0 STG.E.U8 desc[UR46][R2.64+0x99], R15 ;  /* 0x0000990f02008986 */ /* 0x000fe2000c10112e */
[----:B------:R-:W-:-:S02]  /*258c0*/  ISETP.LT.OR P0, PT, R0, 0xa1, !P2 ;  /* 0x000000a10000780c */ /* 0x000fc40005701670 */
[----:B------:R-:W-:Y:S02]  /*258d0*/  @!P1 IADD3.X R7, R3, UR43, RZ, P6, !PT ;  /* 0x0000002b03079c10 */ /* 0x000fe4000b7fe4ff */
[----:B------:R-:W-:-:S03]  /*258e0*/  @!P4 IADD3 R8, P6, R2, UR44, RZ ;  /* 0x0000002c0208cc10 */ /* 0x000fc6000ffde0ff */
[----:B------:R0:W-:Y:S01]  /*258f0*/  @!P1 STG.E.U8 desc[UR46][R6.64+0x98], R21 ;  /* 0x0000981506009986 */ /* 0x0001e2000c10112e */
[----:B------:R-:W-:Y:S01]  /*25900*/  ISETP.LT.OR P1, PT, R0, 0xa2, !P3 ;  /* 0x000000a20000780c */ /* 0x000fe20005f21670 */
[-C--:B-1----:R-:W-:Y:S01]  /*25910*/  @!P4 IMAD R13, R217, R17.reuse, RZ ;  /* 0x00000011d90dc224 */ /* 0x082fe200078e02ff */
[C---:B------:R-:W-:Y:S01]  /*25920*/  @!P4 IADD3.X R9, R3.reuse, UR43, RZ, P6, !PT ;  /* 0x0000002b0309cc10 */ /* 0x040fe2000b7fe4ff */
[-C--:B------:R-:W-:Y:S02]  /*25930*/  @!P5 IMAD R217, R10, R17.reuse, RZ ;  /* 0x000000110ad9d224 */ /* 0x080fe400078e02ff */
[----:B------:R-:W-:Y:S02]  /*25940*/  @!P0 IADD3 R10, P6, R2, UR44, RZ ;  /* 0x0000002c020a8c10 */ /* 0x000fe4000ffde0ff */
[----:B------:R1:W-:Y:S01]  /*25950*/  @!P4 STG.E.U8 desc[UR46][R8.64+0x99], R13 ;  /* 0x0000990d0800c986 */ /* 0x0003e2000c10112e */
[C---:B------:R-:W-:Y:S02]  /*25960*/  ISETP.LT.OR P4, PT, R0.reuse, 0xa2, !P2 ;  /* 0x000000a20000780c */ /* 0x040fe40005781670 */
[----:B------:R-:W-:Y:S01]  /*25970*/  @!P0 IADD3.X R11, R3, UR43, RZ, P6, !PT ;  /* 0x0000002b030b8c10 */ /* 0x000fe2000b7fe4ff */
[-C--:B0-----:R-:W-:Y:S01]  /*25980*/  @!P0 IMAD R7, R227, R17.reuse, RZ ;  /* 0x00000011e3078224 */ /* 0x081fe200078e02ff */
[----:B------:R-:W-:Y:S01]  /*25990*/  ISETP.LT.OR P6, PT, R0, 0xa9, !P3 ;  /* 0x000000a90000780c */ /* 0x000fe20005fc1670 */
[----:B------:R-:W-:Y:S01]  /*259a0*/  @!P1 IMAD R15, R228, R17, RZ ;  /* 0x00000011e40f9224 */ /* 0x000fe200078e02ff */
[----:B------:R-:W-:Y:S04]  /*259b0*/  @!P5 STG.E.U8 desc[UR46][R2.64+0xa0], R217 ;  /* 0x0000a0d90200d986 */ /* 0x000fe8000c10112e */
[----:B------:R-:W-:Y:S04]  /*259c0*/  @!P1 STG.E.U8 desc[UR46][R2.64+0xa1], R15 ;  /* 0x0000a10f02009986 */ /* 0x000fe8000c10112e */
[----:B------:R0:W-:Y:S01]  /*259d0*/  @!P0 STG.E.U8 desc[UR46][R10.64+0xa0], R7 ;  /* 0x0000a0070a008986 */ /* 0x0001e2000c10112e */
[----:B------:R-:W-:-:S02]  /*259e0*/  ISETP.LT.OR P0, PT, R0, 0xa9, !P2 ;  /* 0x000000a90000780c */ /* 0x000fc40005701670 */
[----:B-1----:R-:W-:Y:S02]  /*259f0*/  @!P4 IADD3 R8, P5, R2, UR44, RZ ;  /* 0x0000002c0208cc10 */ /* 0x002fe4000ffbe0ff */
[----:B------:R-:W-:Y:S01]  /*25a00*/  ISETP.LT.OR P1, PT, R0, 0xaa, !P3 ;  /* 0x000000aa0000780c */ /* 0x000fe20005f21670 */
[-C--:B------:R-:W-:Y:S01]  /*25a10*/  @!P4 IMAD R13, R226, R17.reuse, RZ ;  /* 0x00000011e20dc224 */ /* 0x080fe200078e02ff */
[----:B------:R-:W-:Y:S01]  /*25a20*/  @!P4 IADD3.X R9, R3, UR43, RZ, P5, !PT ;  /* 0x0000002b0309cc10 */ /* 0x000fe2000affe4ff */
[----:B------:R-:W-:Y:S01]  /*25a30*/  @!P6 IMAD R21, R225, R17, RZ ;  /* 0x00000011e115e224 */ /* 0x000fe200078e02ff */
[----:B------:R-:W-:-:S03]  /*25a40*/  ISETP.LT.OR P5, PT, R0, 0xaa, !P2 ;  /* 0x000000aa0000780c */ /* 0x000fc600057a1670 */
[----:B------:R1:W-:Y:S04]  /*25a50*/  @!P4 STG.E.U8 desc[UR46][R8.64+0xa1], R13 ;  /* 0x0000a10d0800c986 */ /* 0x0003e8000c10112e */
[----:B------:R2:W-:Y:S01]  /*25a60*/  @!P6 STG.E.U8 desc[UR46][R2.64+0xa8], R21 ;  /* 0x0000a8150200e986 */ /* 0x0005e2000c10112e */
[----:B------:R-:W-:Y:S01]  /*25a70*/  @!P0 IADD3 R6, P6, R2, UR44, RZ ;  /* 0x0000002c02068c10 */ /* 0x000fe2000ffde0ff */
[-C--:B0-----:R-:W-:Y:S01]  /*25a80*/  @!P1 IMAD R11, R224, R17.reuse, RZ ;  /* 0x00000011e00b9224 */ /* 0x081fe200078e02ff */
[C---:B------:R-:W-:Y:S01]  /*25a90*/  ISETP.LT.OR P4, PT, R0.reuse, 0xb1, !P3 ;  /* 0x000000b10000780c */ /* 0x040fe20005f81670 */
[----:B------:R-:W-:Y:S01]  /*25aa0*/  @!P0 IMAD R15, R223, R17, RZ ;  /* 0x00000011df0f8224 */ /* 0x000fe200078e02ff */
[----:B------:R-:W-:Y:S02]  /*25ab0*/  @!P0 IADD3.X R7, R3, UR43, RZ, P6, !PT ;  /* 0x0000002b03078c10 */ /* 0x000fe4000b7fe4ff */
[----:B------:R-:W-:Y:S01]  /*25ac0*/  @!P1 STG.E.U8 desc[UR46][R2.64+0xa9], R11 ;  /* 0x0000a90b02009986 */ /* 0x000fe2000c10112e */
[----:B------:R-:W-:-:S03]  /*25ad0*/  ISETP.LT.OR P6, PT, R0, 0xb2, !P3 ;  /* 0x000000b20000780c */ /* 0x000fc60005fc1670 */
[----:B------:R0:W-:Y:S01]  /*25ae0*/  @!P0 STG.E.U8 desc[UR46][R6.64+0xa8], R15 ;  /* 0x0000a80f06008986 */ /* 0x0001e2000c10112e */
[----:B------:R-:W-:Y:S02]  /*25af0*/  ISETP.LT.OR P0, PT, R0, 0xb1, !P2 ;  /* 0x000000b10000780c */ /* 0x000fe40005701670 */
[----:B-1----:R-:W-:Y:S01]  /*25b00*/  @!P5 IADD3 R8, P1, R2, UR44, RZ ;  /* 0x0000002c0208dc10 */ /* 0x002fe2000ff3e0ff */
[-C--:B------:R-:W-:Y:S02]  /*25b10*/  @!P5 IMAD R13, R222, R17.reuse, RZ ;  /* 0x00000011de0dd224 */ /* 0x080fe400078e02ff */
[----:B--2---:R-:W-:Y:S01]  /*25b20*/  @!P4 IMAD R21, R221, R17, RZ ;  /* 0x00000011dd15c224 */ /* 0x004fe200078e02ff */
[----:B------:R-:W-:Y:S02]  /*25b30*/  @!P5 IADD3.X R9, R3, UR43, RZ, P1, !PT ;  /* 0x0000002b0309dc10 */ /* 0x000fe40008ffe4ff */
[----:B------:R-:W-:-:S03]  /*25b40*/  ISETP.LT.OR P1, PT, R0, 0xb2, !P2 ;  /* 0x000000b20000780c */ /* 0x000fc60005721670 */
[----:B------:R1:W-:Y:S01]  /*25b50*/  @!P5 STG.E.U8 desc[UR46][R8.64+0xa9], R13 ;  /* 0x0000a90d0800d986 */ /* 0x0003e2000c10112e */
[----:B------:R-:W-:Y:S01]  /*25b60*/  ISETP.LT.OR P5, PT, R0, 0xb9, !P3 ;  /* 0x000000b90000780c */ /* 0x000fe20005fa1670 */
[----:B------:R-:W-:Y:S02]  /*25b70*/  @!P6 IMAD R217, R220, R17, RZ ;  /* 0x00000011dcd9e224 */ /* 0x000fe400078e02ff */
[----:B------:R2:W-:Y:S01]  /*25b80*/  @!P4 STG.E.U8 desc[UR46][R2.64+0xb0], R21 ;  /* 0x0000b0150200c986 */ /* 0x0005e2000c10112e */
[----:B0-----:R-:W-:-:S04]  /*25b90*/  @!P0 IADD3 R6, P4, R2, UR44, RZ ;  /* 0x0000002c02068c10 */ /* 0x001fc8000ff9e0ff */
[----:B------:R-:W-:Y:S01]  /*25ba0*/  @!P0 IADD3.X R7, R3, UR43, RZ, P4, !PT ;  /* 0x0000002b03078c10 */ /* 0x000fe2000a7fe4ff */
[----:B------:R0:W-:Y:S01]  /*25bb0*/  @!P6 STG.E.U8 desc[UR46][R2.64+0xb1], R217 ;  /* 0x0000b1d90200e986 */ /* 0x0001e2000c10112e */
[----:B------:R-:W-:Y:S02]  /*25bc0*/  ISETP.LT.OR P4, PT, R0, 0xb9, !P2 ;  /* 0x000000b90000780c */ /* 0x000fe40005781670 */
[----:B------:R-:W-:Y:S02]  /*25bd0*/  @!P1 IADD3 R10, P6, R2, UR44, RZ ;  /* 0x0000002c020a9c10 */ /* 0x000fe4000ffde0ff */
[----:B------:R-:W-:Y:S01]  /*25be0*/  ISETP.LT.OR P3, PT, R0, 0xba, !P3 ;  /* 0x000000ba0000780c */ /* 0x000fe20005f61670 */
[-C--:B-1----:R-:W-:Y:S01]  /*25bf0*/  @!P0 IMAD R13, R219, R17.reuse, RZ ;  /* 0x00000011db0d8224 */ /* 0x082fe200078e02ff */
[----:B------:R-:W-:Y:S01]  /*25c00*/  @!P1 IADD3.X R11, R3, UR43, RZ, P6, !PT ;  /* 0x0000002b030b9c10 */ /* 0x000fe2000b7fe4ff */
[-C--:B------:R-:W-:Y:S02]  /*25c10*/  @!P1 IMAD R15, R218, R17.reuse, RZ ;  /* 0x00000011da0f9224 */ /* 0x080fe400078e02ff */
[----:B--2---:R-:W-:Y:S01]  /*25c20*/  @!P5 IMAD R21, R216, R17, RZ ;  /* 0x00000011d815d224 */ /* 0x004fe200078e02ff */
[----:B------:R1:W-:Y:S01]  /*25c30*/  @!P0 STG.E.U8 desc[UR46][R6.64+0xb0], R13 ;  /* 0x0000b00d06008986 */ /* 0x0003e2000c10112e */
[----:B------:R-:W-:-:S03]  /*25c40*/  ISETP.LT.OR P2, PT, R0, 0xba, !P2 ;  /* 0x000000ba0000780c */ /* 0x000fc60005741670 */
[----:B------:R2:W-:Y:S04]  /*25c50*/  @!P1 STG.E.U8 desc[UR46][R10.64+0xb1], R15 ;  /* 0x0000b10f0a009986 */ /* 0x0005e8000c10112e */
[----:B------:R3:W-:Y:S01]  /*25c60*/  @!P5 STG.E.U8 desc[UR46][R2.64+0xb8], R21 ;  /* 0x0000b8150200d986 */ /* 0x0007e2000c10112e */
[----:B------:R-:W-:Y:S01]  /*25c70*/  @!P4 IADD3 R8, P5, R2, UR44, RZ ;  /* 0x0000002c0208cc10 */ /* 0x000fe2000ffbe0ff */
[-C--:B0-----:R-:W-:Y:S01]  /*25c80*/  @!P3 IMAD R217, R20, R17.reuse, RZ ;  /* 0x0000001114d9b224 */ /* 0x081fe200078e02ff */
[----:B------:R-:W-:Y:S01]  /*25c90*/  ISETP.GE.AND P1, PT, R19, 0x101, PT ;  /* 0x000001011300780c */ /* 0x000fe20003f26270 */
[----:B-1----:R-:W-:Y:S01]  /*25ca0*/  @!P3 IMAD.MOV.U32 R7, RZ, RZ, R3 ;  /* 0x000000ffff07b224 */ /* 0x002fe200078e0003 */
[----:B------:R-:W-:Y:S01]  /*25cb0*/  @!P3 MOV R6, R2 ;  /* 0x000000020006b202 */ /* 0x000fe20000000f00 */
[----:B------:R-:W-:Y:S01]  /*25cc0*/  @!P4 IMAD R219, R14, R17, RZ ;  /* 0x000000110edbc224 */ /* 0x000fe200078e02ff */
[----:B------:R-:W-:-:S02]  /*25cd0*/  @!P4 IADD3.X R9, R3, UR43, RZ, P5, !PT ;  /* 0x0000002b0309cc10 */ /* 0x000fc4000affe4ff */
[----:B------:R-:W-:Y:S01]  /*25ce0*/  ISETP.GE.AND P0, PT, R19, 0x109, PT ;  /* 0x000001091300780c */ /* 0x000fe20003f06270 */
[----:B------:R0:W-:Y:S01]  /*25cf0*/  @!P3 STG.E.U8 desc[UR46][R6.64+0xb9], R217 ;  /* 0x0000b9d90600b986 */ /* 0x0001e2000c10112e */
[C---:B------:R-:W-:Y:S01]  /*25d00*/  ISETP.LT.OR P6, PT, R0.reuse, 0x1, !P1 ;  /* 0x000000010000780c */ /* 0x040fe20004fc1670 */
[----:B------:R-:W-:Y:S01]  /*25d10*/  IMAD.U32 R13, RZ, RZ, UR12 ;  /* 0x0000000cff0d7e24 */ /* 0x000fe2000f8e00ff */
[----:B------:R-:W-:Y:S01]  /*25d20*/  ISETP.LT.OR P3, PT, R0, 0x1, !P0 ;  /* 0x000000010000780c */ /* 0x000fe20004761670 */
[----:B------:R1:W-:Y:S01]  /*25d30*/  @!P4 STG.E.U8 desc[UR46][R8.64+0xb8], R219 ;  /* 0x0000b8db0800c986 */ /* 0x0003e2000c10112e */
[----:B--2---:R-:W-:Y:S02]  /*25d40*/  @!P2 IADD3 R10, P4, R2, UR44, RZ ;  /* 0x0000002c020aac10 */ /* 0x004fe4000ff9e0ff */
[----:B------:R-:W-:Y:S02]  /*25d50*/  ISETP.LT.OR P5, PT, R0, 0x2, !P1 ;  /* 0x000000020000780c */ /* 0x000fe40004fa1670 */
[----:B------:R-:W-:-:S02]  /*25d60*/  @!P2 IADD3.X R11, R3, UR43, RZ, P4, !PT ;  /* 0x0000002b030bac10 */ /* 0x000fc4000a7fe4ff */
[----:B---3--:R-:W-:Y:S01]  /*25d70*/  LEA R2, P4, R13, R4, 0x8 ;  /* 0x000000040d027211 */ /* 0x008fe200078840ff */
[-C--:B------:R-:W-:Y:S02]  /*25d80*/  @!P2 IMAD R13, R12, R17.reuse, RZ ;  /* 0x000000110c0da224 */ /* 0x080fe400078e02ff */
[-C--:B------:R-:W-:Y:S01]  /*25d90*/  @!P6 IMAD R15, R120, R17.reuse, RZ ;  /* 0x00000011780fe224 */ /* 0x080fe200078e02ff */
[----:B------:R-:W-:Y:S02]  /*25da0*/  IADD3.X R3, R5, UR4, RZ, P4, !PT ;  /* 0x0000000405037c10 */ /* 0x000fe4000a7fe4ff */
[----:B------:R2:W-:Y:S01]  /*25db0*/  @!P2 STG.E.U8 desc[UR46][R10.64+0xb9], R13 ;  /* 0x0000b90d0a00a986 */ /* 0x0005e2000c10112e */
[----:B------:R-:W-:Y:S02]  /*25dc0*/  ISETP.LT.OR P4, PT, R0, 0x2, !P0 ;  /* 0x000000020000780c */ /* 0x000fe40004781670 */
[----:B0-----:R-:W-:Y:S01]  /*25dd0*/  @!P3 IADD3 R6, P2, R2, UR44, RZ ;  /* 0x0000002c0206bc10 */ /* 0x001fe2000ff5e0ff */
[----:B------:R-:W-:Y:S01]  /*25de0*/  @!P6 STG.E.U8 desc[UR46][R2.64], R15 ;  /* 0x0000000f0200e986 */ /* 0x000fe2000c10112e */
[-C--:B------:R-:W-:Y:S01]  /*25df0*/  @!P5 IMAD R121, R121, R17.reuse, RZ ;  /* 0x000000117979d224 */ /* 0x080fe200078e02ff */
[----:B------:R-:W-:Y:S01]  /*25e00*/  ISETP.LT.OR P6, PT, R0, 0x9, !P1 ;  /* 0x000000090000780c */ /* 0x000fe20004fc1670 */
[----:B------:R-:W-:Y:S01]  /*25e10*/  @!P3 IMAD R21, R122, R17, RZ ;  /* 0x000000117a15b224 */ /* 0x000fe200078e02ff */
[----:B------:R-:W-:-:S02]  /*25e20*/  @!P3 IADD3.X R7, R3, UR43, RZ, P2, !PT ;  /* 0x0000002b0307bc10 */ /* 0x000fc400097fe4ff */
        /* <DEDUP_REMOVED lines=10> */
[----:B------:R-:W-:-:S03]  /*25ed0*/  @!P2 IMAD R125, R125, R17, RZ ;  /* 0x000000117d7da224 */ /* 0x000fc600078e02ff */
[----:B------:R2:W-:Y:S01]  /*25ee0*/  @!P6 STG.E.U8 desc[UR46][R2.64+0x8], R11 ;  /* 0x0000080b0200e986 */ /* 0x0005e2000c10112e */
[----:B0-----:R-:W-:Y:S01]  /*25ef0*/  @!P3 IADD3 R6, P6, R2, UR44, RZ ;  /* 0x0000002c0206bc10 */ /* 0x001fe2000ffde0ff */
[----:B------:R-:W-:-:S03]  /*25f00*/  @!P3 IMAD R13, R126, R17, RZ ;  /* 0x000000117e0db224 */ /* 0x000fc600078e02ff */
[----:B------:R-:W-:Y:S01]  /*25f10*/  @!P3 IADD3.X R7, R3, UR43, RZ, P6, !PT ;  /* 0x0000002b0307bc10 */ /* 0x000fe2000b7fe4ff */
[----:B------:R-:W-:Y:S01]  /*25f20*/  @!P2 STG.E.U8 desc[UR46][R2.64+0x9], R125 ;  /* 0x0000097d0200a986 */ /* 0x000fe2000c10112e */
[C---:B------:R-:W-:Y:S02]  /*25f30*/  ISETP.LT.OR P2, PT, R0.reuse, 0x11, !P0 ;  /* 0x000000110000780c */ /* 0x040fe40004741670 */
[----:B------:R-:W-:Y:S01]  /*25f40*/  ISETP.LT.OR P4, PT, R0, 0x11, !P1 ;  /* 0x000000110000780c */ /* 0x000fe20004f81670 */
[----:B------:R0:W-:Y:S01]  /*25f50*/  @!P3 STG.E.U8 desc[UR46][R6.64+0x8], R13 ;  /* 0x0000080d0600b986 */ /* 0x0001e2000c10112e */
[----:B-1----:R-:W-:Y:S02]  /*25f60*/  @!P5 IADD3 R8, P6, R2, UR44, RZ ;  /* 0x0000002c0208dc10 */ /* 0x002fe4000ffde0ff */
[----:B------:R-:W-:Y:S01]  /*25f70*/  ISETP.LT.OR P3, PT, R0, 0x12, !P1 ;  /* 0x000000120000780c */ /* 0x000fe20004f61670 */
[----:B------:R-:W-:Y:S01]  /*25f80*/  @!P5 IMAD R127, R127, R17, RZ ;  /* 0x000000117f7fd224 */ /* 0x000fe200078e02ff */
[----:B------:R-:W-:-:S05]  /*25f90*/  @!P5 IADD3.X R9, R3, UR43, RZ, P6, !PT ;  /* 0x0000002b0309dc10 */ /* 0x000fca000b7fe4ff */
[----:B------:R-:W-:Y:S01]  /*25fa0*/  @!P5 STG.E.U8 desc[UR46][R8.64+0x9], R127 ;  /* 0x0000097f0800d986 */ /* 0x000fe2000c10112e */
[----:B------:R-:W-:Y:S02]  /*25fb0*/  ISETP.LT.OR P5, PT, R0, 0x12, !P0 ;  /* 0x000000120000780c */ /* 0x000fe400047a1670 */
[----:B------:R-:W-:Y:S01]  /*25fc0*/  @!P2 IADD3 R10, P6, R2, UR44, RZ ;  /* 0x0000002c020aac10 */ /* 0x000fe2000ffde0ff */
[-C--:B------:R-:W-:Y:S02]  /*25fd0*/  @!P4 IMAD R15, R128, R17.reuse, RZ ;  /* 0x00000011800fc224 */ /* 0x080fe400078e02ff */
[-C--:B------:R-:W-:Y:S01]  /*25fe0*/  @!P3 IMAD R129, R129, R17.reuse, RZ ;  /* 0x000000118181b224 */ /* 0x080fe200078e02ff */
[----:B--2---:R-:W-:Y:S01]  /*25ff0*/  @!P2 IADD3.X R11, R3, UR43, RZ, P6, !PT ;  /* 0x0000002b030bac10 */ /* 0x004fe2000b7fe4ff */
[----:B0-----:R-:W-:Y:S01]  /*26000*/  @!P2 IMAD R13, R130, R17, RZ ;  /* 0x00000011820da224 */ /* 0x001fe200078e02ff */
[C---:B------:R-:W-:Y:S01]  /*26010*/  ISETP.LT.OR P6, PT, R0.reuse, 0x19, !P1 ;  /* 0x000000190000780c */ /* 0x040fe20004fc1670 */
[----:B------:R0:W-:Y:S04]  /*26020*/  @!P4 STG.E.U8 desc[UR46][R2.64+0x10], R15 ;  /* 0x0000100f0200c986 */ /* 0x0001e8000c10112e */
[----:B------:R-:W-:Y:S01]  /*26030*/  @!P3 STG.E.U8 desc[UR46][R2.64+0x11], R129 ;  /* 0x000011810200b986 */ /* 0x000fe2000c10112e */
[----:B------:R-:W-:-:S03]  /*26040*/  ISETP.LT.OR P3, PT, R0, 0x19, !P0 ;  /* 0x000000190000780c */ /* 0x000fc60004761670 */
[----:B------:R1:W-:Y:S01]  /*26050*/  @!P2 STG.E.U8 desc[UR46][R10.64+0x10], R13 ;  /* 0x0000100d0a00a986 */ /* 0x0003e2000c10112e */
[----:B------:R-:W-:Y:S02]  /*26060*/  ISETP.LT.OR P2, PT, R0, 0x1a, !P1 ;  /* 0x0000001a0000780c */ /* 0x000fe40004f41670 */
[----:B------:R-:W-:Y:S01]  /*26070*/  @!P5 IADD3 R6, P4, R2, UR44, RZ ;  /* 0x0000002c0206dc10 */ /* 0x000fe2000ff9e0ff */
[-C--:B------:R-:W-:Y:S02]  /*26080*/  @!P5 IMAD R131, R131, R17.reuse, RZ ;  /* 0x000000118383d224 */ /* 0x080fe400078e02ff */
[----:B0-----:R-:W-:Y:S01]  /*26090*/  @!P6 IMAD R15, R132, R17, RZ ;  /* 0x00000011840fe224 */ /* 0x001fe200078e02ff */
[----:B------:R-:W-:Y:S02]  /*260a0*/  @!P5 IADD3.X R7, R3, UR43, RZ, P4, !PT ;  /* 0x0000002b0307dc10 */ /* 0x000fe4000a7fe4ff */
[----:B------:R-:W-:-:S03]  /*260b0*/  ISETP.LT.OR P4, PT, R0, 0x1a, !P0 ;  /* 0x0000001a0000780c */ /* 0x000fc60004781670 */
[----:B------:R0:W-:Y:S02]  /*260c0*/  @!P5 STG.E.U8 desc[UR46][R6.64+0x11], R131 ;  /* 0x000011830600d986 */ /* 0x0001e4000c10112e */
[-C--:B------:R-:W-:Y:S02]  /*260d0*/  @!P2 IMAD R133, R133, R17.reuse, RZ ;  /* 0x000000118585a224 */ /* 0x080fe400078e02ff */
[----:B------:R2:W-:Y:S01]  /*260e0*/  @!P6 STG.E.U8 desc[UR46][R2.64+0x18], R15 ;  /* 0x0000180f0200e986 */ /* 0x0005e2000c10112e */
[----:B------:R-:W-:Y:S01]  /*260f0*/  @!P3 IADD3 R8, P6, R2, UR44, RZ ;  /* 0x0000002c0208bc10 */ /* 0x000fe2000ffde0ff */
[----:B-1----:R-:W-:Y:S02]  /*26100*/  @!P3 IMAD R13, R134, R17, RZ ;  /* 0x00000011860db224 */ /* 0x002fe400078e02ff */
[----:B------:R-:W-:Y:S01]  /*26110*/  @!P2 STG.E.U8 desc[UR46][R2.64+0x19], R133 ;  /* 0x000019850200a986 */ /* 0x000fe2000c10112e */
[----:B------:R-:W-:Y:S02]  /*26120*/  @!P3 IADD3.X R9, R3, UR43, RZ, P6, !PT ;  /* 0x0000002b0309bc10 */ /* 0x000fe4000b7fe4ff */
[----:B------:R-:W-:-:S02]  /*26130*/  ISETP.LT.OR P2, PT, R0, 0x21, !P0 ;  /* 0x000000210000780c */ /* 0x000fc40004741670 */
[----:B0-----:R-:W-:Y:S01]  /*26140*/  @!P4 IADD3 R6, P6, R2, UR44, RZ ;  /* 0x0000002c0206cc10 */ /* 0x001fe2000ffde0ff */
[----:B------:R0:W-:Y:S01]  /*26150*/  @!P3 STG.E.U8 desc[UR46][R8.64+0x18], R13 ;  /* 0x0000180d0800b986 */ /* 0x0001e2000c10112e */
[C---:B------:R-:W-:Y:S02]  /*26160*/  ISETP.LT.OR P5, PT, R0.reuse, 0x21, !P1 ;  /* 0x000000210000780c */ /* 0x040fe40004fa1670 */
[----:B------:R-:W-:Y:S01]  /*26170*/  ISETP.LT.OR P3, PT, R0, 0x22, !P1 ;  /* 0x000000220000780c */ /* 0x000fe20004f61670 */
[----:B------:R-:W-:Y:S01]  /*26180*/  @!P4 IMAD R135, R135, R17, RZ ;  /* 0x000000118787c224 */ /* 0x000fe200078e02ff */
[----:B------:R-:W-:-:S05]  /*26190*/  @!P4 IADD3.X R7, R3, UR43, RZ, P6, !PT ;  /* 0x0000002b0307cc10 */ /* 0x000fca000b7fe4ff */
[----:B------:R1:W-:Y:S01]  /*261a0*/  @!P4 STG.E.U8 desc[UR46][R6.64+0x19], R135 ;  /* 0x000019870600c986 */ /* 0x0003e2000c10112e */
[----:B------:R-:W-:Y:S02]  /*261b0*/  ISETP.LT.OR P4, PT, R0, 0x22, !P0 ;  /* 0x000000220000780c */ /* 0x000fe40004781670 */
[----:B------:R-:W-:Y:S01]  /*261c0*/  @!P2 IADD3 R10, P6, R2, UR44, RZ ;  /* 0x0000002c020aac10 */ /* 0x000fe2000ffde0ff */
[-C--:B--2---:R-:W-:Y:S02]  /*261d0*/  @!P5 IMAD R15, R136, R17.reuse, RZ ;  /* 0x00000011880fd224 */ /* 0x084fe400078e02ff */
[-C--:B------:R-:W-:Y:S01]  /*261e0*/  @!P3 IMAD R137, R137, R17.reuse, RZ ;  /* 0x000000118989b224 */ /* 0x080fe200078e02ff */
[----:B------:R-:W-:Y:S01]  /*261f0*/  @!P2 IADD3.X R11, R3, UR43, RZ, P6, !PT ;  /* 0x0000002b030bac10 */ /* 0x000fe2000b7fe4ff */
[----:B0-----:R-:W-:Y:S01]  /*26200*/  @!P2 IMAD R9, R138, R17, RZ ;  /* 0x000000118a09a224 */ /* 0x001fe200078e02ff */
[C---:B------:R-:W-:Y:S01]  /*26210*/  ISETP.LT.OR P6, PT, R0.reuse, 0x29, !P1 ;  /* 0x000000290000780c */ /* 0x040fe20004fc1670 */
[----:B------:R0:W-:Y:S04]  /*26220*/  @!P5 STG.E.U8 desc[UR46][R2.64+0x20], R15 ;  /* 0x0000200f0200d986 */ /* 0x0001e8000c10112e */
[----:B------:R-:W-:Y:S01]  /*26230*/  @!P3 STG.E.U8 desc[UR46][R2.64+0x21], R137 ;  /* 0x000021890200b986 */ /* 0x000fe2000c10112e */
[----:B------:R-:W-:-:S03]  /*26240*/  ISETP.LT.OR P3, PT, R0, 0x29, !P0 ;  /* 0x000000290000780c */ /* 0x000fc60004761670 */
[----:B------:R2:W-:Y:S01]  /*26250*/  @!P2 STG.E.U8 desc[UR46][R10.64+0x20], R9 ;  /* 0x000020090a00a986 */ /* 0x0005e2000c10112e */
[----:B------:R-:W-:Y:S02]  /*26260*/  ISETP.LT.OR P2, PT, R0, 0x2a, !P1 ;  /* 0x0000002a0000780c */ /* 0x000fe40004f41670 */
[----:B-1----:R-:W-:Y:S01]  /*26270*/  @!P4 IADD3 R6, P5, R2, UR44, RZ ;  /* 0x0000002c0206cc10 */ /* 0x002fe2000ffbe0ff */
[-C--:B------:R-:W-:Y:S02]  /*26280*/  @!P4 IMAD R139, R139, R17.reuse, RZ ;  /* 0x000000118b8bc224 */ /* 0x080fe400078e02ff */
[----:B------:R-:W-:Y:S01]  /*26290*/  @!P6 IMAD R13, R140, R17, RZ ;  /* 0x000000118c0de224 */ /* 0x000fe200078e02ff */
[----:B------:R-:W-:Y:S02]  /*262a0*/  @!P4 IADD3.X R7, R3, UR43, RZ, P5, !PT ;  /* 0x0000002b0307cc10 */ /* 0x000fe4000affe4ff */
[----:B------:R-:W-:-:S03]  /*262b0*/  ISETP.LT.OR P5, PT, R0, 0x2a, !P0 ;  /* 0x0000002a0000780c */ /* 0x000fc600047a1670 */
[----:B------:R1:W-:Y:S02]  /*262c0*/  @!P4 STG.E.U8 desc[UR46][R6.64+0x21], R139 ;  /* 0x0000218b0600c986 */ /* 0x0003e4000c10112e */
[-C--:B------:R-:W-:Y:S02]  /*262d0*/  @!P2 IMAD R141, R141, R17.reuse, RZ ;  /* 0x000000118d8da224 */ /* 0x080fe400078e02ff */
[----:B------:R3:W-:Y:S01]  /*262e0*/  @!P6 STG.E.U8 desc[UR46][R2.64+0x28], R13 ;  /* 0x0000280d0200e986 */ /* 0x0007e2000c10112e */
[----:B------:R-:W-:Y:S01]  /*262f0*/  @!P3 IADD3 R8, P6, R2, UR44, RZ ;  /* 0x0000002c0208bc10 */ /* 0x000fe2000ffde0ff */
[----:B0-----:R-:W-:-:S03]  /*26300*/  @!P3 IMAD R15, R142, R17, RZ ;  /* 0x000000118e0fb224 */ /* 0x001fc600078e02ff */
[----:B--2---:R-:W-:Y:S01]  /*26310*/  @!P3 IADD3.X R9, R3, UR43, RZ, P6, !PT ;  /* 0x0000002b0309bc10 */ /* 0x004fe2000b7fe4ff */
        /* <DEDUP_REMOVED lines=8> */
[----:B------:R1:W-:Y:S01]  /*263a0*/  @!P5 STG.E.U8 desc[UR46][R6.64+0x29], R143 ;  /* 0x0000298f0600d986 */ /* 0x0003e2000c10112e */
[----:B------:R-:W-:Y:S02]  /*263b0*/  ISETP.LT.OR P5, PT, R0, 0x32, !P0 ;  /* 0x000000320000780c */ /* 0x000fe400047a1670 */
[----:B------:R-:W-:Y:S01]  /*263c0*/  @!P2 IADD3 R10, P6, R2, UR44, RZ ;  /* 0x0000002c020aac10 */ /* 0x000fe2000ffde0ff */
[-C--:B---3--:R-:W-:Y:S02]  /*263d0*/  @!P4 IMAD R13, R144, R17.reuse, RZ ;  /* 0x00000011900dc224 */ /* 0x088fe400078e02ff */
        /* <DEDUP_REMOVED lines=18> */
[----:B------:R-:W-:Y:S02]  /*26500*/  @!P3 IMAD R15, R150, R17, RZ ;  /* 0x00000011960fb224 */ /* 0x000fe400078e02ff */
[----:B------:R-:W-:Y:S01]  /*26510*/  @!P2 STG.E.U8 desc[UR46][R2.64+0x39], R149 ;  /* 0x000039950200a986 */ /* 0x000fe2000c10112e */
[----:B--2---:R-:W-:Y:S02]  /*26520*/  @!P3 IADD3.X R9, R3, UR43, RZ, P6, !PT ;  /* 0x0000002b0309bc10 */ /* 0x004fe4000b7fe4ff */
        /* <DEDUP_REMOVED lines=10> */
[-C--:B-1----:R-:W-:Y:S02]  /*265d0*/  @!P5 IMAD R13, R152, R17.reuse, RZ ;  /* 0x00000011980dd224 */ /* 0x082fe400078e02ff */
        /* <DEDUP_REMOVED lines=9> */
[----:B--2---:R-:W-:Y:S01]  /*26670*/  @!P4 IADD3 R6, P5, R2, UR44, RZ ;  /* 0x0000002c0206cc10 */ /* 0x004fe2000ffbe0ff */
        /* <DEDUP_REMOVED lines=8> */
[----:B------:R-:W-:-:S03]  /*26700*/  @!P3 IMAD R15, R158, R17, RZ ;  /* 0x000000119e0fb224 */ /* 0x000fc600078e02ff */
[----:B-1----:R-:W-:Y:S01]  /*26710*/  @!P3 IADD3.X R9, R3, UR43, RZ, P6, !PT ;  /* 0x0000002b0309bc10 */ /* 0x002fe2000b7fe4ff */
[----:B------:R-:W-:Y:S01]  /*26720*/  @!P2 STG.E.U8 desc[UR46][R2.64+0x49], R157 ;  /* 0x0000499d0200a986 */ /* 0x000fe2000c10112e */
[C---:B------:R-:W-:Y:S02]  /*26730*/  ISETP.LT.OR P2, PT, R0.reuse, 0x51, !P0 ;  /* 0x000000510000780c */ /* 0x040fe40004741670 */
[----:B------:R-:W-:Y:S01]  /*26740*/  ISETP.LT.OR P4, PT, R0, 0x51, !P1 ;  /* 0x000000510000780c */ /* 0x000fe20004f81670 */
[----:B------:R1:W-:Y:S01]  /*26750*/  @!P3 STG.E.U8 desc[UR46][R8.64+0x48], R15 ;  /* 0x0000480f0800b986 */ /* 0x0003e2000c10112e */
[----:B0-----:R-:W-:Y:S02]  /*26760*/  @!P5 IADD3 R6, P6, R2, UR44, RZ ;  /* 0x0000002c0206dc10 */ /* 0x001fe4000ffde0ff */
        /* <DEDUP_REMOVED lines=9> */
[----:B-1----:R-:W-:Y:S01]  /*26800*/  @!P2 IMAD R9, R162, R17, RZ ;  /* 0x00000011a209a224 */ /* 0x002fe200078e02ff */
[C---:B------:R-:W-:Y:S01]  /*26810*/  ISETP.LT.OR P6, PT, R0.reuse, 0x59, !P1 ;  /* 0x000000590000780c */ /* 0x040fe20004fc1670 */
[----:B------:R1:W-:Y:S04]  /*26820*/  @!P4 STG.E.U8 desc[UR46][R2.64+0x50], R13 ;  /* 0x0000500d0200c986 */ /* 0x0003e8000c10112e */
[----:B------:R-:W-:Y:S01]  /*26830*/  @!P3 STG.E.U8 desc[UR46][R2.64+0x51], R161 ;  /* 0x000051a10200b986 */ /* 0x000fe2000c10112e */
[----:B------:R-:W-:-:S03]  /*26840*/  ISETP.LT.OR P3, PT, R0, 0x59, !P0 ;  /* 0x000000590000780c */ /* 0x000fc60004761670 */
[----:B------:R2:W-:Y:S01]  /*26850*/  @!P2 STG.E.U8 desc[UR46][R10.64+0x50], R9 ;  /* 0x000050090a00a986 */ /* 0x0005e2000c10112e */
[----:B------:R-:W-:Y:S02]  /*26860*/  ISETP.LT.OR P2, PT, R0, 0x5a, !P1 ;  /* 0x0000005a0000780c */ /* 0x000fe40004f41670 */
[----:B0-----:R-:W-:Y:S01]  /*26870*/  @!P5 IADD3 R6, P4, R2, UR44, RZ ;  /* 0x0000002c0206dc10 */ /* 0x001fe2000ff9e0ff */
[-C--:B------:R-:W-:Y:S02]  /*26880*/  @!P5 IMAD R163, R163, R17.reuse, RZ ;  /* 0x00000011a3a3d224 */ /* 0x080fe400078e02ff */
[----:B-1----:R-:W-:Y:S01]  /*26890*/  @!P6 IMAD R13, R164, R17, RZ ;  /* 0x00000011a40de224 */ /* 0x002fe200078e02ff */
        /* <DEDUP_REMOVED lines=117> */
[----:B------:R-:W-:Y:S02]  /*26ff0*/  @!P2 IADD3.X R11, R3, UR43, RZ, P6, !PT ;  /* 0x0000002b030bac10 */ /* 0x000fe4000b7fe4ff */
[----:B------:R-:W-:Y:S01]  /*27000*/  ISETP.LT.OR P6, PT, R0, 0x99, !P1 ;  /* 0x000000990000780c */ /* 0x000fe20004fc1670 */
[----:B------:R2:W-:Y:S01]  /*27010*/  @!P4 STG.E.U8 desc[UR46][R2.64+0x90], R13 ;  /* 0x0000900d0200c986 */ /* 0x0005e2000c10112e */
[----:B-1----:R-:W-:-:S03]  /*27020*/  @!P2 IMAD R9, R194, R17, RZ ;  /* 0x00000011c209a224 */ /* 0x002fc600078e02ff */
[----:B------:R-:W-:Y:S01]  /*27030*/  @!P3 STG.E.U8 desc[UR46][R2.64+0x91], R193 ;  /* 0x000091c10200b986 */ /* 0x000fe2000c10112e */
[C---:B------:R-:W-:Y:S02]  /*27040*/  ISETP.LT.OR P3, PT, R0.reuse, 0x9a, !P1 ;  /* 0x0000009a0000780c */ /* 0x040fe40004f61670 */
[----:B------:R-:W-:Y:S01]  /*27050*/  ISETP.LT.OR P4, PT, R0, 0x99, !P0 ;  /* 0x000000990000780c */ /* 0x000fe20004781670 */
[----:B------:R1:W-:Y:S01]  /*27060*/  @!P2 STG.E.U8 desc[UR46][R10.64+0x90], R9 ;  /* 0x000090090a00a986 */ /* 0x0003e2000c10112e */
[----:B0-----:R-:W-:Y:S01]  /*27070*/  @!P5 IADD3 R6, P2, R2, UR44, RZ ;  /* 0x0000002c0206dc10 */ /* 0x001fe2000ff5e0ff */
[-C--:B------:R-:W-:Y:S02]  /*27080*/  @!P5 IMAD R195, R195, R17.reuse, RZ ;  /* 0x00000011c3c3d224 */ /* 0x080fe400078e02ff */
[----:B--2---:R-:W-:Y:S01]  /*27090*/  @!P6 IMAD R13, R196, R17, RZ ;  /* 0x00000011c40de224 */ /* 0x004fe200078e02ff */
[----:B------:R-:W-:Y:S02]  /*270a0*/  @!P5 IADD3.X R7, R3, UR43, RZ, P2, !PT ;  /* 0x0000002b0307dc10 */ /* 0x000fe400097fe4ff */
[----:B------:R-:W-:-:S03]  /*270b0*/  ISETP.LT.OR P2, PT, R0, 0x9a, !P0 ;  /* 0x0000009a0000780c */ /* 0x000fc60004741670 */
[----:B------:R0:W-:Y:S01]  /*270c0*/  @!P5 STG.E.U8 desc[UR46][R6.64+0x91], R195 ;  /* 0x000091c30600d986 */ /* 0x0001e2000c10112e */
[----:B------:R-:W-:-:S03]  /*270d0*/  @!P3 IMAD R197, R197, R17, RZ ;  /* 0x00000011c5c5b224 */ /* 0x000fc600078e02ff */
[----:B------:R2:W-:Y:S01]  /*270e0*/  @!P6 STG.E.U8 desc[UR46][R2.64+0x98], R13 ;  /* 0x0000980d0200e986 */ /* 0x0005e2000c10112e */
[----:B------:R-:W-:Y:S01]  /*270f0*/  @!P4 IADD3 R8, P6, R2, UR44, RZ ;  /* 0x0000002c0208cc10 */ /* 0x000fe2000ffde0ff */
[-C--:B------:R-:W-:Y:S02]  /*27100*/  @!P4 IMAD R15, R198, R17.reuse, RZ ;  /* 0x00000011c60fc224 */ /* 0x080fe400078e02ff */
[----:B------:R-:W-:Y:S01]  /*27110*/  @!P3 STG.E.U8 desc[UR46][R2.64+0x99], R197 ;  /* 0x000099c50200b986 */ /* 0x000fe2000c10112e */
[----:B-1----:R-:W-:Y:S02]  /*27120*/  @!P4 IADD3.X R9, R3, UR43, RZ, P6, !PT ;  /* 0x0000002b0309cc10 */ /* 0x002fe4000b7fe4ff */
[----:B------:R-:W-:Y:S02]  /*27130*/  ISETP.LT.OR P3, PT, R0, 0xa1, !P0 ;  /* 0x000000a10000780c */ /* 0x000fe40004761670 */
[----:B0-----:R-:W-:Y:S01]  /*27140*/  @!P2 IADD3 R6, P6, R2, UR44, RZ ;  /* 0x0000002c0206ac10 */ /* 0x001fe2000ffde0ff */
[----:B------:R0:W-:Y:S01]  /*27150*/  @!P4 STG.E.U8 desc[UR46][R8.64+0x98], R15 ;  /* 0x0000980f0800c986 */ /* 0x0001e2000c10112e */
[C---:B------:R-:W-:Y:S01]  /*27160*/  ISETP.LT.OR P5, PT, R0.reuse, 0xa1, !P1 ;  /* 0x000000a10000780c */ /* 0x040fe20004fa1670 */
[----:B------:R-:W-:Y:S01]  /*27170*/  @!P2 IMAD R199, R199, R17, RZ ;  /* 0x00000011c7c7a224 */ /* 0x000fe200078e02ff */
[----:B------:R-:W-:-:S02]  /*27180*/  ISETP.LT.OR P4, PT, R0, 0xa2, !P1 ;  /* 0x000000a20000780c */ /* 0x000fc40004f81670 */
[----:B------:R-:W-:-:S05]  /*27190*/  @!P2 IADD3.X R7, R3, UR43, RZ, P6, !PT ;  /* 0x0000002b0307ac10 */ /* 0x000fca000b7fe4ff */
[----:B------:R1:W-:Y:S01]  /*271a0*/  @!P2 STG.E.U8 desc[UR46][R6.64+0x99], R199 ;  /* 0x000099c70600a986 */ /* 0x0003e2000c10112e */
[----:B------:R-:W-:Y:S02]  /*271b0*/  ISETP.LT.OR P2, PT, R0, 0xa2, !P0 ;  /* 0x000000a20000780c */ /* 0x000fe40004741670 */
[----:B------:R-:W-:Y:S01]  /*271c0*/  @!P3 IADD3 R10, P6, R2, UR44, RZ ;  /* 0x0000002c020abc10 */ /* 0x000fe2000ffde0ff */
[----:B--2---:R-:W-:-:S03]  /*271d0*/  @!P5 IMAD R13, R200, R17, RZ ;  /* 0x00000011c80dd224 */ /* 0x004fc600078e02ff */
[----:B------:R-:W-:Y:S01]  /*271e0*/  @!P3 IADD3.X R11, R3, UR43, RZ, P6, !PT ;  /* 0x0000002b030bbc10 */ /* 0x000fe2000b7fe4ff */
[-C--:B------:R-:W-:Y:S01]  /*271f0*/  @!P4 IMAD R201, R201, R17.reuse, RZ ;  /* 0x00000011c9c9c224 */ /* 0x080fe200078e02ff */
[----:B------:R-:W-:Y:S01]  /*27200*/  ISETP.LT.OR P6, PT, R0, 0xa9, !P1 ;  /* 0x000000a90000780c */ /* 0x000fe20004fc1670 */
[----:B0-----:R-:W-:Y:S01]  /*27210*/  @!P3 IMAD R9, R202, R17, RZ ;  /* 0x00000011ca09b224 */ /* 0x001fe200078e02ff */
[----:B------:R0:W-:Y:S01]  /*27220*/  @!P5 STG.E.U8 desc[UR46][R2.64+0xa0], R13 ;  /* 0x0000a00d0200d986 */ /* 0x0001e2000c10112e */
[----:B------:R-:W-:-:S03]  /*27230*/  ISETP.LT.OR P5, PT, R0, 0xa9, !P0 ;  /* 0x000000a90000780c */ /* 0x000fc600047a1670 */
[----:B------:R-:W-:Y:S01]  /*27240*/  @!P4 STG.E.U8 desc[UR46][R2.64+0xa1], R201 ;  /* 0x0000a1c90200c986 */ /* 0x000fe2000c10112e */
[----:B------:R-:W-:-:S03]  /*27250*/  ISETP.LT.OR P4, PT, R0, 0xaa, !P1 ;  /* 0x000000aa0000780c */ /* 0x000fc60004f81670 */
[----:B------:R2:W-:Y:S01]  /*27260*/  @!P3 STG.E.U8 desc[UR46][R10.64+0xa0], R9 ;  /* 0x0000a0090a00b986 */ /* 0x0005e2000c10112e */
[----:B-1----:R-:W-:Y:S01]  /*27270*/  @!P2 IADD3 R6, P3, R2, UR44, RZ ;  /* 0x0000002c0206ac10 */ /* 0x002fe2000ff7e0ff */
[-C--:B------:R-:W-:Y:S02]  /*27280*/  @!P2 IMAD R203, R203, R17.reuse, RZ ;  /* 0x00000011cbcba224 */ /* 0x080fe400078e02ff */
[----:B0-----:R-:W-:Y:S01]  /*27290*/  @!P6 IMAD R13, R204, R17, RZ ;  /* 0x00000011cc0de224 */ /* 0x001fe200078e02ff */
[----:B------:R-:W-:Y:S02]  /*272a0*/  @!P2 IADD3.X R7, R3, UR43, RZ, P3, !PT ;  /* 0x0000002b0307ac10 */ /* 0x000fe40009ffe4ff */
[----:B------:R-:W-:-:S03]  /*272b0*/  ISETP.LT.OR P3, PT, R0, 0xaa, !P0 ;  /* 0x000000aa0000780c */ /* 0x000fc60004761670 */
[----:B------:R0:W-:Y:S01]  /*272c0*/  @!P2 STG.E.U8 desc[UR46][R6.64+0xa1], R203 ;  /* 0x0000a1cb0600a986 */ /* 0x0001e2000c10112e */
[----:B------:R-:W-:-:S03]  /*272d0*/  @!P4 IMAD R205, R205, R17, RZ ;  /* 0x00000011cdcdc224 */ /* 0x000fc600078e02ff */
[----:B------:R1:W-:Y:S01]  /*272e0*/  @!P6 STG.E.U8 desc[UR46][R2.64+0xa8], R13 ;  /* 0x0000a80d0200e986 */ /* 0x0003e2000c10112e */
[----:B------:R-:W-:Y:S01]  /*272f0*/  @!P5 IADD3 R8, P6, R2, UR44, RZ ;  /* 0x0000002c0208dc10 */ /* 0x000fe2000ffde0ff */
[-C--:B------:R-:W-:Y:S01]  /*27300*/  @!P5 IMAD R15, R206, R17.reuse, RZ ;  /* 0x00000011ce0fd224 */ /* 0x080fe200078e02ff */
[C---:B------:R-:W-:Y:S02]  /*27310*/  ISETP.LT.OR P2, PT, R0.reuse, 0xb1, !P1 ;  /* 0x000000b10000780c */ /* 0x040fe40004f41670 */
[----:B--2---:R-:W-:Y:S01]  /*27320*/  @!P5 IADD3.X R9, R3, UR43, RZ, P6, !PT ;  /* 0x0000002b0309dc10 */ /* 0x004fe2000b7fe4ff */
[----:B------:R-:W-:Y:S01]  /*27330*/  @!P4 STG.E.U8 desc[UR46][R2.64+0xa9], R205 ;  /* 0x0000a9cd0200c986 */ /* 0x000fe2000c10112e */
[----:B------:R-:W-:Y:S02]  /*27340*/  ISETP.LT.OR P4, PT, R0, 0xb1, !P0 ;  /* 0x000000b10000780c */ /* 0x000fe40004781670 */
[----:B0-----:R-:W-:Y:S01]  /*27350*/  @!P3 IADD3 R6, P6, R2, UR44, RZ ;  /* 0x0000002c0206bc10 */ /* 0x001fe2000ffde0ff */
[----:B------:R0:W-:Y:S01]  /*27360*/  @!P5 STG.E.U8 desc[UR46][R8.64+0xa8], R15 ;  /* 0x0000a80f0800d986 */ /* 0x0001e2000c10112e */
[----:B------:R-:W-:Y:S01]  /*27370*/  ISETP.LT.OR P5, PT, R0, 0xb2, !P1 ;  /* 0x000000b20000780c */ /* 0x000fe20004fa1670 */
[----:B------:R-:W-:Y:S01]  /*27380*/  @!P3 IMAD R207, R207, R17, RZ ;  /* 0x00000011cfcfb224 */ /* 0x000fe200078e02ff */
[----:B------:R-:W-:-:S03]  /*27390*/  @!P3 IADD3.X R7, R3, UR43, RZ, P6, !PT ;  /* 0x0000002b0307bc10 */ /* 0x000fc6000b7fe4ff */
[-C--:B-1----:R-:W-:Y:S02]  /*273a0*/  @!P2 IMAD R13, R208, R17.reuse, RZ ;  /* 0x00000011d00da224 */ /* 0x082fe400078e02ff */
[----:B------:R1:W-:Y:S01]  /*273b0*/  @!P3 STG.E.U8 desc[UR46][R6.64+0xa9], R207 ;  /* 0x0000a9cf0600b986 */ /* 0x0003e2000c10112e */
[----:B------:R-:W-:Y:S02]  /*273c0*/  ISETP.LT.OR P3, PT, R0, 0xb2, !P0 ;  /* 0x000000b20000780c */ /* 0x000fe40004761670 */
[----:B------:R-:W-:Y:S01]  /*273d0*/  @!P4 IADD3 R10, P6, R2, UR44, RZ ;  /* 0x0000002c020acc10 */ /* 0x000fe2000ffde0ff */
[----:B------:R2:W-:Y:S01]  /*273e0*/  @!P2 STG.E.U8 desc[UR46][R2.64+0xb0], R13 ;  /* 0x0000b00d0200a986 */ /* 0x0005e2000c10112e */
[-C--:B0-----:R-:W-:Y:S02]  /*273f0*/  @!P4 IMAD R9, R210, R17.reuse, RZ ;  /* 0x00000011d209c224 */ /* 0x081fe400078e02ff */
[----:B------:R-:W-:Y:S01]  /*27400*/  @!P5 IMAD R209, R209, R17, RZ ;  /* 0x00000011d1d1d224 */ /* 0x000fe200078e02ff */
[----:B------:R-:W-:-:S02]  /*27410*/  @!P4 IADD3.X R11, R3, UR43, RZ, P6, !PT ;  /* 0x0000002b030bcc10 */ /* 0x000fc4000b7fe4ff */
[C---:B------:R-:W-:Y:S02]  /*27420*/  ISETP.LT.OR P2, PT, R0.reuse, 0xb9, !P1 ;  /* 0x000000b90000780c */ /* 0x040fe40004f41670 */
[----:B------:R-:W-:Y:S01]  /*27430*/  @!P5 STG.E.U8 desc[UR46][R2.64+0xb1], R209 ;  /* 0x0000b1d10200d986 */ /* 0x000fe2000c10112e */
[----:B------:R-:W-:-:S03]  /*27440*/  ISETP.LT.OR P1, PT, R0, 0xba, !P1 ;  /* 0x000000ba0000780c */ /* 0x000fc60004f21670 */
[----:B------:R0:W-:Y:S01]  /*27450*/  @!P4 STG.E.U8 desc[UR46][R10.64+0xb0], R9 ;  /* 0x0000b0090a00c986 */ /* 0x0001e2000c10112e */
[----:B------:R-:W-:Y:S02]  /*27460*/  ISETP.LT.OR P4, PT, R0, 0xb9, !P0 ;  /* 0x000000b90000780c */ /* 0x000fe40004781670 */
[----:B-1----:R-:W-:Y:S01]  /*27470*/  @!P3 IADD3 R6, P5, R2, UR44, RZ ;  /* 0x0000002c0206bc10 */ /* 0x002fe2000ffbe0ff */
[-C--:B------:R-:W-:Y:S01]  /*27480*/  @!P3 IMAD R211, R211, R17.reuse, RZ ;  /* 0x00000011d3d3b224 */ /* 0x080fe200078e02ff */
[----:B------:R-:W-:Y:S02]  /*27490*/  ISETP.LT.OR P0, PT, R0, 0xba, !P0 ;  /* 0x000000ba0000780c */ /* 0x000fe40004701670 */
[----:B------:R-:W-:Y:S01]  /*274a0*/  @!P3 IADD3.X R7, R3, UR43, RZ, P5, !PT ;  /* 0x0000002b0307bc10 */ /* 0x000fe2000affe4ff */
[-C--:B--2---:R-:W-:Y:S01]  /*274b0*/  @!P2 IMAD R13, R212, R17.reuse, RZ ;  /* 0x00000011d40da224 */ /* 0x084fe200078e02ff */
[----:B------:R-:W-:Y:S01]  /*274c0*/  ISETP.GE.AND P6, PT, R19, 0x181, PT ;  /* 0x000001811300780c */ /* 0x000fe20003fc6270 */
[----:B------:R-:W-:-:S02]  /*274d0*/  @!P1 IMAD R213, R213, R17, RZ ;  /* 0x00000011d5d59224 */ /* 0x000fc400078e02ff */
[----:B------:R1:W-:Y:S02]  /*274e0*/  @!P3 STG.E.U8 desc[UR46][R6.64+0xb1], R211 ;  /* 0x0000b1d30600b986 */ /* 0x0003e4000c10112e */
[----:B------:R-:W-:Y:S02]  /*274f0*/  @!P4 IADD3 R8, P3, R2, UR44, RZ ;  /* 0x0000002c0208cc10 */ /* 0x000fe4000ff7e0ff */
[----:B------:R2:W-:Y:S01]  /*27500*/  @!P2 STG.E.U8 desc[UR46][R2.64+0xb8], R13 ;  /* 0x0000b80d0200a986 */ /* 0x0005e2000c10112e */
[----:B------:R-:W-:Y:S01]  /*27510*/  ISETP.LT.OR P2, PT, R0, 0x1, !P6 ;  /* 0x000000010000780c */ /* 0x000fe20007741670 */
[----:B0-----:R-:W-:Y:S01]  /*27520*/  @!P4 IMAD R11, R214, R17, RZ ;  /* 0x00000011d60bc224 */ /* 0x001fe200078e02ff */
[----:B------:R-:W-:Y:S02]  /*27530*/  ISETP.GE.AND P5, PT, R19, 0x189, PT ;  /* 0x000001891300780c */ /* 0x000fe40003fa6270 */
[----:B------:R-:W-:Y:S01]  /*27540*/  @!P4 IADD3.X R9, R3, UR43, RZ, P3, !PT ;  /* 0x0000002b0309cc10 */ /* 0x000fe20009ffe4ff */
[----:B------:R-:W-:Y:S01]  /*27550*/  IMAD.U32 R15, RZ, RZ, UR12 ;  /* 0x0000000cff0f7e24 */ /* 0x000fe2000f8e00ff */
[----:B------:R0:W-:Y:S01]  /*27560*/  @!P1 STG.E.U8 desc[UR46][R2.64+0xb9], R213 ;  /* 0x0000b9d502009986 */ /* 0x0001e2000c10112e */
[----:B------:R-:W-:Y:S01]  /*27570*/  ISETP.LT.OR P1, PT, R0, 0x1, !P5 ;  /* 0x000000010000780c */ /* 0x000fe20006f21670 */
[----:B------:R-:W-:Y:S01]  /*27580*/  UIMAD UR4, UR13, 0x180, URZ ;  /* 0x000001800d0478a4 */ /* 0x000fe2000f8e023f */
[----:B-1----:R-:W-:Y:S01]  /*27590*/  @!P0 IADD3 R6, P3, R2, UR44, RZ ;  /* 0x0000002c02068c10 */ /* 0x002fe2000ff7e0ff */
[----:B------:R1:W-:Y:S01]  /*275a0*/  @!P4 STG.E.U8 desc[UR46][R8.64+0xb8], R11 ;  /* 0x0000b80b0800c986 */ /* 0x0003e2000c10112e */
[----:B------:R-:W-:Y:S01]  /*275b0*/  IMAD.WIDE.U32 R4, R15, 0x180, R4 ;  /* 0x000001800f047825 */ /* 0x000fe200078e0004 */
[----:B------:R-:W-:-:S02]  /*275c0*/  ISETP.LT.OR P4, PT, R0, 0x2, !P6 ;  /* 0x000000020000780c */ /* 0x000fc40007781670 */
[----:B------:R-:W-:Y:S01]  /*275d0*/  @!P0 IADD3.X R7, R3, UR43, RZ, P3, !PT ;  /* 0x0000002b03078c10 */ /* 0x000fe20009ffe4ff */
[-C--:B------:R-:W-:Y:S02]  /*275e0*/  @!P0 IMAD R215, R215, R17.reuse, RZ ;  /* 0x00000011d7d78224 */ /* 0x080fe400078e02ff */
[----:B------:R-:W-:Y:S02]  /*275f0*/  VIADD R5, R5, UR4 ;  /* 0x0000000405057c36 */ /* 0x000fe40008000000 */
[-C--:B--2---:R-:W-:Y:S01]  /*27600*/  @!P2 IMAD R13, R24, R17.reuse, RZ ;  /* 0x00000011180da224 */ /* 0x084fe200078e02ff */
[----:B------:R-:W-:Y:S01]  /*27610*/  ISETP.LT.OR P3, PT, R0, 0x2, !P5 ;  /* 0x000000020000780c */ /* 0x000fe20006f61670 */
[----:B------:R2:W-:Y:S04]  /*27620*/  @!P0 STG.E.U8 desc[UR46][R6.64+0xb9], R215 ;  /* 0x0000b9d706008986 */ /* 0x0005e8000c10112e */
[----:B------:R3:W-:Y:S01]  /*27630*/  @!P2 STG.E.U8 desc[UR46][R4.64], R13 ;  /* 0x0000000d0400a986 */ /* 0x0007e2000c10112e */
[----:B0-----:R-:W-:Y:S01]  /*27640*/  @!P1 IADD3 R2, P2, R4, UR44, RZ ;  /* 0x0000002c04029c10 */ /* 0x001fe2000ff5e0ff */
[-C--:B------:R-:W-:Y:S01]  /*27650*/  @!P4 IMAD R25, R25, R17.reuse, RZ ;  /* 0x000000111919c224 */ /* 0x080fe200078e02ff */
[----:B------:R-:W-:Y:S01]  /*27660*/  ISETP.LT.OR P0, PT, R0, 0x9, !P6 ;  /* 0x000000090000780c */ /* 0x000fe20007701670 */
[----:B-1----:R-:W-:Y:S01]  /*27670*/  @!P1 IMAD R11, R26, R17, RZ ;  /* 0x000000111a0b9224 */ /* 0x002fe200078e02ff */
[----:B------:R-:W-:-:S02]  /*27680*/  @!P1 IADD3.X R3, R5, UR43, RZ, P2, !PT ;  /* 0x0000002b05039c10 */ /* 0x000fc400097fe4ff */
[----:B------:R-:W-:Y:S01]  /*27690*/  @!P4 STG.E.U8 desc[UR46][R4.64+0x1], R25 ;  /* 0x000001190400c986 */ /* 0x000fe2000c10112e */
[----:B------:R-:W-:Y:S02]  /*276a0*/  ISETP.LT.OR P2, PT, R0, 0x9, !P5 ;  /* 0x000000090000780c */ /* 0x000fe40006f41670 */
[----:B--2---:R-:W-:Y:S01]  /*276b0*/  @!P3 IADD3 R6, P4, R4, UR44, RZ ;  /* 0x0000002c0406bc10 */ /* 0x004fe2000ff9e0ff */
[----:B------:R0:W-:Y:S01]  /*276c0*/  @!P1 STG.E.U8 desc[UR46][R2.64], R11 ;  /* 0x0000000b02009986 */ /* 0x0001e2000c10112e */
[----:B------:R-:W-:Y:S01]  /*276d0*/  ISETP.LT.OR P1, PT, R0, 0xa, !P6 ;  /* 0x0000000a0000780c */ /* 0x000fe20007721670 */
[-C--:B------:R-:W-:Y:S01]  /*276e0*/  @!P3 IMAD R27, R27, R17.reuse, RZ ;  /* 0x000000111b1bb224 */ /* 0x080fe200078e02ff */
[----:B------:R-:W-:Y:S02]  /*276f0*/  @!P3 IADD3.X R7, R5, UR43, RZ, P4, !PT ;  /* 0x0000002b0507bc10 */ /* 0x000fe4000a7fe4ff */
[----:B---3--:R-:W-:-:S03]  /*27700*/  @!P0 IMAD R13, R28, R17, RZ ;  /* 0x000000111c0d8224 */ /* 0x008fc600078e02ff */
[----:B------:R-:W-:Y:S01]  /*27710*/  @!P3 STG.E.U8 desc[UR46][R6.64+0x1], R27 ;  /* 0x0000011b0600b986 */ /* 0x000fe2000c10112e */
[----:B------:R-:W-:Y:S01]  /*27720*/  ISETP.LT.OR P3, PT, R0, 0xa, !P5 ;  /* 0x0000000a0000780c */ /* 0x000fe20006f61670 */
[----:B0-----:R-:W-:Y:S02]  /*27730*/  @!P0 IMAD.MOV.U32 R2, RZ, RZ, R4 ;  /* 0x000000ffff028224 */ /* 0x001fe400078e0004 */
[----:B------:R-:W-:Y:S01]  /*27740*/  @!P0 IMAD.MOV.U32 R3, RZ, RZ, R5 ;  /* 0x000000ffff038224 */ /* 0x000fe200078e0005 */
[----:B------:R-:W-:Y:S01]  /*27750*/  @!P2 IADD3 R8, P4, R4, UR44, RZ ;  /* 0x0000002c0408ac10 */ /* 0x000fe2000ff9e0ff */
[----:B------:R-:W-:-:S03]  /*27760*/  @!P1 IMAD R29, R29, R17, RZ ;  /* 0x000000111d1d9224 */ /* 0x000fc600078e02ff */
[----:B------:R0:W-:Y:S01]  /*27770*/  @!P0 STG.E.U8 desc[UR46][R2.64+0x8], R13 ;  /* 0x0000080d02008986 */ /* 0x0001e2000c10112e */
[----:B------:R-:W-:Y:S01]  /*27780*/  @!P2 IADD3.X R9, R5, UR43, RZ, P4, !PT ;  /* 0x0000002b0509ac10 */ /* 0x000fe2000a7fe4ff */
[----:B------:R-:W-:Y:S01]  /*27790*/  @!P2 IMAD R11, R30, R17, RZ ;  /* 0x000000111e0ba224 */ /* 0x000fe200078e02ff */
[----:B------:R-:W-:Y:S01]  /*277a0*/  ISETP.LT.OR P0, PT, R0, 0x11, !P6 ;  /* 0x000000110000780c */ /* 0x000fe20007701670 */
[----:B0-----:R-:W-:Y:S01]  /*277b0*/  @!P1 IMAD.MOV.U32 R2, RZ, RZ, R4 ;  /* 0x000000ffff029224 */ /* 0x001fe200078e0004 */
[----:B------:R-:W-:-:S05]  /*277c0*/  @!P1 MOV R3, R5 ;  /* 0x0000000500039202 */ /* 0x000fca0000000f00 */
[----:B------:R0:W-:Y:S01]  /*277d0*/  @!P1 STG.E.U8 desc[UR46][R2.64+0x9], R29 ;  /* 0x0000091d02009986 */ /* 0x0001e2000c10112e */
[C---:B------:R-:W-:Y:S02]  /*277e0*/  ISETP.LT.OR P1, PT, R0.reuse, 0x11, !P5 ;  /* 0x000000110000780c */ /* 0x040fe40006f21670 */
[----:B------:R-:W-:Y:S01]  /*277f0*/  ISETP.LT.OR P4, PT, R0, 0x12, !P6 ;  /* 0x000000120000780c */ /* 0x000fe20007781670 */
[----:B------:R1:W-:Y:S01]  /*27800*/  @!P2 STG.E.U8 desc[UR46][R8.64+0x8], R11 ;  /* 0x0000080b0800a986 */ /* 0x0003e2000c10112e */
[----:B------:R-:W-:Y:S01]  /*27810*/  @!P3 IADD3 R6, P2, R4, UR44, RZ ;  /* 0x0000002c0406bc10 */ /* 0x000fe2000ff5e0ff */
[----:B------:R-:W-:-:S03]  /*27820*/  @!P3 IMAD R31, R31, R17, RZ ;  /* 0x000000111f1fb224 */ /* 0x000fc600078e02ff */
[----:B------:R-:W-:Y:S01]  /*27830*/  @!P3 IADD3.X R7, R5, UR43, RZ, P2, !PT ;  /* 0x0000002b0507bc10 */ /* 0x000fe200097fe4ff */
[-C--:B------:R-:W-:Y:S01]  /*27840*/  @!P0 IMAD R13, R32, R17.reuse, RZ ;  /* 0x00000011200d8224 */ /* 0x080fe200078e02ff */
[----:B------:R-:W-:Y:S01]  /*27850*/  ISETP.LT.OR P2, PT, R0, 0x12, !P5 ;  /* 0x000000120000780c */ /* 0x000fe20006f41670 */
[----:B0-----:R-:W-:Y:S02]  /*27860*/  @!P0 IMAD.MOV.U32 R2, RZ, RZ, R4 ;  /* 0x000000ffff028224 */ /* 0x001fe400078e0004 */
[----:B------:R-:W-:Y:S01]  /*27870*/  @!P0 IMAD.MOV.U32 R3, RZ, RZ, R5 ;  /* 0x000000ffff038224 */ /* 0x000fe200078e0005 */
[----:B------:R-:W-:Y:S01]  /*27880*/  @!P3 STG.E.U8 desc[UR46][R6.64+0x9], R31 ;  /* 0x0000091f0600b986 */ /* 0x000fe2000c10112e */
[----:B-1----:R-:W-:Y:S01]  /*27890*/  @!P1 IADD3 R8, P3, R4, UR44, RZ ;  /* 0x0000002c04089c10 */ /* 0x002fe2000ff7e0ff */
[-C--:B------:R-:W-:Y:S02]  /*278a0*/  @!P4 IMAD R33, R33, R17.reuse, RZ ;  /* 0x000000112121c224 */ /* 0x080fe400078e02ff */
[----:B------:R0:W-:Y:S01]  /*278b0*/  @!P0 STG.E.U8 desc[UR46][R2.64+0x10], R13 ;  /* 0x0000100d02008986 */ /* 0x0001e2000c10112e */
[----:B------:R-:W-:Y:S01]  /*278c0*/  ISETP.LT.OR P0, PT, R0, 0x19, !P6 ;  /* 0x000000190000780c */ /* 0x000fe20007701670 */
[----:B------:R-:W-:Y:S01]  /*278d0*/  @!P1 IMAD R15, R34, R17, RZ ;  /* 0x00000011220f9224 */ /* 0x000fe200078e02ff */
[----:B------:R-:W-:-:S02]  /*278e0*/  @!P1 IADD3.X R9, R5, UR43, RZ, P3, !PT ;  /* 0x0000002b05099c10 */ /* 0x000fc40009ffe4ff */
[----:B------:R-:W-:Y:S01]  /*278f0*/  ISETP.LT.OR P3, PT, R0, 0x19, !P5 ;  /* 0x000000190000780c */ /* 0x000fe20006f61670 */
[----:B0-----:R-:W-:Y:S02]  /*27900*/  @!P4 IMAD.MOV.U32 R2, RZ, RZ, R4 ;  /* 0x000000ffff02c224 */ /* 0x001fe400078e0004 */
[----:B------:R-:W-:-:S05]  /*27910*/  @!P4 IMAD.MOV.U32 R3, RZ, RZ, R5 ;  /* 0x000000ffff03c224 */ /* 0x000fca00078e0005 */
[----:B------:R0:W-:Y:S01]  /*27920*/  @!P4 STG.E.U8 desc[UR46][R2.64+0x11], R33 ;  /* 0x000011210200c986 */ /* 0x0001e2000c10112e */
[----:B------:R-:W-:-:S03]  /*27930*/  @!P2 IADD3 R6, P4, R4, UR44, RZ ;  /* 0x0000002c0406ac10 */ /* 0x000fc6000ff9e0ff */
[----:B------:R1:W-:Y:S01]  /*27940*/  @!P1 STG.E.U8 desc[UR46][R8.64+0x10], R15 ;  /* 0x0000100f08009986 */ /* 0x0003e2000c10112e */
[----:B------:R-:W-:Y:S01]  /*27950*/  ISETP.LT.OR P1, PT, R0, 0x1a, !P6 ;  /* 0x0000001a0000780c */ /* 0x000fe20007721670 */
[-C--:B------:R-:W-:Y:S01]  /*27960*/  @!P2 IMAD R35, R35, R17.reuse, RZ ;  /* 0x000000112323a224 */ /* 0x080fe200078e02ff */
[----:B------:R-:W-:Y:S01]  /*27970*/  @!P2 IADD3.X R7, R5, UR43, RZ, P4, !PT ;  /* 0x0000002b0507ac10 */ /* 0x000fe2000a7fe4ff */
[----:B------:R-:W-:Y:S02]  /*27980*/  @!P0 IMAD R13, R36, R17, RZ ;  /* 0x00000011240d8224 */ /* 0x000fe400078e02ff */
[----:B0-----:R-:W-:Y:S02]  /*27990*/  @!P0 IMAD.MOV.U32 R2, RZ, RZ, R4 ;  /* 0x000000ffff028224 */ /* 0x001fe400078e0004 */
[----:B------:R-:W-:Y:S01]  /*279a0*/  @!P2 STG.E.U8 desc[UR46][R6.64+0x11], R35 ;  /* 0x000011230600a986 */ /* 0x000fe2000c10112e */
[----:B------:R-:W-:Y:S01]  /*279b0*/  @!P0 IMAD.MOV.U32 R3, RZ, RZ, R5 ;  /* 0x000000ffff038224 */ /* 0x000fe200078e0005 */
[----:B------:R-:W-:-:S02]  /*279c0*/  ISETP.LT.OR P2, PT, R0, 0x1a, !P5 ;  /* 0x0000001a0000780c */ /* 0x000fc40006f41670 */
[----:B------:R-:W-:Y:S02]  /*279d0*/  @!P3 IADD3 R10, P4, R4, UR44, RZ ;  /* 0x0000002c040abc10 */ /* 0x000fe4000ff9e0ff */
[-C--:B------:R-:W-:Y:S01]  /*279e0*/  @!P1 IMAD R37, R37, R17.reuse, RZ ;  /* 0x0000001125259224 */ /* 0x080fe200078e02ff */
[----:B------:R0:W-:Y:S01]  /*279f0*/  @!P0 STG.E.U8 desc[UR46][R2.64+0x18], R13 ;  /* 0x0000180d02008986 */ /* 0x0001e2000c10112e */
[----:B-1----:R-:W-:Y:S01]  /*27a00*/  @!P3 IMAD R9, R38, R17, RZ ;  /* 0x000000112609b224 */ /* 0x002fe200078e02ff */
[----:B------:R-:W-:Y:S02]  /*27a10*/  @!P3 IADD3.X R11, R5, UR43, RZ, P4, !PT ;  /* 0x0000002b050bbc10 */ /* 0x000fe4000a7fe4ff */
        /* <DEDUP_REMOVED lines=15> */
[----:B------:R-:W-:Y:S01]  /*27b10*/  @!P1 IADD3 R8, P2, R4, UR44, RZ ;  /* 0x0000002c04089c10 */ /* 0x000fe2000ff5e0ff */
[-C--:B------:R-:W-:Y:S02]  /*27b20*/  @!P4 IMAD R41, R41, R17.reuse, RZ ;  /* 0x000000112929c224 */ /* 0x080fe400078e02ff */
[----:B------:R0:W-:Y:S01]  /*27b30*/  @!P0 STG.E.U8 desc[UR46][R2.64+0x20], R13 ;  /* 0x0000200d02008986 */ /* 0x0001e2000c10112e */
[----:B------:R-:W-:Y:S01]  /*27b40*/  ISETP.LT.OR P0, PT, R0, 0x29, !P6 ;  /* 0x000000290000780c */ /* 0x000fe20007701670 */
[----:B------:R-:W-:Y:S01]  /*27b50*/  @!P1 IMAD R15, R42, R17, RZ ;  /* 0x000000112a0f9224 */ /* 0x000fe200078e02ff */
[----:B-1----:R-:W-:-:S02]  /*27b60*/  @!P1 IADD3.X R9, R5, UR43, RZ, P2, !PT ;  /* 0x0000002b05099c10 */ /* 0x002fc400097fe4ff */
        /* <DEDUP_REMOVED lines=318> */
[----:B-1----:R-:W-:Y:S01]  /*28f50*/  @!P1 IMAD R11, R106, R17, RZ ;  /* 0x000000116a0b9224 */ /* 0x002fe200078e02ff */
        /* <DEDUP_REMOVED lines=10> */
[-C--:B------:R-:W-:Y:S01]  /*29000*/  @!P0 IMAD R13, R108, R17.reuse, RZ ;  /* 0x000000116c0d8224 */ /* 0x080fe200078e02ff */
[C---:B------:R-:W-:Y:S01]  /*29010*/  ISETP.LT.OR P4, PT, R0.reuse, 0xaa, !P5 ;  /* 0x000000aa0000780c */ /* 0x040fe20006f81670 */
[----:B0-----:R-:W-:Y:S02]  /*29020*/  @!P0 IMAD.MOV.U32 R2, RZ, RZ, R4 ;  /* 0x000000ffff028224 */ /* 0x001fe400078e0004 */
[----:B------:R-:W-:Y:S01]  /*29030*/  @!P0 IMAD.MOV.U32 R3, RZ, RZ, R5 ;  /* 0x000000ffff038224 */ /* 0x000fe200078e0005 */
[----:B------:R-:W-:Y:S01]  /*29040*/  @!P3 STG.E.U8 desc[UR46][R6.64+0xa1], R107 ;  /* 0x0000a16b0600b986 */ /* 0x000fe2000c10112e */
[----:B------:R-:W-:Y:S01]  /*29050*/  ISETP.LT.OR P3, PT, R0, 0xb1, !P6 ;  /* 0x000000b10000780c */ /* 0x000fe20007761670 */
[----:B------:R-:W-:-:S02]  /*29060*/  @!P2 IMAD R109, R109, R17, RZ ;  /* 0x000000116d6da224 */ /* 0x000fc400078e02ff */
[----:B------:R0:W-:Y:S01]  /*29070*/  @!P0 STG.E.U8 desc[UR46][R2.64+0xa8], R13 ;  /* 0x0000a80d02008986 */ /* 0x0001e2000c10112e */
[----:B-1----:R-:W-:Y:S01]  /*29080*/  @!P1 IADD3 R8, P0, R4, UR44, RZ ;  /* 0x0000002c04089c10 */ /* 0x002fe2000ff1e0ff */
[----:B------:R-:W-:-:S03]  /*29090*/  @!P1 IMAD R15, R110, R17, RZ ;  /* 0x000000116e0f9224 */ /* 0x000fc600078e02ff */
[----:B------:R-:W-:Y:S02]  /*290a0*/  @!P1 IADD3.X R9, R5, UR43, RZ, P0, !PT ;  /* 0x0000002b05099c10 */ /* 0x000fe400087fe4ff */
[----:B------:R-:W-:Y:S01]  /*290b0*/  ISETP.LT.OR P0, PT, R0, 0xb2, !P6 ;  /* 0x000000b20000780c */ /* 0x000fe20007701670 */
[----:B0-----:R-:W-:Y:S01]  /*290c0*/  @!P2 IMAD.MOV.U32 R2, RZ, RZ, R4 ;  /* 0x000000ffff02a224 */ /* 0x001fe200078e0004 */
[----:B------:R-:W-:-:S05]  /*290d0*/  @!P2 MOV R3, R5 ;  /* 0x000000050003a202 */ /* 0x000fca0000000f00 */
[----:B------:R0:W-:Y:S01]  /*290e0*/  @!P2 STG.E.U8 desc[UR46][R2.64+0xa9], R109 ;  /* 0x0000a96d0200a986 */ /* 0x0001e2000c10112e */
[----:B------:R-:W-:Y:S01]  /*290f0*/  @!P4 IADD3 R10, P2, R4, UR44, RZ ;  /* 0x0000002c040acc10 */ /* 0x000fe2000ff5e0ff */
[-C--:B------:R-:W-:Y:S02]  /*29100*/  @!P4 IMAD R111, R111, R17.reuse, RZ ;  /* 0x000000116f6fc224 */ /* 0x080fe400078e02ff */
[----:B------:R-:W-:Y:S01]  /*29110*/  @!P1 STG.E.U8 desc[UR46][R8.64+0xa8], R15 ;  /* 0x0000a80f08009986 */ /* 0x000fe2000c10112e */
[----:B------:R-:W-:Y:S01]  /*29120*/  @!P4 IADD3.X R11, R5, UR43, RZ, P2, !PT ;  /* 0x0000002b050bcc10 */ /* 0x000fe200097fe4ff */
[-C--:B------:R-:W-:Y:S01]  /*29130*/  @!P3 IMAD R13, R112, R17.reuse, RZ ;  /* 0x00000011700db224 */ /* 0x080fe200078e02ff */
[----:B------:R-:W-:Y:S01]  /*29140*/  ISETP.LT.OR P1, PT, R0, 0xb1, !P5 ;  /* 0x000000b10000780c */ /* 0x000fe20006f21670 */
[----:B0-----:R-:W-:Y:S02]  /*29150*/  @!P3 IMAD.MOV.U32 R2, RZ, RZ, R4 ;  /* 0x000000ffff02b224 */ /* 0x001fe400078e0004 */
[----:B------:R-:W-:Y:S01]  /*29160*/  @!P3 IMAD.MOV.U32 R3, RZ, RZ, R5 ;  /* 0x000000ffff03b224 */ /* 0x000fe200078e0005 */
[----:B------:R-:W-:Y:S01]  /*29170*/  @!P4 STG.E.U8 desc[UR46][R10.64+0xa9], R111 ;  /* 0x0000a96f0a00c986 */ /* 0x000fe2000c10112e */
[----:B------:R-:W-:-:S03]  /*29180*/  @!P0 IMAD R113, R113, R17, RZ ;  /* 0x0000001171718224 */ /* 0x000fc600078e02ff */
[----:B------:R0:W-:Y:S01]  /*29190*/  @!P3 STG.E.U8 desc[UR46][R2.64+0xb0], R13 ;  /* 0x0000b00d0200b986 */ /* 0x0001e2000c10112e */
[C---:B------:R-:W-:Y:S02]  /*291a0*/  ISETP.LT.OR P3, PT, R0.reuse, 0xb2, !P5 ;  /* 0x000000b20000780c */ /* 0x040fe40006f61670 */
[C---:B------:R-:W-:Y:S02]  /*291b0*/  ISETP.LT.OR P4, PT, R0.reuse, 0xb9, !P5 ;  /* 0x000000b90000780c */ /* 0x040fe40006f81670 */
[C---:B------:R-:W-:Y:S02]  /*291c0*/  ISETP.LT.OR P5, PT, R0.reuse, 0xba, !P5 ;  /* 0x000000ba0000780c */ /* 0x040fe40006fa1670 */
[C---:B------:R-:W-:Y:S01]  /*291d0*/  ISETP.LT.OR P2, PT, R0.reuse, 0xb9, !P6 ;  /* 0x000000b90000780c */ /* 0x040fe20007741670 */
[----:B0-----:R-:W-:Y:S02]  /*291e0*/  @!P0 IMAD.MOV.U32 R2, RZ, RZ, R4 ;  /* 0x000000ffff028224 */ /* 0x001fe400078e0004 */
[----:B------:R-:W-:Y:S01]  /*291f0*/  @!P0 IMAD.MOV.U32 R3, RZ, RZ, R5 ;  /* 0x000000ffff038224 */ /* 0x000fe200078e0005 */
[----:B------:R-:W-:-:S04]  /*29200*/  ISETP.LT.OR P6, PT, R0, 0xba, !P6 ;  /* 0x000000ba0000780c */ /* 0x000fc800077c1670 */
[----:B------:R0:W-:Y:S01]  /*29210*/  @!P0 STG.E.U8 desc[UR46][R2.64+0xb1], R113 ;  /* 0x0000b17102008986 */ /* 0x0001e2000c10112e */
[----:B------:R-:W-:Y:S01]  /*29220*/  @!P1 IADD3 R6, P0, R4, UR44, RZ ;  /* 0x0000002c04069c10 */ /* 0x000fe2000ff1e0ff */
[----:B------:R-:W-:-:S03]  /*29230*/  @!P1 IMAD R15, R114, R17, RZ ;  /* 0x00000011720f9224 */ /* 0x000fc600078e02ff */
[----:B------:R-:W-:Y:S02]  /*29240*/  @!P1 IADD3.X R7, R5, UR43, RZ, P0, !PT ;  /* 0x0000002b05079c10 */ /* 0x000fe400087fe4ff */
[C---:B------:R-:W-:Y:S01]  /*29250*/  @!P3 IADD3 R8, P0, R4.reuse, UR44, RZ ;  /* 0x0000002c0408bc10 */ /* 0x040fe2000ff1e0ff */
[-C--:B------:R-:W-:Y:S02]  /*29260*/  @!P3 IMAD R115, R115, R17.reuse, RZ ;  /* 0x000000117373b224 */ /* 0x080fe400078e02ff */
[----:B------:R1:W-:Y:S01]  /*29270*/  @!P1 STG.E.U8 desc[UR46][R6.64+0xb0], R15 ;  /* 0x0000b00f06009986 */ /* 0x0003e2000c10112e */
[----:B------:R-:W-:Y:S02]  /*29280*/  @!P4 IADD3 R10, P1, R4, UR44, RZ ;  /* 0x0000002c040acc10 */ /* 0x000fe4000ff3e0ff */
[----:B------:R-:W-:Y:S01]  /*29290*/  @!P3 IADD3.X R9, R5, UR43, RZ, P0, !PT ;  /* 0x0000002b0509bc10 */ /* 0x000fe200087fe4ff */
[----:B------:R-:W-:Y:S01]  /*292a0*/  @!P2 IMAD R19, R116, R17, RZ ;  /* 0x000000117413a224 */ /* 0x000fe200078e02ff */
[----:B------:R-:W-:Y:S01]  /*292b0*/  @!P5 IADD3 R12, P0, R4, UR44, RZ ;  /* 0x0000002c040cdc10 */ /* 0x000fe2000ff1e0ff */
[----:B0-----:R-:W-:-:S02]  /*292c0*/  @!P2 IMAD.MOV.U32 R2, RZ, RZ, R4 ;  /* 0x000000ffff02a224 */ /* 0x001fc400078e0004 */
[----:B------:R-:W-:Y:S01]  /*292d0*/  @!P2 IMAD.MOV.U32 R3, RZ, RZ, R5 ;  /* 0x000000ffff03a224 */ /* 0x000fe200078e0005 */
[----:B------:R-:W-:Y:S01]  /*292e0*/  @!P4 IADD3.X R11, R5, UR43, RZ, P1, !PT ;  /* 0x0000002b050bcc10 */ /* 0x000fe20008ffe4ff */
[-C--:B------:R-:W-:Y:S01]  /*292f0*/  @!P6 IMAD R117, R117, R17.reuse, RZ ;  /* 0x000000117575e224 */ /* 0x080fe200078e02ff */
[----:B------:R-:W-:Y:S01]  /*29300*/  @!P5 IADD3.X R13, R5, UR43, RZ, P0, !PT ;  /* 0x0000002b050ddc10 */ /* 0x000fe200087fe4ff */
[-C--:B------:R-:W-:Y:S01]  /*29310*/  @!P4 IMAD R21, R118, R17.reuse, RZ ;  /* 0x000000117615c224 */ /* 0x080fe200078e02ff */
[----:B------:R1:W-:Y:S01]  /*29320*/  @!P3 STG.E.U8 desc[UR46][R8.64+0xb1], R115 ;  /* 0x0000b1730800b986 */ /* 0x0003e2000c10112e */
[----:B------:R-:W-:-:S03]  /*29330*/  @!P5 IMAD R119, R119, R17, RZ ;  /* 0x000000117777d224 */ /* 0x000fc600078e02ff */
[----:B------:R1:W-:Y:S04]  /*29340*/  @!P2 STG.E.U8 desc[UR46][R2.64+0xb8], R19 ;  /* 0x0000b8130200a986 */ /* 0x0003e8000c10112e */
[----:B------:R1:W-:Y:S04]  /*29350*/  @!P6 STG.E.U8 desc[UR46][R4.64+0xb9], R117 ;  /* 0x0000b9750400e986 */ /* 0x0003e8000c10112e */
[----:B------:R1:W-:Y:S04]  /*29360*/  @!P4 STG.E.U8 desc[UR46][R10.64+0xb8], R21 ;  /* 0x0000b8150a00c986 */ /* 0x0003e8000c10112e */
[----:B------:R1:W-:Y:S02]  /*29370*/  @!P5 STG.E.U8 desc[UR46][R12.64+0xb9], R119 ;  /* 0x0000b9770c00d986 */ /* 0x0003e4000c10112e */
.L_x_800:
[----:B------:R-:W-:Y:S05]  /*29380*/  BSYNC B0 ;  /* 0x0000000000007941 */ /* 0x000fea0003800000 */
.L_x_32:
[----:B01----:R-:W3:Y:S04]  /*29390*/  LDL.LU R3, [R1+0x300] ;  /* 0x0003000001037983 */ /* 0x003ee80000300800 */
[----:B------:R-:W3:Y:S01]  /*293a0*/  LDL.LU R2, [R1+0x304] ;  /* 0x0003040001027983 */ /* 0x000ee20000300800 */
[----:B------:R-:W-:Y:S01]  /*293b0*/  ULDC UR4, c[0x0][0xc] ;  /* 0x0000030000047ab9 */ /* 0x000fe20000000800 */
[----:B------:R-:W-:Y:S01]  /*293c0*/  ULDC UR5, c[0x0][0x10] ;  /* 0x0000040000057ab9 */ /* 0x000fe20000000800 */
[----:B--2---:R-:W3:Y:S01]  /*293d0*/  LDC R5, c[0x0][0x14] ;  /* 0x00000500ff057b82 */ /* 0x004ee20000000800 */
[----:B------:R-:W-:Y:S01]  /*293e0*/  UIMAD.WIDE.U32 UR4, UR4, UR5, URZ ;  /* 0x00000005040472a5 */ /* 0x000fe2000f8e003f */
[----:B------:R-:W-:Y:S01]  /*293f0*/  PRMT R0, RZ, 0x7610, R0 ;  /* 0x00007610ff007816 */ /* 0x000fe20000000000 */
[----:B------:R-:W-:Y:S01]  /*29400*/  UMOV UR41, 0xffffffff ;  /* 0xffffffff00297882 */ /* 0x000fe20000000000 */
[----:B------:R-:W-:-:S03]  /*29410*/  UMOV UR42, 0xffffffff ;  /* 0xffffffff002a7882 */ /* 0x000fc60000000000 */
[----:B---3--:R-:W-:-:S04]  /*29420*/  IMAD.WIDE.U32 R2, R5, UR4, R2 ;  /* 0x0000000405027c25 */ /* 0x008fc8000f8e0002 */
[----:B------:R-:W-:Y:S01]  /*29430*/  IMAD R5, R5, UR5, RZ ;  /* 0x0000000505057c24 */ /* 0x000fe2000f8e02ff */
[----:B------:R-:W-:Y:S01]  /*29440*/  MOV R6, R2 ;  /* 0x0000000200067202 */ /* 0x000fe20000000f00 */
[----:B------:R-:W-:Y:S02]  /*29450*/  ULDC.64 UR4, c[0x0][0x650] ;  /* 0x0001940000047ab9 */ /* 0x000fe40000000a00 */
[----:B------:R-:W-:Y:S01]  /*29460*/  IMAD.IADD R4, R3, 0x1, R5 ;  /* 0x0000000103047824 */ /* 0x000fe200078e0205 */
[----:B------:R-:W-:-:S04]  /*29470*/  ISETP.GE.U32.AND P0, PT, R2, UR4, PT ;  /* 0x0000000402007c0c */ /* 0x000fc8000bf06070 */
[----:B------:R0:W-:Y:S01]  /*29480*/  STL [R1+0x300], R4 ;  /* 0x0003000401007387 */ /* 0x0001e20000100800 */
[----:B------:R-:W-:-:S03]  /*29490*/  ISETP.GE.U32.AND.EX P0, PT, R4, UR5, PT, P0 ;  /* 0x0000000504007c0c */ /* 0x000fc6000bf06100 */
[----:B------:R0:W-:Y:S10]  /*294a0*/  STL [R1+0x304], R6 ;  /* 0x0003040601007387 */ /* 0x0001f40000100800 */
[----:B0-----:R-:W-:Y:S05]  /*294b0*/  @P0 BRA `(.L_x_801) ;  /* 0x0000000400880947 */ /* 0x001fea0003800000 */
[----:B------:R-:W0:Y:S01]  /*294c0*/  S2UR UR6, SR_CTAID.X ;  /* 0x00000000000679c3 */ /* 0x000e220000002500 */
[----:B------:R-:W-:Y:S01]  /*294d0*/  ULDC.64 UR12, c[0x0][0x628] ;  /* 0x00018a00000c7ab9 */ /* 0x000fe20000000a00 */
[----:B------:R-:W-:Y:S01]  /*294e0*/  ULDC UR4, c[0x0][0x150] ;  /* 0x0000540000047ab9 */ /* 0x000fe20000000800 */
[----:B------:R-:W-:Y:S01]  /*294f0*/  ISETP.NE.U32.AND P0, PT, RZ, UR12, PT ;  /* 0x0000000cff007c0c */ /* 0x000fe2000bf05070 */
[----:B------:R-:W-:Y:S01]  /*29500*/  ULDC UR15, c[0x0][0x630] ;  /* 0x00018c00000f7ab9 */ /* 0x000fe20000000800 */
[----:B------:R-:W-:Y:S01]  /*29510*/  R2UR UR16, R6 ;  /* 0x00000000061072ca */ /* 0x000fe200000e0000 */
[----:B------:R-:W-:Y:S01]  /*29520*/  ULDC UR18, c[0x0][0x154] ;  /* 0x0000550000127ab9 */ /* 0x000fe20000000800 */
[----:B------:R-:W-:Y:S01]  /*29530*/  ISETP.NE.AND.EX P0, PT, RZ, UR13, PT, P0 ;  /* 0x0000000dff007c0c */ /* 0x000fe2000bf05300 */
[----:B------:R-:W1:Y:S01]  /*29540*/  S2UR UR19, SR_CTAID.Y ;  /* 0x00000000001379c3 */ /* 0x000e620000002600 */
[----:B------:R-:W-:Y:S02]  /*29550*/  R2UR UR17, R4 ;  /* 0x00000000041172ca */ /* 0x000fe400000e0000 */
[----:B------:R-:W-:-:S02]  /*29560*/  R2UR UR10, R6 ;  /* 0x00000000060a72ca */ /* 0x000fc400000e0000 */
[----:B------:R-:W-:Y:S02]  /*29570*/  R2UR UR11, R4 ;  /* 0x00000000040b72ca */ /* 0x000fe400000e0000 */
[----:B0-----:R-:W-:-:S05]  /*29580*/  I2FP.F32.U32 R0, UR6 ;  /* 0x0000000600007c45 */ /* 0x001fca0008201000 */
[----:B------:R-:W-:-:S04]  /*29590*/  FMUL R0, R0, UR4 ;  /* 0x0000000400007c20 */ /* 0x000fc80008400000 */
[----:B------:R0:W2:Y:S01]  /*295a0*/  F2I.U32.TRUNC.NTZ R2, R0 ;  /* 0x0000000000027305 */ /* 0x0000a2000020f000 */
[----:B-1----:R-:W-:Y:S05]  /*295b0*/  @!P0 BRA `(.L_x_802) ;  /* 0x0000000000308947 */ /* 0x002fea0003800000 */
        /* <DEDUP_REMOVED lines=12> */
.L_x_802:
[----:B------:R-:W-:Y:S01]  /*29680*/  USHF.R.U64 UR42, UR10, UR15, UR11 ;  /* 0x0000000f0a2a7299 */ /* 0x000fe2000800120b */
[----:B0-----:R-:W-:Y:S01]  /*29690*/  I2FP.F32.U32 R0, UR19 ;  /* 0x0000001300007c45 */ /* 0x001fe20008201000 */
[----:B------:R-:W-:Y:S01]  /*296a0*/  USHF.R.U32.HI UR4, URZ, UR15, UR11 ;  /* 0x0000000f3f047299 */ /* 0x000fe2000801160b */
[----:B--2---:R-:W-:Y:S01]  /*296b0*/  R2UR UR14, R2 ;  /* 0x00000000020e72ca */ /* 0x004fe200000e0000 */
[----:B------:R-:W-:Y:S02]  /*296c0*/  UIADD3 UR9, UP0, URZ, -UR42, URZ ;  /* 0x8000002a3f097290 */ /* 0x000fe4000ff1e03f */
[----:B------:R-:W-:Y:S01]  /*296d0*/  FMUL R0, R0, UR18 ;  /* 0x0000001200007c20 */ /* 0x000fe20008400000 */
[----:B------:R-:W-:Y:S01]  /*296e0*/  ULDC.64 UR12, c[0x0][0x620] ;  /* 0x00018800000c7ab9 */ /* 0x000fe20000000a00 */
[----:B------:R-:W-:Y:S01]  /*296f0*/  UIADD3.X UR4, URZ, ~UR4, URZ, UP0, !UPT ;  /* 0x800000043f047290 */ /* 0x000fe200087fe43f */
[----:B------:R-:W-:Y:S01]  /*29700*/  UMOV UR10, UR16 ;  /* 0x00000010000a7c82 */ /* 0x000fe20008000000 */
[----:B------:R-:W-:-:S02]  /*29710*/  UMOV UR11, UR17 ;  /* 0x00000011000b7c82 */ /* 0x000fc40008000000 */
[----:B------:R-:W-:Y:S01]  /*29720*/  UIMAD UR4, UR4, UR12, URZ ;  /* 0x0000000c040472a4 */ /* 0x000fe2000f8e023f */
[----:B------:R-:W0:Y:S01]  /*29730*/  F2I.U32.TRUNC.NTZ R0, R0 ;  /* 0x0000000000007305 */ /* 0x000e22000020f000 */
[----:B------:R-:W-:Y:S02]  /*29740*/  UIMAD.WIDE.U32 UR10, UR9, UR12, UR10 ;  /* 0x0000000c090a72a5 */ /* 0x000fe4000f8e000a */
[----:B------:R-:W-:Y:S01]  /*29750*/  UIMAD UR9, UR9, UR13, UR4 ;  /* 0x0000000d090972a4 */ /* 0x000fe2000f8e0204 */
[----:B------:R-:W-:Y:S01]  /*29760*/  ULDC UR12, c[0x0][0x618] ;  /* 0x00018600000c7ab9 */ /* 0x000fe20000000800 */
[----:B------:R-:W-:Y:S02]  /*29770*/  ULDC UR21, c[0x0][0x658] ;  /* 0x0001960000157ab9 */ /* 0x000fe40000000800 */
[----:B------:R-:W-:Y:S01]  /*29780*/  UIADD3 UR9, UR11, UR9, URZ ;  /* 0x000000090b097290 */ /* 0x000fe2000fffe03f */
[----:B------:R-:W-:Y:S01]  /*29790*/  UMOV UR16, 0xffffffff ;  /* 0xffffffff00107882 */ /* 0x000fe20000000000 */
[----:B------:R-:W-:Y:S01]  /*297a0*/  ULDC.64 UR4, c[0x0][0x640] ;  /* 0x0001900000047ab9 */ /* 0x000fe20000000a00 */
[----:B------:R-:W-:Y:S01]  /*297b0*/  USHF.L.U32 UR16, UR16, UR21, URZ ;  /* 0x0000001510107299 */ /* 0x000fe2000800063f */
[----:B------:R-:W-:Y:S01]  /*297c0*/  ISETP.NE.U32.AND P0, PT, RZ, UR4, PT ;  /* 0x00000004ff007c0c */ /* 0x000fe2000bf05070 */
[----:B------:R-:W-:-:S02]  /*297d0*/  USHF.R.U64 UR17, UR10, UR12, UR9 ;  /* 0x0000000c0a117299 */ /* 0x000fc40008001209 */
[----:B------:R-:W-:Y:S01]  /*297e0*/  USHF.R.U32.HI UR9, URZ, UR12, UR9 ;  /* 0x0000000c3f097299 */ /* 0x000fe20008011609 */
[----:B0-----:R-:W-:Y:S01]  /*297f0*/  R2UR UR15, R0 ;  /* 0x00000000000f72ca */ /* 0x001fe200000e0000 */
[----:B------:R-:W-:Y:S01]  /*29800*/  ULDC UR18, c[0x0][0x608] ;  /* 0x0001820000127ab9 */ /* 0x000fe20000000800 */
[----:B------:R-:W-:Y:S01]  /*29810*/  ULOP3.LUT UR40, URZ, UR16, URZ, 0x33, !UPT ;  /* 0x000000103f287292 */ /* 0x000fe2000f8e333f */
[----:B------:R-:W-:Y:S01]  /*29820*/  ISETP.NE.AND.EX P0, PT, RZ, UR5, PT, P0 ;  /* 0x00000005ff007c0c */ /* 0x000fe2000bf05300 */
[----:B------:R-:W-:Y:S02]  /*29830*/  USHF.R.U64 UR16, UR17, UR18, UR9 ;  /* 0x0000001211107299 */ /* 0x000fe40008001209 */
[----:B------:R-:W-:Y:S02]  /*29840*/  USHF.R.U32.HI UR9, URZ, UR18, UR9 ;  /* 0x000000123f097299 */ /* 0x000fe40008011609 */
[----:B------:R-:W-:Y:S02]  /*29850*/  UIADD3 UR14, -UR14, URZ, URZ ;  /* 0x0000003f0e0e7290 */ /* 0x000fe4000fffe13f */
[----:B------:R-:W-:Y:S01]  /*29860*/  USHF.R.U64 UR18, UR16, UR21, UR9 ;  /* 0x0000001510127299 */ /* 0x000fe20008001209 */
[----:B------:R-:W-:Y:S01]  /*29870*/  UMOV UR20, 0x1 ;  /* 0x0000000100147882 */ /* 0x000fe20000000000 */
[----:B------:R-:W-:Y:S01]  /*29880*/  ULDC UR13, c[0x0][0x144] ;  /* 0x00005100000d7ab9 */ /* 0x000fe20000000800 */
[----:B------:R-:W-:Y:S01]  /*29890*/  ULDC UR7, c[0x0][0x600] ;  /* 0x0001800000077ab9 */ /* 0x000fe20000000800 */
[----:B------:R-:W-:-:S02]  /*298a0*/  USHF.L.U32 UR24, UR20, UR21, URZ ;  /* 0x0000001514187299 */ /* 0x000fc4000800063f */
[----:B------:R-:W-:Y:S02]  /*298b0*/  USHF.R.U32.HI UR9, URZ, UR21, UR9 ;  /* 0x000000153f097299 */ /* 0x000fe40008011609 */
[----:B------:R-:W-:Y:S02]  /*298c0*/  UIMAD UR21, UR13, UR14, UR6 ;  /* 0x0000000e0d1572a4 */ /* 0x000fe4000f8e0206 */
[----:B------:R-:W-:Y:S02]  /*298d0*/  UIADD3 UR8, UR7, -0x1, URZ ;  /* 0xffffffff07087890 */ /* 0x000fe4000fffe03f */
[----:B------:R-:W-:Y:S01]  /*298e0*/  UIADD3 UR20, -UR15, URZ, URZ ;  /* 0x0000003f0f147290 */ /* 0x000fe2000fffe13f */
[----:B------:R-:W-:Y:S01]  /*298f0*/  ULDC UR25, c[0x0][0x148] ;  /* 0x0000520000197ab9 */ /* 0x000fe20000000800 */
[----:B------:R-:W-:Y:S01]  /*29900*/  ULDC UR22, c[0x0][0x648] ;  /* 0x0001920000167ab9 */ /* 0x000fe20000000800 */
[----:B------:R-:W-:Y:S01]  /*29910*/  ULDC UR23, c[0x0][0x638] ;  /* 0x00018e0000177ab9 */ /* 0x000fe20000000800 */
        /* <DEDUP_REMOVED lines=14> */
.L_x_803:
[----:B------:R-:W-:Y:S01]  /*29a00*/  UISETP.NE.AND UP0, UPT, UR39, URZ, UPT ;  /* 0x0000003f2700728c */ /* 0x000fe2000bf05270 */
[----:B------:R-:W-:Y:S01]  /*29a10*/  IMAD.MOV.U32 R0, RZ, RZ, 0x1 ;  /* 0x00000001ff007424 */ /* 0x000fe200078e00ff */
[----:B------:R-:W-:Y:S02]  /*29a20*/  USHF.R.U64 UR4, UR6, UR22, UR9 ;  /* 0x0000001606047299 */ /* 0x000fe40008001209 */
[----:B------:R-:W-:Y:S02]  /*29a30*/  ULOP3.LUT UR40, UR16, UR40, URZ, 0xc0, !UPT ;  /* 0x0000002810287292 */ /* 0x000fe4000f8ec03f */
[----:B------:R-:W-:Y:S02]  /*29a40*/  UIADD3 UR5, -UR4, URZ, URZ ;  /* 0x0000003f04057290 */ /* 0x000fe4000fffe13f */
[----:B------:R-:W-:Y:S02]  /*29a50*/  UIMAD UR40, UR24, UR4, UR40 ;  /* 0x00000004182872a4 */ /* 0x000fe4000f8e0228 */
[----:B------:R-:W-:-:S02]  /*29a60*/  ULOP3.LUT UR8, UR17, UR8, URZ, 0xc0, !UPT ;  /* 0x0000000811087292 */ /* 0x000fc4000f8ec03f */
[----:B------:R-:W-:Y:S02]  /*29a70*/  @UP0 UIMAD UR21, UR25, UR20, UR19 ;  /* 0x00000014191502a4 */ /* 0x000fe4000f8e0213 */
[----:B------:R-:W-:-:S03]  /*29a80*/  UIMAD UR4, UR5, UR23, UR18 ;  /* 0x00000017050472a4 */ /* 0x000fc6000f8e0212 */
[----:B------:R-:W-:Y:S01]  /*29a90*/  ULDC UR5, c[0x0][0x610] ;  /* 0x0001840000057ab9 */ /* 0x000fe20000000800 */
[----:B------:R-:W-:Y:S02]  /*29aa0*/  UIMAD UR4, UR4, UR7, UR8 ;  /* 0x00000007040472a4 */ /* 0x000fe4000f8e0208 */
[----:B------:R-:W-:-:S04]  /*29ab0*/  UIMAD UR40, UR40, UR5, UR21 ;  /* 0x00000005282872a4 */ /* 0x000fc8000f8e0215 */
[----:B------:R-:W-:Y:S02]  /*29ac0*/  USEL UR41, UR4, UR40, !UP0 ;  /* 0x0000002804297287 */ /* 0x000fe4000c000000 */
[----:B------:R-:W-:-:S12]  /*29ad0*/  USEL UR40, UR40, UR4, !UP0 ;  /* 0x0000000428287287 */ /* 0x000fd8000c000000 */
.L_x_801:
[----:B------:R-:W-:-:S13]  /*29ae0*/  LOP3.LUT P0, RZ, R0, 0xff, RZ, 0xc0, !PT ;  /* 0x000000ff00ff7812 */ /* 0x000fda000780c0ff */
[----:B------:R-:W-:Y:S05]  /*29af0*/  @P0 BRA `(.L_x_804) ;  /* 0xfffffd7800280947 */ /* 0x000fea000383ffff */
[----:B------:R-:W-:Y:S05]  /*29b00*/  EXIT ;  /* 0x000000000000794d */ /* 0x000fea0003800000 */
.L_x_7:
[----:B------:R-:W2:Y:S01]  /*29b10*/  LDL R5, [R1+0x304] ;  /* 0x0003040001057983 */ /* 0x000ea20000100800 */
[----:B------:R-:W-:-:S03]  /*29b20*/  ULDC.64 UR4, c[0x0][0x650] ;  /* 0x0001940000047ab9 */ /* 0x000fc60000000a00 */
[----:B------:R-:W3:Y:S01]  /*29b30*/  LDL R4, [R1+0x300] ;  /* 0x0003000001047983 */ /* 0x000ee20000100800 */
[----:B------:R-:W-:Y:S01]  /*29b40*/  PRMT R0, RZ, 0x7610, R0 ;  /* 0x00007610ff007816 */ /* 0x000fe20000000000 */
[----:B------:R-:W-:Y:S02]  /*29b50*/  IMAD.MOV.U32 R3, RZ, RZ, -0x1 ;  /* 0xffffffffff037424 */ /* 0x000fe400078e00ff */
[----:B------:R-:W-:Y:S02]  /*29b60*/  IMAD.MOV.U32 R2, RZ, RZ, -0x1 ;  /* 0xffffffffff027424 */ /* 0x000fe400078e00ff */
[----:B------:R-:W-:Y:S01]  /*29b70*/  IMAD.MOV.U32 R11, RZ, RZ, -0x1 ;  /* 0xffffffffff0b7424 */ /* 0x000fe200078e00ff */
[----:B--2---:R-:W-:-:S04]  /*29b80*/  ISETP.GE.U32.AND P0, PT, R5, UR4, PT ;  /* 0x0000000405007c0c */ /* 0x004fc8000bf06070 */
[----:B---3--:R-:W-:-:S13]  /*29b90*/  ISETP.GE.U32.AND.EX P0, PT, R4, UR5, PT, P0 ;  /* 0x0000000504007c0c */ /* 0x008fda000bf06100 */
        /* <DEDUP_REMOVED lines=21> */
.L_x_806:
[----:B------:R-:W-:Y:S01]  /*29cf0*/  USHF.R.U64 UR4, UR14, UR19, UR15 ;  /* 0x000000130e047299 */ /* 0x000fe2000800120f */
[----:B------:R-:W-:Y:S01]  /*29d00*/  R2UR UR7, R4 ;  /* 0x00000000040772ca */ /* 0x000fe200000e0000 */
[----:B------:R-:W-:Y:S02]  /*29d10*/  USHF.R.U32.HI UR5, URZ, UR19, UR15 ;  /* 0x000000133f057299 */ /* 0x000fe4000801160f */
[----:B------:R-:W-:Y:S01]  /*29d20*/  UIADD3 UR13, UP0, URZ, -UR4, URZ ;  /* 0x800000043f0d7290 */ /* 0x000fe2000ff1e03f */
[----:B------:R-:W-:Y:S01]  /*29d30*/  ULDC.64 UR14, c[0x0][0x620] ;  /* 0x00018800000e7ab9 */ /* 0x000fe20000000a00 */
[----:B------:R-:W-:Y:S02]  /*29d40*/  UMOV UR6, UR20 ;  /* 0x0000001400067c82 */ /* 0x000fe40008000000 */
[----:B------:R-:W-:Y:S02]  /*29d50*/  UIADD3.X UR5, URZ, ~UR5, URZ, UP0, !UPT ;  /* 0x800000053f057290 */ /* 0x000fe400087fe43f */
[----:B------:R-:W-:-:S02]  /*29d60*/  UISETP.NE.AND UP1, UPT, UR39, URZ, UPT ;  /* 0x0000003f2700728c */ /* 0x000fc4000bf25270 */
[----:B------:R-:W-:Y:S02]  /*29d70*/  UIMAD UR5, UR5, UR14, URZ ;  /* 0x0000000e050572a4 */ /* 0x000fe4000f8e023f */
[----:B------:R-:W-:Y:S02]  /*29d80*/  UIMAD.WIDE.U32 UR6, UR13, UR14, UR6 ;  /* 0x0000000e0d0672a5 */ /* 0x000fe4000f8e0006 */
[----:B------:R-:W-:Y:S01]  /*29d90*/  UIMAD UR5, UR13, UR15, UR5 ;  /* 0x0000000f0d0572a4 */ /* 0x000fe2000f8e0205 */
[----:B------:R-:W-:Y:S02]  /*29da0*/  ULDC UR14, c[0x0][0x608] ;  /* 0x00018200000e7ab9 */ /* 0x000fe40000000800 */
[----:B------:R-:W-:Y:S01]  /*29db0*/  ULDC UR13, c[0x0][0x618] ;  /* 0x00018600000d7ab9 */ /* 0x000fe20000000800 */
[----:B------:R-:W-:Y:S01]  /*29dc0*/  UIADD3 UR5, UR7, UR5, URZ ;  /* 0x0000000507057290 */ /* 0x000fe2000fffe03f */
[----:B------:R-:W-:Y:S01]  /*29dd0*/  ULDC UR22, c[0x0][0x658] ;  /* 0x0001960000167ab9 */ /* 0x000fe20000000800 */
[----:B------:R-:W-:-:S02]  /*29de0*/  @UP1 UIMAD UR8, UR11, UR12, UR10 ;  /* 0x0000000c0b0812a4 */ /* 0x000fc4000f8e020a */
[----:B------:R-:W-:Y:S02]  /*29df0*/  USHF.R.U64 UR17, UR6, UR13, UR5 ;  /* 0x0000000d06117299 */ /* 0x000fe40008001205 */
[----:B------:R-:W-:Y:S01]  /*29e00*/  USHF.R.U32.HI UR5, URZ, UR13, UR5 ;  /* 0x0000000d3f057299 */ /* 0x000fe20008011605 */
[----:B------:R-:W-:Y:S01]  /*29e10*/  ULDC.64 UR6, c[0x0][0x640] ;  /* 0x0001900000067ab9 */ /* 0x000fe20000000a00 */
[----:B------:R-:W-:Y:S01]  /*29e20*/  UMOV UR10, 0xffffffff ;  /* 0xffffffff000a7882 */ /* 0x000fe20000000000 */
[----:B------:R-:W-:Y:S01]  /*29e30*/  ISETP.NE.U32.AND P0, PT, RZ, UR6, PT ;  /* 0x00000006ff007c0c */ /* 0x000fe2000bf05070 */
[----:B------:R-:W-:Y:S02]  /*29e40*/  USHF.R.U64 UR18, UR17, UR14, UR5 ;  /* 0x0000000e11127299 */ /* 0x000fe40008001205 */
[----:B------:R-:W-:Y:S01]  /*29e50*/  USHF.R.U32.HI UR5, URZ, UR14, UR5 ;  /* 0x0000000e3f057299 */ /* 0x000fe20008011605 */
[----:B------:R-:W-:Y:S01]  /*29e60*/  ISETP.NE.AND.EX P0, PT, RZ, UR7, PT, P0 ;  /* 0x00000007ff007c0c */ /* 0x000fe2000bf05300 */
[----:B------:R-:W-:-:S02]  /*29e70*/  USHF.L.U32 UR11, UR10, UR22, URZ ;  /* 0x000000160a0b7299 */ /* 0x000fc4000800063f */
[----:B------:R-:W-:Y:S01]  /*29e80*/  USHF.R.U64 UR19, UR18, UR22, UR5 ;  /* 0x0000001612137299 */ /* 0x000fe20008001205 */
[----:B------:R-:W-:Y:S01]  /*29e90*/  ULDC UR20, c[0x0][0x600] ;  /* 0x0001800000147ab9 */ /* 0x000fe20000000800 */
[----:B------:R-:W-:Y:S02]  /*29ea0*/  USHF.R.U32.HI UR10, URZ, UR22, UR5 ;  /* 0x000000163f0a7299 */ /* 0x000fe40008011605 */
[----:B------:R-:W-:Y:S02]  /*29eb0*/  UIADD3 UR21, UR20, -0x1, URZ ;  /* 0xffffffff14157890 */ /* 0x000fe4000fffe03f */
[----:B------:R-:W-:Y:S01]  /*29ec0*/  ULOP3.LUT UR26, URZ, UR11, URZ, 0x33, !UPT ;  /* 0x0000000b3f1a7292 */ /* 0x000fe2000f8e333f */
        /* <DEDUP_REMOVED lines=17> */
.L_x_807:
[----:B------:R-:W-:Y:S01]  /*29fe0*/  USHF.R.U64 UR6, UR5, UR23, UR10 ;  /* 0x0000001705067299 */ /* 0x000fe2000800120a */
[----:B------:R-:W-:Y:S01]  /*29ff0*/  IMAD.MOV.U32 R0, RZ, RZ, 0x1 ;  /* 0x00000001ff007424 */ /* 0x000fe200078e00ff */
[----:B------:R-:W-:Y:S01]  /*2a000*/  USHF.L.U32 UR25, UR25, UR22, URZ ;  /* 0x0000001619197299 */ /* 0x000fe2000800063f */
[----:B------:R-:W-:Y:S01]  /*2a010*/  IMAD.U32 R11, RZ, RZ, UR4 ;  /* 0x00000004ff0b7e24 */ /* 0x000fe2000f8e00ff */
[----:B------:R-:W-:Y:S02]  /*2a020*/  ULOP3.LUT UR5, UR18, UR26, URZ, 0xc0, !UPT ;  /* 0x0000001a12057292 */ /* 0x000fe4000f8ec03f */
[----:B------:R-:W-:Y:S02]  /*2a030*/  UIADD3 UR7, -UR6, URZ, URZ ;  /* 0x0000003f06077290 */ /* 0x000fe4000fffe13f */
[----:B------:R-:W-:Y:S02]  /*2a040*/  UIMAD UR6, UR25, UR6, UR5 ;  /* 0x00000006190672a4 */ /* 0x000fe4000f8e0205 */
[----:B------:R-:W-:-:S02]  /*2a050*/  ULOP3.LUT UR17, UR17, UR21, URZ, 0xc0, !UPT ;  /* 0x0000001511117292 */ /* 0x000fc4000f8ec03f */
[----:B------:R-:W-:Y:S02]  /*2a060*/  UIMAD UR5, UR7, UR24, UR19 ;  /* 0x00000018070572a4 */ /* 0x000fe4000f8e0213 */
[----:B------:R-:W-:Y:S01]  /*2a070*/  UISETP.NE.AND UP0, UPT, UR39, URZ, UPT ;  /* 0x0000003f2700728c */ /* 0x000fe2000bf05270 */
[----:B------:R-:W-:Y:S01]  /*2a080*/  ULDC UR7, c[0x0][0x610] ;  /* 0x0001840000077ab9 */ /* 0x000fe20000000800 */
[----:B------:R-:W-:Y:S02]  /*2a090*/  UIMAD UR5, UR5, UR20, UR17 ;  /* 0x00000014050572a4 */ /* 0x000fe4000f8e0211 */
[----:B------:R-:W-:-:S04]  /*2a0a0*/  UIMAD UR8, UR6, UR7, UR8 ;  /* 0x00000007060872a4 */ /* 0x000fc8000f8e0208 */
[----:B------:R-:W-:Y:S02]  /*2a0b0*/  USEL UR6, UR5, UR8, !UP0 ;  /* 0x0000000805067287 */ /* 0x000fe4000c000000 */
[----:B------:R-:W-:-:S04]  /*2a0c0*/  USEL UR8, UR8, UR5, !UP0 ;  /* 0x0000000508087287 */ /* 0x000fc8000c000000 */
[----:B------:R-:W-:Y:S02]  /*2a0d0*/  IMAD.U32 R2, RZ, RZ, UR6 ;  /* 0x00000006ff027e24 */ /* 0x000fe4000f8e00ff */
[----:B------:R-:W-:-:S07]  /*2a0e0*/  MOV R3, UR8 ;  /* 0x0000000800037c02 */ /* 0x000fce0008000f00 */
.L_x_805:
[----:B------:R-:W-:-:S08]  /*2a0f0*/  NOP ;  /* 0x0000000000007918 */ /* 0x000fd00000000000 */
[----:B0-----:R-:W0:-:S00]  /*2a100*/  USETMAXREG.DEALLOC.CTAPOOL 0x18 ;  /* 0x00000018000079c8 */ /* 0x001e0000080e0500 */
[----:B------:R-:W-:-:S13]  /*2a110*/  ISETP.NE.AND P0, PT, RZ, UR9, PT ;  /* 0x00000009ff007c0c */ /* 0x000fda000bf05270 */
[----:B------:R-:W-:Y:S05]  /*2a120*/  @P0 EXIT ;  /* 0x000000000000094d */ /* 0x000fea0003800000 */
[----:B0-----:R-:W-:Y:S01]  /*2a130*/  LOP3.LUT P0, RZ, R0, 0xff, RZ, 0xc0, !PT ;  /* 0x000000ff00ff7812 */ /* 0x001fe2000780c0ff */
[----:B------:R-:W-:Y:S02]  /*2a140*/  IMAD.MOV.U32 R0, RZ, RZ, 0x1 ;  /* 0x00000001ff007424 */ /* 0x000fe400078e00ff */
[----:B------:R-:W-:-:S10]  /*2a150*/  IMAD.MOV.U32 R6, RZ, RZ, RZ ;  /* 0x000000ffff067224 */ /* 0x000fd400078e00ff */
[----:B------:R-:W-:Y:S05]  /*2a160*/  @!P0 BRA `(.L_x_808) ;  /* 0x0000000c00748947 */ /* 0x000fea0003800000 */
[----:B------:R-:W0:Y:S01]  /*2a170*/  LDC R0, c[0x0][0x28c] ;  /* 0x0000a300ff007b82 */ /* 0x000e220000000800 */
[----:B------:R-:W1:Y:S01]  /*2a180*/  S2R R7, SR_CgaCtaId ;  /* 0x0000000000077919 */ /* 0x000e620000008800 */
[----:B------:R-:W-:Y:S01]  /*2a190*/  ULDC UR8, c[0x0][0xc] ;  /* 0x0000030000087ab9 */ /* 0x000fe20000000800 */
[----:B------:R-:W-:Y:S01]  /*2a1a0*/  ULDC UR5, c[0x0][0x658] ;  /* 0x0001960000057ab9 */ /* 0x000fe20000000800 */
[----:B------:R-:W-:Y:S01]  /*2a1b0*/  UMOV UR6, 0xffffffff ;  /* 0xffffffff00067882 */ /* 0x000fe20000000000 */
[----:B------:R-:W-:Y:S01]  /*2a1c0*/  ULDC UR9, c[0x0][0x10] ;  /* 0x0000040000097ab9 */ /* 0x000fe20000000800 */
[----:B------:R-:W-:Y:S01]  /*2a1d0*/  UMOV UR7, 0x1 ;  /* 0x0000000100077882 */ /* 0x000fe20000000000 */
[----:B------:R-:W-:Y:S01]  /*2a1e0*/  USHF.L.U32 UR6, UR6, UR5, URZ ;  /* 0x0000000506067299 */ /* 0x000fe2000800063f */
[----:B------:R-:W-:Y:S01]  /*2a1f0*/  IMAD.MOV.U32 R16, RZ, RZ, 0x3000 ;  /* 0x00003000ff107424 */ /* 0x000fe200078e00ff */
[----:B------:R-:W-:Y:S01]  /*2a200*/  UIMAD.WIDE.U32 UR8, UR8, UR9, URZ ;  /* 0x00000009080872a5 */ /* 0x000fe2000f8e003f */
[----:B------:R-:W-:Y:S01]  /*2a210*/  BSSY B0, `(.L_x_808) ;  /* 0x00000d2000007945 */ /* 0x000fe20003800000 */
[----:B------:R-:W-:Y:S01]  /*2a220*/  USHF.L.U32 UR5, UR7, UR5, URZ ;  /* 0x0000000507057299 */ /* 0x000fe2000800063f */
[----:B------:R-:W-:Y:S01]  /*2a230*/  IMAD.MOV.U32 R9, RZ, RZ, 0x1 ;  /* 0x00000001ff097424 */ /* 0x000fe200078e00ff */
[----:B------:R-:W-:Y:S01]  /*2a240*/  ULDC UR4, c[0x0][0x600] ;  /* 0x0001800000047ab9 */ /* 0x000fe20000000800 */
[----:B------:R-:W-:Y:S01]  /*2a250*/  ULDC UR7, c[0x0][0x14] ;  /* 0x0000050000077ab9 */ /* 0x000fe20000000800 */
[----:B------:R-:W-:Y:S01]  /*2a260*/  IMAD.MOV.U32 R6, RZ, RZ, RZ ;  /* 0x000000ffff067224 */ /* 0x000fe200078e00ff */
[----:B------:R-:W-:-:S02]  /*2a270*/  UIMAD.WIDE.U32 UR20, UR8, UR7, URZ ;  /* 0x00000007081472a5 */ /* 0x000fc4000f8e003f */
[----:B------:R-:W-:Y:S02]  /*2a280*/  UIMAD UR7, UR9, UR7, URZ ;  /* 0x00000007090772a4 */ /* 0x000fe4000f8e023f */
[----:B------:R-:W-:Y:S02]  /*2a290*/  ULOP3.LUT UR24, UR38, 0x2, URZ, 0xfc, !UPT ;  /* 0x0000000226187892 */ /* 0x000fe4000f8efc3f */
[----:B------:R-:W-:Y:S01]  /*2a2a0*/  UIADD3 UR4, UR4, -0x1, URZ ;  /* 0xffffffff04047890 */ /* 0x000fe2000fffe03f */
[----:B0-----:R-:W-:Y:S01]  /*2a2b0*/  VIADD R0, R0, 0x7f ;  /* 0x0000007f00007836 */ /* 0x001fe20000000000 */
[----:B------:R-:W-:Y:S02]  /*2a2c0*/  ULOP3.LUT UR6, URZ, UR6, URZ, 0x33, !UPT ;  /* 0x000000063f067292 */ /* 0x000fe4000f8e333f */
[----:B------:R-:W-:Y:S02]  /*2a2d0*/  UIADD3 UR7, UR21, UR7, URZ ;  /* 0x0000000715077290 */ /* 0x000fe4000fffe03f */
[----:B------:R-:W-:Y:S01]  /*2a2e0*/  SHF.R.S32.HI R5, RZ, 0x1f, R0 ;  /* 0x0000001fff057819 */ /* 0x000fe20000011400 */
[----:B------:R-:W-:-:S03]  /*2a2f0*/  ULDC.64 UR22, c[0x0][0x198] ;  /* 0x0000660000167ab9 */ /* 0x000fc60000000a00 */
[----:B------:R-:W-:Y:S01]  /*2a300*/  LEA.HI R5, R5, R0, RZ, 0x7 ;  /* 0x0000000005057211 */ /* 0x000fe200078f38ff */
[----:B------:R-:W-:Y:S01]  /*2a310*/  IMAD.MOV.U32 R0, RZ, RZ, 0x1 ;  /* 0x00000001ff007424 */ /* 0x000fe200078e00ff */
[----:B-1----:R-:W-:Y:S02]  /*2a320*/  LOP3.LUT R7, R7, 0x1, RZ, 0xc0, !PT ;  /* 0x0000000107077812 */ /* 0x002fe400078ec0ff */
[----:B------:R-:W-:-:S03]  /*2a330*/  SHF.R.S32.HI R8, RZ, 0x7, R5 ;  /* 0x00000007ff087819 */ /* 0x000fc60000011405 */
[----:B------:R-:W-:Y:S01]  /*2a340*/  IMAD R16, R7, R16, 0x20100 ;  /* 0x0002010007107424 */ /* 0x000fe200078e0210 */
[----:B------:R-:W-:-:S07]  /*2a350*/  IADD3 R17, R8, 0x1, RZ ;  /* 0x0000000108117810 */ /* 0x000fce0007ffe0ff */
.L_x_819:
[----:B------:R-:W-:-:S03]  /*2a360*/  UMOV UR8, 0xffffffff ;  /* 0xffffffff00087882 */ /* 0x000fc60000000000 */
[----:B------:R-:W-:Y:S05]  /*2a370*/  BRA.DIV UR8, `(.L_x_809) ;  /* 0x0000000e08947947 */ /* 0x000fea000b800000 */
[----:B------:R-:W-:-:S13]  /*2a380*/  ELECT P6, URZ, PT ;  /* 0x00000000003f782f */ /* 0x000fda00038c0000 */
.L_x_828:
[----:B------:R-:W0:Y:S01]  /*2a390*/  LDC R4, c[0x0][0x28c] ;  /* 0x0000a300ff047b82 */ /* 0x000e220000000800 */
[----:B------:R-:W-:Y:S01]  /*2a3a0*/  BSSY B1, `(.L_x_810) ;  /* 0x000003b000017945 */ /* 0x000fe20003800000 */
[----:B0-----:R-:W-:-:S13]  /*2a3b0*/  ISETP.LT.OR P6, PT, R4, 0x1, !P6 ;  /* 0x000000010400780c */ /* 0x001fda00077c1670 */
[----:B------:R-:W-:Y:S05]  /*2a3c0*/  @P6 BRA `(.L_x_811) ;  /* 0x0000000000e06947 */ /* 0x000fea0003800000 */
[----:B------:R-:W-:Y:S02]  /*2a3d0*/  IMAD R4, R2, 0x2, R7 ;  /* 0x0000000202047824 */ /* 0x000fe400078e0207 */
[----:B------:R-:W-:Y:S02]  /*2a3e0*/  IMAD.SHL.U32 R2, R3, 0x200, RZ ;  /* 0x0000020003027824 */ /* 0x000fe400078e00ff */
[----:B------:R-:W-:Y:S02]  /*2a3f0*/  IMAD R3, R4, 0x60, RZ ;  /* 0x0000006004037824 */ /* 0x000fe400078e02ff */
[----:B------:R-:W-:Y:S02]  /*2a400*/  IMAD.MOV.U32 R14, RZ, RZ, RZ ;  /* 0x000000ffff0e7224 */ /* 0x000fe400078e00ff */
[----:B------:R-:W-:Y:S02]  /*2a410*/  IMAD.MOV.U32 R4, RZ, RZ, R17 ;  /* 0x000000ffff047224 */ /* 0x000fe400078e0011 */
[----:B------:R-:W-:-:S02]  /*2a420*/  IMAD.MOV.U32 R5, RZ, RZ, R0 ;  /* 0x000000ffff057224 */ /* 0x000fc400078e0000 */
[----:B------:R-:W-:-:S07]  /*2a430*/  IMAD.MOV.U32 R13, RZ, RZ, R6 ;  /* 0x000000ffff0d7224 */ /* 0x000fce00078e0006 */
.L_x_814:
[----:B------:R-:W0:Y:S01]  /*2a440*/  S2R R15, SR_CgaCtaId ;  /* 0x00000000000f7919 */ /* 0x000e220000008800 */
[----:B------:R-:W-:Y:S02]  /*2a450*/  MOV R10, 0x400 ;  /* 0x00000400000a7802 */ /* 0x000fe40000000f00 */
[----:B------:R-:W-:Y:S02]  /*2a460*/  SHF.L.U32 R12, R5, 0x1f, RZ ;  /* 0x0000001f050c7819 */ /* 0x000fe400000006ff */
[----:B0-----:R-:W-:-:S05]  /*2a470*/  LEA R10, R15, R10, 0x18 ;  /* 0x0000000a0f0a7211 */ /* 0x001fca00078ec0ff */
[----:B------:R-:W-:-:S04]  /*2a480*/  IMAD R15, R13, 0x8, R10 ;  /* 0x000000080d0f7824 */ /* 0x000fc800078e020a */
[----:B------:R-:W0:Y:S02]  /*2a490*/  SYNCS.PHASECHK.TRANS64.TRYWAIT P0, [R15+URZ+0x10], R12 ;  /* 0x0000100c0f0075a7 */ /* 0x000e24000800017f */
[----:B0-----:R-:W-:Y:S05]  /*2a4a0*/  @!P0 BRA `(.L_x_812) ;  /* 0x0000000c00688947 */ /* 0x001fea0003800000 */
.L_x_829:
[----:B------:R-:W1:Y:S01]  /*2a4b0*/  S2R R18, SR_TID.X ;  /* 0x0000000000127919 */ /* 0x000e620000002100 */
[----:B------:R-:W-:-:S04]  /*2a4c0*/  UPRMT UR8, UR24, 0x9910, URZ ;  /* 0x0000991018087896 */ /* 0x000fc8000800003f */
[----:B------:R-:W-:Y:S01]  /*2a4d0*/  UISETP.NE.AND UP0, UPT, UR8, 0x2, UPT ;  /* 0x000000020800788c */ /* 0x000fe2000bf05270 */
[----:B-1----:R-:W-:-:S13]  /*2a4e0*/  LOP3.LUT P0, RZ, R18, 0x7f, RZ, 0xc0, !PT ;  /* 0x0000007f12ff7812 */ /* 0x002fda000780c0ff */
[----:B0-----:R-:W0:Y:S02]  /*2a4f0*/  @!P0 LDC R12, c[0x0][0x500] ;  /* 0x00014000ff0c8b82 */ /* 0x001e240000000800 */
[----:B0-----:R0:W-:Y:S01]  /*2a500*/  @!P0 SYNCS.ARRIVE.TRANS64 RZ, [R15+URZ], R12 ;  /* 0x0000000c0fff89a7 */ /* 0x0011e2000800003f */
[----:B------:R-:W-:-:S13]  /*2a510*/  PLOP3.LUT P0, PT, PT, PT, UP0, 0x80, 0x0 ;  /* 0x000000000000781c */ /* 0x000fda0003f0f008 */
[----:B0-----:R-:W-:Y:S05]  /*2a520*/  @P0 BRA `(.L_x_813) ;  /* 0x0000000000040947 */ /* 0x001fea0003800000 */
[----:B------:R-:W-:Y:S01]  /*2a530*/  BPT.TRAP 0x1 ;  /* 0x000000040000795c */ /* 0x000fe20000300000 */
.L_x_813:
[C---:B------:R-:W-:Y:S01]  /*2a540*/  LEA R12, R13.reuse, R10, 0x10 ;  /* 0x0000000a0d0c7211 */ /* 0x040fe200078e80ff */
[----:B------:R-:W-:Y:S01]  /*2a550*/  VIADD R4, R4, 0xffffffff ;  /* 0xffffffff04047836 */ /* 0x000fe20000000000 */
[----:B------:R-:W-:Y:S01]  /*2a560*/  R2UR UR13, R10 ;  /* 0x000000000a0d72ca */ /* 0x000fe200000e0000 */
[----:B------:R-:W-:Y:S01]  /*2a570*/  IMAD R10, R13, 0x6000, R16 ;  /* 0x000060000d0a7824 */ /* 0x000fe200078e0210 */
[----:B------:R-:W-:Y:S01]  /*2a580*/  R2UR UR8, R12 ;  /* 0x000000000c0872ca */ /* 0x000fe200000e0000 */
[----:B------:R-:W-:Y:S01]  /*2a590*/  UIADD3 UR14, UP0, UR22, 0xf0, URZ ;  /* 0x000000f0160e7890 */ /* 0x000fe2000ff1e03f */
[----:B------:R-:W-:Y:S01]  /*2a5a0*/  R2UR UR18, R2 ;  /* 0x00000000021272ca */ /* 0x000fe200000e0000 */
[----:B------:R-:W-:Y:S01]  /*2a5b0*/  UIADD3 UR26, UP1, UR22, 0x1f0, URZ ;  /* 0x000001f0161a7890 */ /* 0x000fe2000ff3e03f */
[----:B------:R-:W-:Y:S01]  /*2a5c0*/  R2UR UR11, R10 ;  /* 0x000000000a0b72ca */ /* 0x000fe200000e0000 */
[----:B------:R-:W-:Y:S01]  /*2a5d0*/  UIADD3.X UR15, URZ, UR23, URZ, UP0, !UPT ;  /* 0x000000173f0f7290 */ /* 0x000fe200087fe43f */
[----:B------:R-:W-:Y:S01]  /*2a5e0*/  R2UR UR9, R15 ;  /* 0x000000000f0972ca */ /* 0x000fe200000e0000 */
[----:B------:R-:W-:Y:S01]  /*2a5f0*/  VIADD R13, R13, 0x1 ;  /* 0x000000010d0d7836 */ /* 0x000fe20000000000 */
[----:B------:R-:W-:Y:S01]  /*2a600*/  R2UR UR10, R14 ;  /* 0x000000000e0a72ca */ /* 0x000fe200000e0000 */
[----:B------:R-:W-:Y:S01]  /*2a610*/  UIADD3.X UR27, URZ, UR23, URZ, UP1, !UPT ;  /* 0x000000173f1b7290 */ /* 0x000fe20008ffe43f */
[----:B------:R-:W-:Y:S01]  /*2a620*/  R2UR UR12, R11 ;  /* 0x000000000b0c72ca */ /* 0x000fe200000e0000 */
[----:B------:R-:W-:Y:S01]  /*2a630*/  UMOV UR16, 0x0 ;  /* 0x0000000000107882 */ /* 0x000fe20000000000 */
[----:B------:R-:W-:Y:S01]  /*2a640*/  R2UR UR19, R3 ;  /* 0x00000000031372ca */ /* 0x000fe200000e0000 */
[----:B------:R-:W-:Y:S01]  /*2a650*/  UIADD3 UR8, UR8, 0x100, URZ ;  /* 0x0000010008087890 */ /* 0x000fe2000fffe03f */
[----:B------:R-:W-:Y:S01]  /*2a660*/  ISETP.GT.AND P1, PT, R4, 0x1, PT ;  /* 0x000000010400780c */ /* 0x000fe20003f24270 */
[----:B------:R-:W-:Y:S01]  /*2a670*/  UMOV UR17, 0x10000000 ;  /* 0x1000000000117882 */ /* 0x000fe20000000000 */
[----:B------:R-:W-:Y:S01]  /*2a680*/  ISETP.NE.AND P0, PT, R13, 0x2, PT ;  /* 0x000000020d00780c */ /* 0x000fe20003f05270 */
[----:B------:R-:W-:Y:S01]  /*2a690*/  UIADD3 UR13, UR13, UR11, URZ ;  /* 0x0000000b0d0d7290 */ /* 0x000fe2000fffe03f */
[----:B------:R-:W-:Y:S01]  /*2a6a0*/  VIADD R14, R14, 0x80 ;  /* 0x000000800e0e7836 */ /* 0x000fe20000000000 */
[----:B------:R-:W-:Y:S01]  /*2a6b0*/  UMOV UR25, 0x30000 ;  /* 0x0003000000197882 */ /* 0x000fe20000000000 */
[----:B------:R-:W-:Y:S01]  /*2a6c0*/  UMOV UR11, UR18 ;  /* 0x00000012000b7c82 */ /* 0x000fe20008000000 */
[----:B------:R-:W-:-:S02]  /*2a6d0*/  SEL R10, RZ, 0x1, P0 ;  /* 0x00000001ff0a7807 */ /* 0x000fc40000000000 */
[----:B------:R0:W-:Y:S01]  /*2a6e0*/  UTMALDG.3D [UR8], [UR14], desc[UR16] ;  /* 0x000010080e0075b4 */ /* 0x0001e20008011000 */
[----:B------:R-:W-:Y:S02]  /*2a6f0*/  SEL R13, R13, RZ, P0 ;  /* 0x000000ff0d0d7207 */ /* 0x000fe40000000000 */
[----:B------:R-:W-:Y:S01]  /*2a700*/  LOP3.LUT R5, R5, R10, RZ, 0x3c, !PT ;  /* 0x0000000a05057212 */ /* 0x000fe200078e3cff */
[----:B0-----:R-:W-:Y:S01]  /*2a710*/  UMOV UR11, UR19 ;  /* 0x00000013000b7c82 */ /* 0x001fe20008000000 */
[----:B------:R-:W-:Y:S02]  /*2a720*/  UMOV UR8, UR13 ;  /* 0x0000000d00087c82 */ /* 0x000fe40008000000 */
[----:B------:R0:W-:Y:S02]  /*2a730*/  UTMALDG.3D.MULTICAST [UR8], [UR26], UR25, desc[UR16] ;  /* 0x000010081a0073b4 */ /* 0x0001e40008011819 */
[----:B0-----:R-:W-:Y:S05]  /*2a740*/  @P1 BRA `(.L_x_814) ;  /* 0xfffffffc003c1947 */ /* 0x001fea000383ffff */
.L_x_811:
[----:B------:R-:W-:Y:S05]  /*2a750*/  BSYNC B1 ;  /* 0x0000000000017941 */ /* 0x000fea0003800000 */
.L_x_810:
[----:B------:R-:W2:Y:S01]  /*2a760*/  LDL.LU R18, [R1+0x300] ;  /* 0x0003000001127983 */ /* 0x000ea20000300800 */
[----:B------:R-:W-:Y:S01]  /*2a770*/  LOP3.LUT P2, RZ, R9, 0xff, RZ, 0xc0, !PT ;  /* 0x000000ff09ff7812 */ /* 0x000fe2000784c0ff */
[----:B------:R-:W-:Y:S01]  /*2a780*/  IMAD.IADD R6, R8, 0x1, R6 ;  /* 0x0000000108067824 */ /* 0x000fe200078e0206 */
[----:B------:R-:W-:Y:S01]  /*2a790*/  ULDC.64 UR8, c[0x0][0x650] ;  /* 0x0001940000087ab9 */ /* 0x000fe20000000a00 */
[----:B------:R-:W3:Y:S01]  /*2a7a0*/  LDL.LU R15, [R1+0x304] ;  /* 0x00030400010f7983 */ /* 0x000ee20000300800 */
[----:B------:R-:W-:Y:S01]  /*2a7b0*/  BSSY B1, `(.L_x_815) ;  /* 0x0000075000017945 */ /* 0x000fe20003800000 */
[----:B------:R-:W-:Y:S01]  /*2a7c0*/  IMAD.MOV.U32 R11, RZ, RZ, -0x1 ;  /* 0xffffffffff0b7424 */ /* 0x000fe200078e00ff */
[----:B------:R-:W-:Y:S02]  /*2a7d0*/  SHF.R.U32.HI R2, RZ, 0x1, R6 ;  /* 0x00000001ff027819 */ /* 0x000fe40000011606 */
[----:B------:R-:W-:Y:S02]  /*2a7e0*/  ISETP.GT.U32.AND P0, PT, R6, 0x1, PT ;  /* 0x000000010600780c */ /* 0x000fe40003f04070 */
[----:B------:R-:W-:-:S02]  /*2a7f0*/  LOP3.LUT R2, R2, 0x1, RZ, 0xc0, !PT ;  /* 0x0000000102027812 */ /* 0x000fc400078ec0ff */
[----:B------:R-:W-:Y:S01]  /*2a800*/  ISETP.LT.U32.AND P0, PT, R8, 0x2, P0 ;  /* 0x000000020800780c */ /* 0x000fe20000701070 */
[----:B------:R-:W0:Y:S01]  /*2a810*/  @P2 S2R R3, SR_CgaCtaId ;  /* 0x0000000000032919 */ /* 0x000e220000008800 */
[----:B------:R-:W-:Y:S02]  /*2a820*/  ISETP.NE.U32.AND P1, PT, R2, 0x1, PT ;  /* 0x000000010200780c */ /* 0x000fe40003f25070 */
[----:B------:R-:W-:Y:S02]  /*2a830*/  @P2 MOV R2, 0x400 ;  /* 0x0000040000022802 */ /* 0x000fe40000000f00 */
[----:B------:R-:W-:Y:S02]  /*2a840*/  ISETP.GT.U32.AND P1, PT, R8, 0x1, !P1 ;  /* 0x000000010800780c */ /* 0x000fe40004f24070 */
[----:B------:R-:W-:Y:S02]  /*2a850*/  LOP3.LUT R6, R6, 0x1, RZ, 0xc0, !PT ;  /* 0x0000000106067812 */ /* 0x000fe400078ec0ff */
[----:B------:R-:W-:-:S02]  /*2a860*/  PRMT R4, RZ, 0x7610, R4 ;  /* 0x00007610ff047816 */ /* 0x000fc40000000004 */
[----:B------:R-:W-:Y:S02]  /*2a870*/  PRMT R9, RZ, 0x7610, R9 ;  /* 0x00007610ff097816 */ /* 0x000fe40000000009 */
[----:B0-----:R-:W-:Y:S02]  /*2a880*/  @P2 LEA R2, R3, R2, 0x18 ;  /* 0x0000000203022211 */ /* 0x001fe400078ec0ff */
[----:B------:R-:W-:Y:S02]  /*2a890*/  SEL R3, RZ, 0x1, !P0 ;  /* 0x00000001ff037807 */ /* 0x000fe40004000000 */
[----:B------:R0:W-:Y:S02]  /*2a8a0*/  @P2 SYNCS.ARRIVE.TRANS64.A1T0 RZ, [R2+URZ+0x38], RZ ;  /* 0x000038ff02ff29a7 */ /* 0x0001e4000810003f */
[----:B0-----:R-:W-:-:S04]  /*2a8b0*/  SEL R2, RZ, 0x1, !P1 ;  /* 0x00000001ff027807 */ /* 0x001fc80004800000 */
[----:B------:R-:W-:Y:S01]  /*2a8c0*/  LOP3.LUT R0, R2, R0, R3, 0x96, !PT ;  /* 0x0000000002007212 */ /* 0x000fe200078e9603 */
[----:B------:R-:W-:Y:S02]  /*2a8d0*/  IMAD.MOV.U32 R3, RZ, RZ, -0x1 ;  /* 0xffffffffff037424 */ /* 0x000fe400078e00ff */
[----:B------:R-:W-:Y:S01]  /*2a8e0*/  IMAD.MOV.U32 R2, RZ, RZ, -0x1 ;  /* 0xffffffffff027424 */ /* 0x000fe200078e00ff */
[----:B---3--:R-:W-:-:S04]  /*2a8f0*/  IADD3 R15, P0, R15, UR20, RZ ;  /* 0x000000140f0f7c10 */ /* 0x008fc8000ff1e0ff */
[----:B--2---:R-:W-:Y:S01]  /*2a900*/  IADD3.X R18, R18, UR7, RZ, P0, !PT ;  /* 0x0000000712127c10 */ /* 0x004fe200087fe4ff */
[----:B------:R0:W-:Y:S01]  /*2a910*/  STL [R1+0x304], R15 ;  /* 0x0003040f01007387 */ /* 0x0001e20000100800 */
[----:B------:R-:W-:-:S03]  /*2a920*/  ISETP.GE.U32.AND P0, PT, R15, UR8, PT ;  /* 0x000000080f007c0c */ /* 0x000fc6000bf06070 */
[----:B------:R0:W-:Y:S01]  /*2a930*/  STL [R1+0x300], R18 ;  /* 0x0003001201007387 */ /* 0x0001e20000100800 */
[----:B------:R-:W-:-:S13]  /*2a940*/  ISETP.GE.U32.AND.EX P0, PT, R18, UR9, PT, P0 ;  /* 0x0000000912007c0c */ /* 0x000fda000bf06100 */
[----:B0-----:R-:W-:Y:S05]  /*2a950*/  @P0 BRA `(.L_x_816) ;  /* 0x0000000400680947 */ /* 0x001fea0003800000 */
[----:B------:R-:W0:Y:S01]  /*2a960*/  S2UR UR8, SR_CTAID.X ;  /* 0x00000000000879c3 */ /* 0x000e220000002500 */
[----:B------:R-:W-:Y:S01]  /*2a970*/  ULDC.64 UR10, c[0x0][0x628] ;  /* 0x00018a00000a7ab9 */ /* 0x000fe20000000a00 */
[----:B------:R-:W-:Y:S01]  /*2a980*/  ULDC UR9, c[0x0][0x150] ;  /* 0x0000540000097ab9 */ /* 0x000fe20000000800 */
[----:B------:R-:W-:Y:S01]  /*2a990*/  ISETP.NE.U32.AND P0, PT, RZ, UR10, PT ;  /* 0x0000000aff007c0c */ /* 0x000fe2000bf05070 */
[----:B------:R-:W-:Y:S01]  /*2a9a0*/  ULDC UR12, c[0x0][0x630] ;  /* 0x00018c00000c7ab9 */ /* 0x000fe20000000800 */
[----:B------:R-:W-:Y:S01]  /*2a9b0*/  ULDC UR14, c[0x0][0x154] ;  /* 0x00005500000e7ab9 */ /* 0x000fe20000000800 */
[----:B------:R-:W-:Y:S01]  /*2a9c0*/  IMAD.MOV.U32 R3, RZ, RZ, R18 ;  /* 0x000000ffff037224 */ /* 0x000fe200078e0012 */
[----:B------:R-:W-:Y:S01]  /*2a9d0*/  ISETP.NE.AND.EX P0, PT, RZ, UR11, PT, P0 ;  /* 0x0000000bff007c0c */ /* 0x000fe2000bf05300 */
[----:B------:R-:W1:Y:S01]  /*2a9e0*/  S2UR UR13, SR_CTAID.Y ;  /* 0x00000000000d79c3 */ /* 0x000e620000002600 */
[----:B0-----:R-:W-:-:S05]  /*2a9f0*/  I2FP.F32.U32 R2, UR8 ;  /* 0x0000000800027c45 */ /* 0x001fca0008201000 */
[----:B------:R-:W-:Y:S01]  /*2aa00*/  FMUL R10, R2, UR9 ;  /* 0x00000009020a7c20 */ /* 0x000fe20008400000 */
[----:B------:R-:W-:Y:S02]  /*2aa10*/  MOV R2, R15 ;  /* 0x0000000f00027202 */ /* 0x000fe40000000f00 */
[----:B-1----:R-:W-:-:S03]  /*2aa20*/  I2FP.F32.U32 R12, UR13 ;  /* 0x0000000d000c7c45 */ /* 0x002fc60008201000 */
[----:B------:R-:W0:Y:S01]  /*2aa30*/  F2I.U32.TRUNC.NTZ R10, R10 ;  /* 0x0000000a000a7305 */ /* 0x000e22000020f000 */
[----:B------:R-:W-:Y:S05]  /*2aa40*/  @!P0 BRA `(.L_x_817) ;  /* 0x0000000000288947 */ /* 0x000fea0003800000 */
[----:B------:R-:W-:Y:S02]  /*2aa50*/  ULDC UR9, c[0x0][0x634] ;  /* 0x00018d0000097ab9 */ /* 0x000fe40000000800 */
[----:B------:R-:W-:-:S05]  /*2aa60*/  IADD3 R3, P0, R15, UR9, RZ ;  /* 0x000000090f037c10 */ /* 0x000fca000ff1e0ff */
[----:B------:R-:W-:-:S04]  /*2aa70*/  IMAD.X R11, RZ, RZ, R18, P0 ;  /* 0x000000ffff0b7224 */ /* 0x000fc800000e0612 */
[----:B------:R-:W-:-:S04]  /*2aa80*/  IMAD.WIDE.U32 R4, R11, UR10, RZ ;  /* 0x0000000a0b047c25 */ /* 0x000fc8000f8e00ff */
[----:B------:R-:W-:-:S04]  /*2aa90*/  IMAD.WIDE.U32 R4, P0, R3, UR11, R4 ;  /* 0x0000000b03047c25 */ /* 0x000fc8000f800004 */
[----:B------:R-:W-:-:S04]  /*2aaa0*/  IMAD.WIDE.U32 R2, R3, UR10, RZ ;  /* 0x0000000a03027c25 */ /* 0x000fc8000f8e00ff */
[----:B------:R-:W-:Y:S01]  /*2aab0*/  IMAD.MOV.U32 R2, RZ, RZ, R5 ;  /* 0x000000ffff027224 */ /* 0x000fe200078e0005 */
[----:B------:R-:W-:Y:S01]  /*2aac0*/  IADD3 RZ, P1, R3, R4, RZ ;  /* 0x0000000403ff7210 */ /* 0x000fe20007f3e0ff */
[----:B------:R-:W-:-:S04]  /*2aad0*/  IMAD.X R3, RZ, RZ, RZ, P0 ;  /* 0x000000ffff037224 */ /* 0x000fc800000e06ff */
[----:B------:R-:W-:-:S08]  /*2aae0*/  IMAD.WIDE.U32.X R2, R11, UR11, R2, P1 ;  /* 0x0000000b0b027c25 */ /* 0x000fd000088e0402 */
.L_x_817:
[--C-:B------:R-:W-:Y:S01]  /*2aaf0*/  SHF.R.U64 R11, R2, UR12, R3.reuse ;  /* 0x0000000c020b7c19 */ /* 0x100fe20008001203 */
[----:B------:R-:W-:Y:S01]  /*2ab00*/  ULDC.64 UR10, c[0x0][0x620] ;  /* 0x00018800000a7ab9 */ /* 0x000fe20000000a00 */
[----:B------:R-:W-:Y:S01]  /*2ab10*/  SHF.R.U32.HI R2, RZ, UR12, R3 ;  /* 0x0000000cff027c19 */ /* 0x000fe20008011603 */
[----:B------:R-:W-:Y:S01]  /*2ab20*/  IMAD.MOV.U32 R3, RZ, RZ, R18 ;  /* 0x000000ffff037224 */ /* 0x000fe200078e0012 */
[----:B------:R-:W-:Y:S01]  /*2ab30*/  IADD3 R13, P0, RZ, -R11, RZ ;  /* 0x8000000bff0d7210 */ /* 0x000fe20007f1e0ff */
[----:B------:R-:W-:Y:S01]  /*2ab40*/  FMUL R4, R12, UR14 ;  /* 0x0000000e0c047c20 */ /* 0x000fe20008400000 */
[----:B------:R-:W-:Y:S01]  /*2ab50*/  ULDC.64 UR14, c[0x0][0x640] ;  /* 0x00019000000e7ab9 */ /* 0x000fe20000000a00 */
[----:B0-----:R-:W-:Y:S02]  /*2ab60*/  R2UR UR9, R10 ;  /* 0x000000000a0972ca */ /* 0x001fe400000e0000 */
[----:B------:R-:W-:Y:S01]  /*2ab70*/  IMAD.X R2, RZ, RZ, ~R2, P0 ;  /* 0x000000ffff027224 */ /* 0x000fe200000e0e02 */
[----:B------:R-:W-:Y:S01]  /*2ab80*/  ISETP.NE.U32.AND P0, PT, RZ, UR14, PT ;  /* 0x0000000eff007c0c */ /* 0x000fe2000bf05070 */
[----:B------:R-:W0:Y:S02]  /*2ab90*/  F2I.U32.TRUNC.NTZ R4, R4 ;  /* 0x0000000400047305 */ /* 0x000e24000020f000 */
[----:B------:R-:W-:Y:S01]  /*2aba0*/  IMAD R2, R2, UR10, RZ ;  /* 0x0000000a02027c24 */ /* 0x000fe2000f8e02ff */
[----:B------:R-:W-:-:S03]  /*2abb0*/  ISETP.NE.AND.EX P0, PT, RZ, UR15, PT, P0 ;  /* 0x0000000fff007c0c */ /* 0x000fc6000bf05300 */
[----:B------:R-:W-:Y:S02]  /*2abc0*/  IMAD R5, R13, UR11, R2 ;  /* 0x0000000b0d057c24 */ /* 0x000fe4000f8e0202 */
[----:B------:R-:W-:-:S04]  /*2abd0*/  IMAD.MOV.U32 R2, RZ, RZ, R15 ;  /* 0x000000ffff027224 */ /* 0x000fc800078e000f */
[----:B------:R-:W-:Y:S01]  /*2abe0*/  IMAD.WIDE.U32 R2, R13, UR10, R2 ;  /* 0x0000000a0d027c25 */ /* 0x000fe2000f8e0002 */
[----:B------:R-:W-:Y:S01]  /*2abf0*/  ULDC UR10, c[0x0][0x618] ;  /* 0x00018600000a7ab9 */ /* 0x000fe20000000800 */
[----:B0-----:R-:W-:-:S03]  /*2ac00*/  R2UR UR11, R4 ;  /* 0x00000000040b72ca */ /* 0x001fc600000e0000 */
[----:B------:R-:W-:-:S04]  /*2ac10*/  IADD3 R3, R3, R5, RZ ;  /* 0x0000000503037210 */ /* 0x000fc80007ffe0ff */
[--C-:B------:R-:W-:Y:S02]  /*2ac20*/  SHF.R.U64 R10, R2, UR10, R3.reuse ;  /* 0x0000000a020a7c19 */ /* 0x100fe40008001203 */
[----:B------:R-:W-:Y:S01]  /*2ac30*/  SHF.R.U32.HI R3, RZ, UR10, R3 ;  /* 0x0000000aff037c19 */ /* 0x000fe20008011603 */
[----:B------:R-:W-:-:S03]  /*2ac40*/  ULDC UR10, c[0x0][0x608] ;  /* 0x00018200000a7ab9 */ /* 0x000fc60000000800 */
[--C-:B------:R-:W-:Y:S02]  /*2ac50*/  SHF.R.U64 R12, R10, UR10, R3.reuse ;  /* 0x0000000a0a0c7c19 */ /* 0x100fe40008001203 */
[----:B------:R-:W-:Y:S01]  /*2ac60*/  SHF.R.U32.HI R3, RZ, UR10, R3 ;  /* 0x0000000aff037c19 */ /* 0x000fe20008011603 */
[----:B------:R-:W-:-:S03]  /*2ac70*/  ULDC UR10, c[0x0][0x658] ;  /* 0x00019600000a7ab9 */ /* 0x000fc60000000800 */
[--C-:B------:R-:W-:Y:S02]  /*2ac80*/  SHF.R.U64 R13, R12, UR10, R3.reuse ;  /* 0x0000000a0c0d7c19 */ /* 0x100fe40008001203 */
[----:B------:R-:W-:-:S03]  /*2ac90*/  SHF.R.U32.HI R14, RZ, UR10, R3 ;  /* 0x0000000aff0e7c19 */ /* 0x000fc60008011603 */
[----:B------:R-:W-:Y:S02]  /*2aca0*/  IMAD.MOV.U32 R2, RZ, RZ, R13 ;  /* 0x000000ffff027224 */ /* 0x000fe400078e000d */
[----:B------:R-:W-:Y:S01]  /*2acb0*/  IMAD.MOV.U32 R3, RZ, RZ, R14 ;  /* 0x000000ffff037224 */ /* 0x000fe200078e000e */
[----:B------:R-:W-:Y:S06]  /*2acc0*/  @!P0 BRA `(.L_x_818) ;  /* 0x0000000000288947 */ /* 0x000fec0003800000 */
        /* <DEDUP_REMOVED lines=10> */
.L_x_818:
[----:B------:R-:W-:Y:S01]  /*2ad70*/  ULDC UR10, c[0x0][0x648] ;  /* 0x00019200000a7ab9 */ /* 0x000fe20000000800 */
[----:B------:R-:W-:Y:S01]  /*2ad80*/  UISETP.NE.AND UP0, UPT, UR39, URZ, UPT ;  /* 0x0000003f2700728c */ /* 0x000fe2000bf05270 */
[----:B------:R-:W-:Y:S01]  /*2ad90*/  SHF.R.U64 R3, R2, UR10, R3 ;  /* 0x0000000a02037c19 */ /* 0x000fe20008001203 */
[----:B------:R-:W-:Y:S01]  /*2ada0*/  ULDC UR10, c[0x0][0x638] ;  /* 0x00018e00000a7ab9 */ /* 0x000fe20000000800 */
[----:B------:R-:W-:Y:S01]  /*2adb0*/  UIADD3 UR11, -UR11, URZ, URZ ;  /* 0x0000003f0b0b7290 */ /* 0x000fe2000fffe13f */
[----:B------:R-:W-:Y:S02]  /*2adc0*/  LOP3.LUT R12, R12, UR6, RZ, 0xc0, !PT ;  /* 0x000000060c0c7c12 */ /* 0x000fe4000f8ec0ff */
[----:B------:R-:W-:Y:S01]  /*2add0*/  IMAD.MOV R2, RZ, RZ, -R3 ;  /* 0x000000ffff027224 */ /* 0x000fe200078e0a03 */
[----:B------:R-:W-:Y:S02]  /*2ade0*/  LOP3.LUT R4, R10, UR4, RZ, 0xc0, !PT ;  /* 0x000000040a047c12 */ /* 0x000fe4000f8ec0ff */
[----:B------:R-:W-:Y:S01]  /*2adf0*/  IMAD R12, R3, UR5, R12 ;  /* 0x00000005030c7c24 */ /* 0x000fe2000f8e020c */
[----:B------:R-:W-:Y:S01]  /*2ae00*/  PLOP3.LUT P0, PT, PT, PT, UP0, 0x40, 0x0 ;  /* 0x000000000000781c */ /* 0x000fe20003f0e808 */
[----:B------:R-:W-:Y:S01]  /*2ae10*/  IMAD R13, R2, UR10, R13 ;  /* 0x0000000a020d7c24 */ /* 0x000fe2000f8e020d */
[----:B------:R-:W-:Y:S01]  /*2ae20*/  UIADD3 UR10, -UR9, URZ, URZ ;  /* 0x0000003f090a7290 */ /* 0x000fe2000fffe13f */
[----:B------:R-:W-:-:S02]  /*2ae30*/  PLOP3.LUT P1, PT, PT, PT, UP0, 0x40, 0x0 ;  /* 0x000000000000781c */ /* 0x000fc40003f2e808 */
[----:B------:R-:W-:Y:S02]  /*2ae40*/  ULDC UR9, c[0x0][0x144] ;  /* 0x0000510000097ab9 */ /* 0x000fe40000000800 */
[----:B------:R-:W-:-:S03]  /*2ae50*/  UIMAD UR8, UR9, UR10, UR8 ;  /* 0x0000000a090872a4 */ /* 0x000fc6000f8e0208 */
[----:B------:R-:W-:Y:S02]  /*2ae60*/  ULDC UR9, c[0x0][0x148] ;  /* 0x0000520000097ab9 */ /* 0x000fe40000000800 */
[----:B------:R-:W-:-:S03]  /*2ae70*/  @UP0 UIMAD UR8, UR9, UR11, UR13 ;  /* 0x0000000b090802a4 */ /* 0x000fc6000f8e020d */
[----:B------:R-:W-:Y:S02]  /*2ae80*/  ULDC UR9, c[0x0][0x600] ;  /* 0x0001800000097ab9 */ /* 0x000fe40000000800 */
[----:B------:R-:W-:Y:S02]  /*2ae90*/  IMAD R4, R13, UR9, R4 ;  /* 0x000000090d047c24 */ /* 0x000fe4000f8e0204 */
[----:B------:R-:W-:Y:S01]  /*2aea0*/  IMAD.U32 R3, RZ, RZ, UR8 ;  /* 0x00000008ff037e24 */ /* 0x000fe2000f8e00ff */
[----:B------:R-:W-:-:S03]  /*2aeb0*/  ULDC UR8, c[0x0][0x610] ;  /* 0x0001840000087ab9 */ /* 0x000fc60000000800 */
[----:B------:R-:W-:-:S05]  /*2aec0*/  IMAD R3, R12, UR8, R3 ;  /* 0x000000080c037c24 */ /* 0x000fca000f8e0203 */
[----:B------:R-:W-:Y:S02]  /*2aed0*/  SEL R2, R4, R3, P0 ;  /* 0x0000000304027207 */ /* 0x000fe40000000000 */
[----:B------:R-:W-:Y:S02]  /*2aee0*/  SEL R3, R3, R4, P1 ;  /* 0x0000000403037207 */ /* 0x000fe40000800000 */
[----:B------:R-:W-:-:S07]  /*2aef0*/  MOV R4, 0x1 ;  /* 0x0000000100047802 */ /* 0x000fce0000000f00 */
.L_x_816:
[----:B------:R-:W-:Y:S05]  /*2af00*/  BSYNC B1 ;  /* 0x0000000000017941 */ /* 0x000fea0003800000 */
.L_x_815:
[----:B------:R-:W-:-:S13]  /*2af10*/  LOP3.LUT P0, RZ, R4, 0xff, RZ, 0xc0, !PT ;  /* 0x000000ff04ff7812 */ /* 0x000fda000780c0ff */
[----:B------:R-:W-:Y:S05]  /*2af20*/  @P0 BRA `(.L_x_819) ;  /* 0xfffffff4000c0947 */ /* 0x000fea000383ffff */
[----:B------:R-:W-:Y:S05]  /*2af30*/  BSYNC B0 ;  /* 0x0000000000007941 */ /* 0x000fea0003800000 */
.L_x_808:
[----:B------:R-:W-:-:S03]  /*2af40*/  UMOV UR8, 0xffffffff ;  /* 0xffffffff00087882 */ /* 0x000fc60000000000 */
[----:B------:R-:W-:Y:S05]  /*2af50*/  BRA.DIV UR8, `(.L_x_820) ;  /* 0x0000000208d07947 */ /* 0x000fea000b800000 */
[----:B------:R-:W-:-:S13]  /*2af60*/  ELECT P6, URZ, PT ;  /* 0x00000000003f782f */ /* 0x000fda00038c0000 */
.L_x_832:
[----:B------:R-:W-:Y:S04]  /*2af70*/  BSSY B0, `(.L_x_821) ;  /* 0x000001a000007945 */ /* 0x000fe80003800000 */
[----:B------:R-:W-:Y:S05]  /*2af80*/  @!P6 BRA `(.L_x_822) ;  /* 0x000000000060e947 */ /* 0x000fea0003800000 */
[----:B------:R-:W-:-:S04]  /*2af90*/  ULOP3.LUT UR8, UR38, 0x2, URZ, 0xfc, !UPT ;  /* 0x0000000226087892 */ /* 0x000fc8000f8efc3f */
[----:B------:R-:W-:-:S06]  /*2afa0*/  UISETP.NE.AND UP0, UPT, UR8, 0x3, UPT ;  /* 0x000000030800788c */ /* 0x000fcc000bf05270 */
[----:B------:R-:W-:-:S13]  /*2afb0*/  PLOP3.LUT P0, PT, PT, PT, UP0, 0x80, 0x0 ;  /* 0x000000000000781c */ /* 0x000fda0003f0f008 */
[----:B------:R-:W-:Y:S05]  /*2afc0*/  @!P0 BRA `(.L_x_823) ;  /* 0x0000000000048947 */ /* 0x000fea0003800000 */
[----:B------:R-:W-:Y:S01]  /*2afd0*/  BPT.TRAP 0x1 ;  /* 0x000000040000795c */ /* 0x000fe20000300000 */
.L_x_823:
[----:B------:R-:W0:Y:S01]  /*2afe0*/  S2R R3, SR_CgaCtaId ;  /* 0x0000000000037919 */ /* 0x000e220000008800 */
[----:B------:R-:W-:-:S04]  /*2aff0*/  MOV R2, 0x400 ;  /* 0x0000040000027802 */ /* 0x000fc80000000f00 */
[----:B0-----:R-:W-:Y:S02]  /*2b000*/  LEA R3, R3, R2, 0x18 ;  /* 0x0000000203037211 */ /* 0x001fe400078ec0ff */
[----:B------:R-:W-:-:S03]  /*2b010*/  SHF.L.U32 R2, R0, 0x1f, RZ ;  /* 0x0000001f00027819 */ /* 0x000fc600000006ff */
[----:B------:R-:W-:-:S04]  /*2b020*/  VIADD R3, R3, 0x10 ;  /* 0x0000001003037836 */ /* 0x000fc80000000000 */
[----:B------:R-:W-:-:S04]  /*2b030*/  IMAD R5, R6, 0x8, R3 ;  /* 0x0000000806057824 */ /* 0x000fc800078e0203 */
[----:B------:R-:W0:Y:S02]  /*2b040*/  SYNCS.PHASECHK.TRANS64.TRYWAIT P0, [R5+URZ], R2 ;  /* 0x00000002050075a7 */ /* 0x000e24000800017f */
[----:B0-----:R-:W-:Y:S05]  /*2b050*/  @!P0 BRA `(.L_x_824) ;  /* 0x0000000000b08947 */ /* 0x001fea0003800000 */
.L_x_833:
[----:B------:R-:W-:-:S05]  /*2b060*/  VIADD R6, R6, 0x1 ;  /* 0x0000000106067836 */ /* 0x000fca0000000000 */
[----:B------:R-:W-:-:S04]  /*2b070*/  ISETP.NE.AND P0, PT, R6, 0x2, PT ;  /* 0x000000020600780c */ /* 0x000fc80003f05270 */
[----:B0-----:R-:W-:Y:S02]  /*2b080*/  SEL R5, RZ, 0x1, P0 ;  /* 0x00000001ff057807 */ /* 0x001fe40000000000 */
[----:B------:R-:W-:Y:S02]  /*2b090*/  SEL R6, R6, RZ, P0 ;  /* 0x000000ff06067207 */ /* 0x000fe40000000000 */
[----:B------:R-:W-:-:S03]  /*2b0a0*/  LOP3.LUT R0, R0, R5, RZ, 0x3c, !PT ;  /* 0x0000000500007212 */ /* 0x000fc600078e3cff */
[----:B------:R-:W-:Y:S01]  /*2b0b0*/  IMAD R3, R6, 0x8, R3 ;  /* 0x0000000806037824 */ /* 0x000fe200078e0203 */
[----:B------:R-:W-:-:S07]  /*2b0c0*/  SHF.L.U32 R0, R0, 0x1f, RZ ;  /* 0x0000001f00007819 */ /* 0x000fce00000006ff */
.L_x_825:
[----:B0-----:R0:W1:Y:S02]  /*2b0d0*/  SYNCS.PHASECHK.TRANS64.TRYWAIT P0, [R3+URZ], R0 ;  /* 0x00000000030075a7 */ /* 0x001064000800017f */
[----:B-1----:R-:W-:Y:S05]  /*2b0e0*/  @!P0 NANOSLEEP.SYNCS 0x989680 ;  /* 0x009896800000895d */ /* 0x002fea0003900000 */
[----:B------:R-:W1:Y:S02]  /*2b0f0*/  @!P0 SYNCS.PHASECHK.TRANS64 P0, [R3+URZ], R0 ;  /* 0x00000000030085a7 */ /* 0x000e64000800007f */
[----:B-1----:R-:W-:Y:S05]  /*2b100*/  @!P0 BRA `(.L_x_825) ;  /* 0xfffffffc00f08947 */ /* 0x002fea000383ffff */
.L_x_822:
[----:B------:R-:W-:Y:S05]  /*2b110*/  BSYNC B0 ;  /* 0x0000000000007941 */ /* 0x000fea0003800000 */
.L_x_821:
[----:B------:R-:W-:Y:S05]  /*2b120*/  EXIT ;  /* 0x000000000000794d */ /* 0x000fea0003800000 */
.L_x_21:
[----:B-1----:R1:W2:Y:S02]  /*2b130*/  SYNCS.PHASECHK.TRANS64.TRYWAIT P1, [R3+URZ], R2 ;  /* 0x00000002030075a7 */ /* 0x0022a4000802017f */
[----:B--2---:R-:W-:Y:S05]  /*2b140*/  @!P1 NANOSLEEP.SYNCS 0x989680 ;  /* 0x009896800000995d */ /* 0x004fea0003900000 */
[----:B------:R-:W2:Y:S02]  /*2b150*/  @!P1 SYNCS.PHASECHK.TRANS64 P1, [R3+URZ], R2 ;  /* 0x00000002030095a7 */ /* 0x000ea4000802007f */
[----:B--2---:R-:W-:Y:S05]  /*2b160*/  @!P1 BRA `(.L_x_21) ;  /* 0xfffffffc00f09947 */ /* 0x004fea000383ffff */
[----:B------:R-:W-:Y:S05]  /*2b170*/  BRA `(.L_x_20) ;  /* 0xfffffd64005c7947 */ /* 0x000fea000383ffff */
.L_x_26:
[----:B-1----:R1:W2:Y:S02]  /*2b180*/  SYNCS.PHASECHK.TRANS64.TRYWAIT P1, [R3+URZ], R4 ;  /* 0x00000004030075a7 */ /* 0x0022a4000802017f */
[----:B--2---:R-:W-:Y:S05]  /*2b190*/  @!P1 NANOSLEEP.SYNCS 0x989680 ;  /* 0x009896800000995d */ /* 0x004fea0003900000 */
[----:B------:R-:W2:Y:S02]  /*2b1a0*/  @!P1 SYNCS.PHASECHK.TRANS64 P1, [R3+URZ], R4 ;  /* 0x00000004030095a7 */ /* 0x000ea4000802007f */
[----:B--2---:R-:W-:Y:S05]  /*2b1b0*/  @!P1 BRA `(.L_x_26) ;  /* 0xfffffffc00f09947 */ /* 0x004fea000383ffff */
[----:B------:R-:W-:Y:S05]  /*2b1c0*/  BRA `(.L_x_25) ;  /* 0xfffffdd400b07947 */ /* 0x000fea000383ffff */
.L_x_809:
[----:B------:R-:W-:Y:S01]  /*2b1d0*/  BSSY B1, `(.L_x_826) ;  /* 0x0000006000017945 */ /* 0x000fe20003800000 */
[----:B------:R-:W-:-:S07]  /*2b1e0*/  IMAD.MOV.U32 R15, RZ, RZ, -0x1 ;  /* 0xffffffffff0f7424 */ /* 0x000fce00078e00ff */
[----:B------:R-:W-:Y:S05]  /*2b1f0*/  WARPSYNC.COLLECTIVE R15, `(.L_x_827) ;  /* 0x000000000f0c7348 */ /* 0x000fea0003c00000 */
[----:B------:R-:W-:Y:S02]  /*2b200*/  ELECT P6, UR62, PT ;  /* 0x00000000003e782f */ /* 0x000fe400038c0000 */
[----:B------:R-:W-:Y:S01]  /*2b210*/  MOV R14, UR62 ;  /* 0x0000003e000e7c02 */ /* 0x000fe20008000f00 */
[----:B------:R-:W-:Y:S10]  /*2b220*/  ENDCOLLECTIVE ;  /* 0x000000000000791b */ /* 0x000ff40003800000 */
.L_x_827:
[----:B------:R-:W-:Y:S05]  /*2b230*/  BSYNC B1 ;  /* 0x0000000000017941 */ /* 0x000fea0003800000 */
.L_x_826:
[----:B------:R-:W-:Y:S05]  /*2b240*/  BRA `(.L_x_828) ;  /* 0xfffffff000507947 */ /* 0x000fea000383ffff */
.L_x_812:
[----:B0-----:R0:W1:Y:S02]  /*2b250*/  SYNCS.PHASECHK.TRANS64.TRYWAIT P0, [R15+URZ+0x10], R12 ;  /* 0x0000100c0f0075a7 */ /* 0x001064000800017f */
[----:B-1----:R-:W-:Y:S05]  /*2b260*/  @!P0 NANOSLEEP.SYNCS 0x989680 ;  /* 0x009896800000895d */ /* 0x002fea0003900000 */
[----:B------:R-:W1:Y:S02]  /*2b270*/  @!P0 SYNCS.PHASECHK.TRANS64 P0, [R15+URZ+0x10], R12 ;  /* 0x0000100c0f0085a7 */ /* 0x000e64000800007f */
[----:B-1----:R-:W-:Y:S05]  /*2b280*/  @!P0 BRA `(.L_x_812) ;  /* 0xfffffffc00f08947 */ /* 0x002fea000383ffff */
[----:B------:R-:W-:Y:S05]  /*2b290*/  BRA `(.L_x_829) ;  /* 0xfffffff000847947 */ /* 0x000fea000383ffff */
.L_x_820:
[----:B------:R-:W-:Y:S01]  /*2b2a0*/  BSSY B0, `(.L_x_830) ;  /* 0x0000006000007945 */ /* 0x000fe20003800000 */
[----:B------:R-:W-:-:S07]  /*2b2b0*/  IMAD.MOV.U32 R15, RZ, RZ, -0x1 ;  /* 0xffffffffff0f7424 */ /* 0x000fce00078e00ff */
[----:B------:R-:W-:Y:S05]  /*2b2c0*/  WARPSYNC.COLLECTIVE R15, `(.L_x_831) ;  /* 0x000000000f0c7348 */ /* 0x000fea0003c00000 */
[----:B------:R-:W-:Y:S02]  /*2b2d0*/  ELECT P6, UR62, PT ;  /* 0x00000000003e782f */ /* 0x000fe400038c0000 */
[----:B------:R-:W-:Y:S01]  /*2b2e0*/  MOV R14, UR62 ;  /* 0x0000003e000e7c02 */ /* 0x000fe20008000f00 */
[----:B------:R-:W-:Y:S10]  /*2b2f0*/  ENDCOLLECTIVE ;  /* 0x000000000000791b */ /* 0x000ff40003800000 */
.L_x_831:
[----:B------:R-:W-:Y:S05]  /*2b300*/  BSYNC B0 ;  /* 0x0000000000007941 */ /* 0x000fea0003800000 */
.L_x_830:
[----:B------:R-:W-:Y:S05]  /*2b310*/  BRA `(.L_x_832) ;  /* 0xfffffffc00147947 */ /* 0x000fea000383ffff */
.L_x_824:
[----:B0-----:R0:W1:Y:S02]  /*2b320*/  SYNCS.PHASECHK.TRANS64.TRYWAIT P0, [R5+URZ], R2 ;  /* 0x00000002050075a7 */ /* 0x001064000800017f */
[----:B-1----:R-:W-:Y:S05]  /*2b330*/  @!P0 NANOSLEEP.SYNCS 0x989680 ;  /* 0x009896800000895d */ /* 0x002fea0003900000 */
[----:B------:R-:W1:Y:S02]  /*2b340*/  @!P0 SYNCS.PHASECHK.TRANS64 P0, [R5+URZ], R2 ;  /* 0x00000002050085a7 */ /* 0x000e64000800007f */
[----:B-1----:R-:W-:Y:S05]  /*2b350*/  @!P0 BRA `(.L_x_824) ;  /* 0xfffffffc00f08947 */ /* 0x002fea000383ffff */
[----:B------:R-:W-:Y:S05]  /*2b360*/  BRA `(.L_x_833) ;  /* 0xfffffffc003c7947 */ /* 0x000fea000383ffff */
.L_x_834:
[----:B------:R-:W-:-:S00]  /*2b370*/  BRA `(.L_x_834) ;  /* 0xfffffffc00fc7947 */ /* 0x000fc0000383ffff */
[----:B------:R-:W-:-:S00]  /*2b380*/  NOP ;  /* 0x0000000000007918 */ /* 0x000fc00000000000 */
[----:B------:R-:W-:-:S00]  /*2b390*/  NOP ;  /* 0x0000000000007918 */ /* 0x000fc00000000000 */
[----:B------:R-:W-:-:S00]  /*2b3a0*/  NOP ;  /* 0x0000000000007918 */ /* 0x000fc00000000000 */
[----:B------:R-:W-:-:S00]  /*2b3b0*/  NOP ;  /* 0x0000000000007918 */ /* 0x000fc00000000000 */
[----:B------:R-:W-:-:S00]  /*2b3c0*/  NOP ;  /* 0x0000000000007918 */ /* 0x000fc00000000000 */
[----:B------:R-:W-:-:S00]  /*2b3d0*/  NOP ;  /* 0x0000000000007918 */ /* 0x000fc00000000000 */
[----:B------:R-:W-:-:S00]  /*2b3e0*/  NOP ;  /* 0x0000000000007918 */ /* 0x000fc00000000000 */
[----:B------:R-:W-:-:S00]  /*2b3f0*/  NOP ;  /* 0x0000000000007918 */ /* 0x000fc00000000000 */
.L_x_835:


//--------------------- .nv.global.init           --------------------------
	.section	.nv.global.init,"aw",@progbits
.nv.global.init:
	.type		$str$22,@object
	.size		$str$22,($str$23 - $str$22)
$str$22:
        /*0000*/ 	.byte	0x6b, 0x5f, 0x74, 0x69, 0x6c, 0x65, 0x5f, 0x63, 0x6f, 0x75, 0x6e, 0x74, 0x20, 0x3e, 0x3d, 0x20
        /*0010*/ 	.byte	0x31, 0x00
	.type		$str$23,@object
	.size		$str$23,(__unnamed_1 - $str$23)
$str$23:
        /*0012*/ 	.byte	0x2f, 0x74, 0x6d, 0x70, 0x2f, 0x63, 0x75, 0x74, 0x6c, 0x61, 0x73, 0x73, 0x5f, 0x73, 0x77, 0x65
        /*0022*/ 	.byte	0x65, 0x70, 0x5f, 0x73, 0x72, 0x63, 0x2f, 0x69, 0x6e, 0x63, 0x6c, 0x75, 0x64, 0x65, 0x2f, 0x63
        /*0032*/ 	.byte	0x75, 0x74, 0x6c, 0x61, 0x73, 0x73, 0x2f, 0x67, 0x65, 0x6d, 0x6d, 0x2f, 0x63, 0x6f, 0x6c, 0x6c
        /*0042*/ 	.byte	0x65, 0x63, 0x74, 0x69, 0x76, 0x65, 0x2f, 0x73, 0x6d, 0x39, 0x30, 0x5f, 0x6d, 0x6d, 0x61, 0x5f
        /*0052*/ 	.byte	0x74, 0x6d, 0x61, 0x5f, 0x67, 0x6d, 0x6d, 0x61, 0x5f, 0x73, 0x73, 0x5f, 0x77, 0x61, 0x72, 0x70
        /*0062*/ 	.byte	0x73, 0x70, 0x65, 0x63, 0x69, 0x61, 0x6c, 0x69, 0x7a, 0x65, 0x64, 0x2e, 0x68, 0x70, 0x70, 0x00
	.type		__unnamed_1,@object
	.size		__unnamed_1,(.L_0 - __unnamed_1)
__unnamed_1:
        /* <DEDUP_REMOVED lines=174> */
.L_0:


//--------------------- .nv.shared._ZN7cutlass13device_kernelINS_4gemm6kernel13GemmUniversalIN4cute5tupleIJiiiiEEENS1_10collective13CollectiveMmaINS1_34MainloopSm90TmaGmmaWarpSpecializedILi2ENS5_IJNS4_1CILi2EEENSA_ILi1EEESC_EEENS1_35KernelTmaWarpSpecializedCooperativeEEENS5_IJNSA_ILi512EEENSA_ILi192EEENSA_ILi128EEEEEEaNS5_IJlSC_lEEEaSK_NS4_8TiledMMAINS4_8MMA_AtomIJNS4_4SM904GMMA27MMA_64x192x32_S32S8S8_SS_TNEEEENS4_6LayoutISD_NS5_IJSC_NSA_ILi0EEESS_EEEEENS5_IJNS4_10UnderscoreESV_SV_EEEEENS4_13SM90_TMA_LOADENS4_14ComposedLayoutINS4_7SwizzleILi3ELi4ELi3EEENS4_18smem_ptr_flag_bitsILi8EEENSR_INS5_IJNSA_ILi8EEESI_EEENS5_IJSI_SC_EEEEEEEvNS4_8identityENS4_23SM90_TMA_LOAD_MULTICASTES18_vS19_EENS_8epilogue10collective6detail29Sm90TmaWarpSpecializedAdapterINS1D_15DefaultEpilogueIaSK_SK_NS1C_6thread17LinearCombinationIaLi1EiiLNS1H_9ScaleType4KindE0ELNS_15FloatRoundStyleE2EaEENS1_15EpilogueDefaultEEEEEvvEEEEvNT_6ParamsE --------------------------
	.section	.nv.shared._ZN7cutlass13device_kernelINS_4gemm6kernel13GemmUniversalIN4cute5tupleIJiiiiEEENS1_10collective13CollectiveMmaINS1_34MainloopSm90TmaGmmaWarpSpecializedILi2ENS5_IJNS4_1CILi2EEENSA_ILi1EEESC_EEENS1_35KernelTmaWarpSpecializedCooperativeEEENS5_IJNSA_ILi512EEENSA_ILi192EEENSA_ILi128EEEEEEaNS5_IJlSC_lEEEaSK_NS4_8TiledMMAINS4_8MMA_AtomIJNS4_4SM904GMMA27MMA_64x192x32_S32S8S8_SS_TNEEEENS4_6LayoutISD_NS5_IJSC_NSA_ILi0EEESS_EEEEENS5_IJNS4_10UnderscoreESV_SV_EEEEENS4_13SM90_TMA_LOADENS4_14ComposedLayoutINS4_7SwizzleILi3ELi4ELi3EEENS4_18smem_ptr_flag_bitsILi8EEENSR_INS5_IJNSA_ILi8EEESI_EEENS5_IJSI_SC_EEEEEEEvNS4_8identityENS4_23SM90_TMA_LOAD_MULTICASTES18_vS19_EENS_8epilogue10collective6detail29Sm90TmaWarpSpecializedAdapterINS1D_15DefaultEpilogueIaSK_SK_NS1C_6thread17LinearCombinationIaLi1EiiLNS1H_9ScaleType4KindE0ELNS_15FloatRoundStyleE2EaEENS1_15EpilogueDefaultEEEEEvvEEEEvNT_6ParamsE,"aw",@nobits
	.sectionflags	@""
	.align	16
	.zero		1024


//--------------------- .nv.shared.reserved.0     --------------------------
	.section	.nv.shared.reserved.0,"aw",@nobits
	.weak		__nv_reservedSMEM_offset_0_alias
	.size		__nv_reservedSMEM_offset_0_alias, 0, 0
	.other		__nv_reservedSMEM_offset_0_alias,@"STO_CUDA_RESERVED_SHARED STV_DEFAULT"
__nv_reservedSMEM_offset_0_alias:
	.zero		0


//--------------------- .nv.global                --------------------------
	.section	.nv.global,"aw",@nobits
.nv.global:
	.type		_ZN40_INTERNAL_c9a14d1c_4_k_cu_939d4088_171274cute1_E,@object
	.size		_ZN40_INTERNAL_c9a14d1c_4_k_cu_939d4088_171274cute1_E,(_ZN40_INTERNAL_c9a14d1c_4_k_cu_939d4088_171274cuda3std3__45__cpo6cbeginE - _ZN40_INTERNAL_c9a14d1c_4_k_cu_939d4088_171274cute1_E)
_ZN40_INTERNAL_c9a14d1c_4_k_cu_939d4088_171274cute1_E:
	.zero		1
	.type		_ZN40_INTERNAL_c9a14d1c_4_k_cu_939d4088_171274cuda3std3__45__cpo6cbeginE,@object
	.size		_ZN40_INTERNAL_c9a14d1c_4_k_cu_939d4088_171274cuda3std3__45__cpo6cbeginE,(_ZN40_INTERNAL_c9a14d1c_4_k_cu_939d4088_171274cuda3std3__48in_placeE - _ZN40_INTERNAL_c9a14d1c_4_k_cu_939d4088_171274cuda3std3__45__cpo6cbeginE)
_ZN40_INTERNAL_c9a14d1c_4_k_cu_939d4088_171274cuda3std3__45__cpo6cbeginE:
	.zero		1
	.type		_ZN40_INTERNAL_c9a14d1c_4_k_cu_939d4088_171274cuda3std3__48in_placeE,@object
	.size		_ZN40_INTERNAL_c9a14d1c_4_k_cu_939d4088_171274cuda3std3__48in_placeE,(_ZN40_INTERNAL_c9a14d1c_4_k_cu_939d4088_171274cuda3std6ranges3__45__cpo9iter_moveE - _ZN40_INTERNAL_c9a14d1c_4_k_cu_939d4088_171274cuda3std3__48in_placeE)
_ZN40_INTERNAL_c9a14d1c_4_k_cu_939d4088_171274cuda3std3__48in_placeE:
	.zero		1
	.type		_ZN40_INTERNAL_c9a14d1c_4_k_cu_939d4088_171274cuda3std6ranges3__45__cpo9iter_moveE,@object
	.size		_ZN40_INTERNAL_c9a14d1c_4_k_cu_939d4088_171274cuda3std6ranges3__45__cpo9iter_moveE,(_ZN40_INTERNAL_c9a14d1c_4_k_cu_939d4088_171274cuda3std3__45__cpo5beginE - _ZN40_INTERNAL_c9a14d1c_4_k_cu_939d4088_171274cuda3std6ranges3__45__cpo9iter_moveE)
_ZN40_INTERNAL_c9a14d1c_4_k_cu_939d4088_171274cuda3std6ranges3__45__cpo9iter_moveE:
	.zero		1
	.type		_ZN40_INTERNAL_c9a14d1c_4_k_cu_939d4088_171274cuda3std3__45__cpo5beginE,@object
	.size		_ZN40_INTERNAL_c9a14d1c_4_k_cu_939d4088_171274cuda3std3__45__cpo5beginE,(_ZN40_INTERNAL_c9a14d1c_4_k_cu_939d4088_171274cuda3std3__442_GLOBAL__N__c9a14d1c_4_k_cu_939d4088_171276ignoreE - _ZN40_INTERNAL_c9a14d1c_4_k_cu_939d4088_171274cuda3std3__45__cpo5beginE)
_ZN40_INTERNAL_c9a14d1c_4_k_cu_939d4088_171274cuda3std3__45__cpo5beginE:
	.zero		1
	.type		_ZN40_INTERNAL_c9a14d1c_4_k_cu_939d4088_171274cuda3std3__442_GLOBAL__N__c9a14d1c_4_k_cu_939d4088_171276ignoreE,@object
	.size		_ZN40_INTERNAL_c9a14d1c_4_k_cu_939d4088_171274cuda3std3__442_GLOBAL__N__c9a14d1c_4_k_cu_939d4088_171276ignoreE,(_ZN40_INTERNAL_c9a14d1c_4_k_cu_939d4088_171274cute7productE - _ZN40_INTERNAL_c9a14d1c_4_k_cu_939d4088_171274cuda3std3__442_GLOBAL__N__c9a14d1c_4_k_cu_939d4088_171276ignoreE)
_ZN40_INTERNAL_c9a14d1c_4_k_cu_939d4088_171274cuda3std3__442_GLOBAL__N__c9a14d1c_4_k_cu_939d4088_171276ignoreE:
	.zero		1
	.type		_ZN40_INTERNAL_c9a14d1c_4_k_cu_939d4088_171274cute7productE,@object
	.size		_ZN40_INTERNAL_c9a14d1c_4_k_cu_939d4088_171274cute7productE,(_ZN40_INTERNAL_c9a14d1c_4_k_cu_939d4088_171274cuda3std3__45__cpo3endE - _ZN40_INTERNAL_c9a14d1c_4_k_cu_939d4088_171274cute7productE)
_ZN40_INTERNAL_c9a14d1c_4_k_cu_939d4088_171274cute7productE:
	.zero		1
	.type		_ZN40_INTERNAL_c9a14d1c_4_k_cu_939d4088_171274cuda3std3__45__cpo3endE,@object
	.size		_ZN40_INTERNAL_c9a14d1c_4_k_cu_939d4088_171274cuda3std3__45__cpo3endE,(_ZN40_INTERNAL_c9a14d1c_4_k_cu_939d4088_171274cuda3std3__419piecewise_constructE - _ZN40_INTERNAL_c9a14d1c_4_k_cu_939d4088_171274cuda3std3__45__cpo3endE)
_ZN40_INTERNAL_c9a14d1c_4_k_cu_939d4088_171274cuda3std3__45__cpo3endE:
	.zero		1
	.type		_ZN40_INTERNAL_c9a14d1c_4_k_cu_939d4088_171274cuda3std3__419piecewise_constructE,@object
	.size		_ZN40_INTERNAL_c9a14d1c_4_k_cu_939d4088_171274cuda3std3__419piecewise_constructE,(_ZN40_INTERNAL_c9a14d1c_4_k_cu_939d4088_171274cuda3std3__45__cpo4cendE - _ZN40_INTERNAL_c9a14d1c_4_k_cu_939d4088_171274cuda3std3__419piecewise_constructE)
_ZN40_INTERNAL_c9a14d1c_4_k_cu_939d4088_171274cuda3std3__419piecewise_constructE:
	.zero		1
	.type		_ZN40_INTERNAL_c9a14d1c_4_k_cu_939d4088_171274cuda3std3__45__cpo4cendE,@object
	.size		_ZN40_INTERNAL_c9a14d1c_4_k_cu_939d4088_171274cuda3std3__45__cpo4cendE,(_ZN40_INTERNAL_c9a14d1c_4_k_cu_939d4088_171274cuda3std6ranges3__45__cpo4swapE - _ZN40_INTERNAL_c9a14d1c_4_k_cu_939d4088_171274cuda3std3__45__cpo4cendE)
_ZN40_INTERNAL_c9a14d1c_4_k_cu_939d4088_171274cuda3std3__45__cpo4cendE:
	.zero		1
	.type		_ZN40_INTERNAL_c9a14d1c_4_k_cu_939d4088_171274cuda3std6ranges3__45__cpo4swapE,@object
	.size		_ZN40_INTERNAL_c9a14d1c_4_k_cu_939d4088_171274cuda3std6ranges3__45__cpo4swapE,(.L_8 - _ZN40_INTERNAL_c9a14d1c_4_k_cu_939d4088_171274cuda3std6ranges3__45__cpo4swapE)
_ZN40_INTERNAL_c9a14d1c_4_k_cu_939d4088_171274cuda3std6ranges3__45__cpo4swapE:
	.zero		1
.L_8:


//--------------------- .nv.constant0._ZN7cutlass13device_kernelINS_4gemm6kernel13GemmUniversalIN4cute5tupleIJiiiiEEENS1_10collective13CollectiveMmaINS1_34MainloopSm90TmaGmmaWarpSpecializedILi2ENS5_IJNS4_1CILi2EEENSA_ILi1EEESC_EEENS1_35KernelTmaWarpSpecializedCooperativeEEENS5_IJNSA_ILi512EEENSA_ILi192EEENSA_ILi128EEEEEEaNS5_IJlSC_lEEEaSK_NS4_8TiledMMAINS4_8MMA_AtomIJNS4_4SM904GMMA27MMA_64x192x32_S32S8S8_SS_TNEEEENS4_6LayoutISD_NS5_IJSC_NSA_ILi0EEESS_EEEEENS5_IJNS4_10UnderscoreESV_SV_EEEEENS4_13SM90_TMA_LOADENS4_14ComposedLayoutINS4_7SwizzleILi3ELi4ELi3EEENS4_18smem_ptr_flag_bitsILi8EEENSR_INS5_IJNSA_ILi8EEESI_EEENS5_IJSI_SC_EEEEEEEvNS4_8identityENS4_23SM90_TMA_LOAD_MULTICASTES18_vS19_EENS_8epilogue10collective6detail29Sm90TmaWarpSpecializedAdapterINS1D_15DefaultEpilogueIaSK_SK_NS1C_6thread17LinearCombinationIaLi1EiiLNS1H_9ScaleType4KindE0ELNS_15FloatRoundStyleE2EaEENS1_15EpilogueDefaultEEEEEvvEEEEvNT_6ParamsE --------------------------
	.section	.nv.constant0._ZN7cutlass13device_kernelINS_4gemm6kernel13GemmUniversalIN4cute5tupleIJiiiiEEENS1_10collective13CollectiveMmaINS1_34MainloopSm90TmaGmmaWarpSpecializedILi2ENS5_IJNS4_1CILi2EEENSA_ILi1EEESC_EEENS1_35KernelTmaWarpSpecializedCooperativeEEENS5_IJNSA_ILi512EEENSA_ILi192EEENSA_ILi128EEEEEEaNS5_IJlSC_lEEEaSK_NS4_8TiledMMAINS4_8MMA_AtomIJNS4_4SM904GMMA27MMA_64x192x32_S32S8S8_SS_TNEEEENS4_6LayoutISD_NS5_IJSC_NSA_ILi0EEESS_EEEEENS5_IJNS4_10UnderscoreESV_SV_EEEEENS4_13SM90_TMA_LOADENS4_14ComposedLayoutINS4_7SwizzleILi3ELi4ELi3EEENS4_18smem_ptr_flag_bitsILi8EEENSR_INS5_IJNSA_ILi8EEESI_EEENS5_IJSI_SC_EEEEEEEvNS4_8identityENS4_23SM90_TMA_LOAD_MULTICASTES18_vS19_EENS_8epilogue10collective6detail29Sm90TmaWarpSpecializedAdapterINS1D_15DefaultEpilogueIaSK_SK_NS1C_6thread17LinearCombinationIaLi1EiiLNS1H_9ScaleType4KindE0ELNS_15FloatRoundStyleE2EaEENS1_15EpilogueDefaultEEEEEvvEEEEvNT_6ParamsE,"a",@progbits
	.sectionflags	@""
	.align	4
.nv.constant0._ZN7cutlass13device_kernelINS_4gemm6kernel13GemmUniversalIN4cute5tupleIJiiiiEEENS1_10collective13CollectiveMmaINS1_34MainloopSm90TmaGmmaWarpSpecializedILi2ENS5_IJNS4_1CILi2EEENSA_ILi1EEESC_EEENS1_35KernelTmaWarpSpecializedCooperativeEEENS5_IJNSA_ILi512EEENSA_ILi192EEENSA_ILi128EEEEEEaNS5_IJlSC_lEEEaSK_NS4_8TiledMMAINS4_8MMA_AtomIJNS4_4SM904GMMA27MMA_64x192x32_S32S8S8_SS_TNEEEENS4_6LayoutISD_NS5_IJSC_NSA_ILi0EEESS_EEEEENS5_IJNS4_10UnderscoreESV_SV_EEEEENS4_13SM90_TMA_LOADENS4_14ComposedLayoutINS4_7SwizzleILi3ELi4ELi3EEENS4_18smem_ptr_flag_bitsILi8EEENSR_INS5_IJNSA_ILi8EEESI_EEENS5_IJSI_SC_EEEEEEEvNS4_8identityENS4_23SM90_TMA_LOAD_MULTICASTES18_vS19_EENS_8epilogue10collective6detail29Sm90TmaWarpSpecializedAdapterINS1D_15DefaultEpilogueIaSK_SK_NS1C_6thread17LinearCombinationIaLi1EiiLNS1H_9ScaleType4KindE0ELNS_15FloatRoundStyleE2EaEENS1_15EpilogueDefaultEEEEEvvEEEEvNT_6ParamsE:
	.zero		1664


//--------------------- SYMBOLS --------------------------

	.type		.nv.reservedSmem.offset0,@object
	.size		.nv.reservedSmem.offset0,0x4
	.type		__assertfail,@function
